	.target	sm_90a

	.elftype	@"ET_EXEC"


//--------------------- .note.nv.tkinfo           --------------------------
	.section	.note.nv.tkinfo,"",@"SHT_NOTE"
	.sectionflags	@"SHF_NOTE_NV_TKINFO"
	.tkinfo
        /*0018*/ 	.word	0x00000002
        /*0030*/ 	.string	""
        /*0030*/ 	.string	"ptxas"
        /*0030*/ 	.string	"Cuda compilation tools, release 13.0, V13.0.88"
        /*0030*/ 	.string	"Build cuda_13.0.r13.0/compiler.36424714_0"
        /*0030*/ 	.string	"-arch sm_90a -m 64 "



//--------------------- .note.nv.cuinfo           --------------------------
	.section	.note.nv.cuinfo,"",@"SHT_NOTE"
	.sectionflags	@"SHF_NOTE_NV_CUINFO"
        /*0018*/ 	.short	0x0002
        /*001a*/ 	.short	0x005a
        /*001c*/ 	.short	0x0082
	.zero		2


//--------------------- .nv.info                  --------------------------
	.section	.nv.info,"",@"SHT_CUDA_INFO"
	.align	4


	//----- nvinfo : EIATTR_REGCOUNT
	.align		4
        /*0000*/ 	.byte	0x04, 0x2f
        /*0002*/ 	.short	(.L_15 - .L_14)
	.align		4
.L_14:
        /*0004*/ 	.word	index@(_ZN7cutlass13device_kernelINS_4gemm6kernel13GemmUniversalIN4cute5tupleIJiiiiEEENS1_10collective13CollectiveMmaINS1_34MainloopSm90TmaGmmaWarpSpecializedILi7ENS5_IJNS4_1CILi2EEENSA_ILi1EEESC_EEENS1_35KernelTmaWarpSpecializedCooperativeEEENS5_IJNSA_ILi256EEENSA_ILi224EEENSA_ILi64EEEEEEaNS5_IJlSC_lEEEaSK_NS4_8TiledMMAINS4_8MMA_AtomIJNS4_4SM904GMMA26MMA_64x32x32_S32S8S8_SS_TNEEEENS4_6LayoutISD_NS5_IJSC_NSA_ILi0EEESS_EEEEENS5_IJNS4_10UnderscoreESV_SV_EEEEENS4_13SM90_TMA_LOADENS4_14ComposedLayoutINS4_7SwizzleILi2ELi4ELi3EEENS4_18smem_ptr_flag_bitsILi8EEENSR_INS5_IJNSA_ILi8EEESI_EEENS5_IJSI_SC_EEEEEEEvNS4_8identityENS4_23SM90_TMA_LOAD_MULTICASTES18_vS19_EENS_8epilogue10collective6detail29Sm90TmaWarpSpecializedAdapterINS1D_15DefaultEpilogueIaSK_SK_NS1C_6thread17LinearCombinationIaLi1EiiLNS1H_9ScaleType4KindE0ELNS_15FloatRoundStyleE2EaEENS1_15EpilogueDefaultEEEEEvvEEEEvNT_6ParamsE)
        /*0008*/ 	.word	0x000000a8


	//----- nvinfo : EIATTR_FRAME_SIZE
	.align		4
.L_15:
        /*000c*/ 	.byte	0x04, 0x11
        /*000e*/ 	.short	(.L_17 - .L_16)
	.align		4
.L_16:
        /*0010*/ 	.word	index@(_ZN7cutlass13device_kernelINS_4gemm6kernel13GemmUniversalIN4cute5tupleIJiiiiEEENS1_10collective13CollectiveMmaINS1_34MainloopSm90TmaGmmaWarpSpecializedILi7ENS5_IJNS4_1CILi2EEENSA_ILi1EEESC_EEENS1_35KernelTmaWarpSpecializedCooperativeEEENS5_IJNSA_ILi256EEENSA_ILi224EEENSA_ILi64EEEEEEaNS5_IJlSC_lEEEaSK_NS4_8TiledMMAINS4_8MMA_AtomIJNS4_4SM904GMMA26MMA_64x32x32_S32S8S8_SS_TNEEEENS4_6LayoutISD_NS5_IJSC_NSA_ILi0EEESS_EEEEENS5_IJNS4_10UnderscoreESV_SV_EEEEENS4_13SM90_TMA_LOADENS4_14ComposedLayoutINS4_7SwizzleILi2ELi4ELi3EEENS4_18smem_ptr_flag_bitsILi8EEENSR_INS5_IJNSA_ILi8EEESI_EEENS5_IJSI_SC_EEEEEEEvNS4_8identityENS4_23SM90_TMA_LOAD_MULTICASTES18_vS19_EENS_8epilogue10collective6detail29Sm90TmaWarpSpecializedAdapterINS1D_15DefaultEpilogueIaSK_SK_NS1C_6thread17LinearCombinationIaLi1EiiLNS1H_9ScaleType4KindE0ELNS_15FloatRoundStyleE2EaEENS1_15EpilogueDefaultEEEEEvvEEEEvNT_6ParamsE)
        /*0014*/ 	.word	0x000000c8


	//----- nvinfo : EIATTR_MIN_STACK_SIZE
	.align		4
.L_17:
        /*0018*/ 	.byte	0x04, 0x12
        /*001a*/ 	.short	(.L_19 - .L_18)
	.align		4
.L_18:
        /*001c*/ 	.word	index@(_ZN7cutlass13device_kernelINS_4gemm6kernel13GemmUniversalIN4cute5tupleIJiiiiEEENS1_10collective13CollectiveMmaINS1_34MainloopSm90TmaGmmaWarpSpecializedILi7ENS5_IJNS4_1CILi2EEENSA_ILi1EEESC_EEENS1_35KernelTmaWarpSpecializedCooperativeEEENS5_IJNSA_ILi256EEENSA_ILi224EEENSA_ILi64EEEEEEaNS5_IJlSC_lEEEaSK_NS4_8TiledMMAINS4_8MMA_AtomIJNS4_4SM904GMMA26MMA_64x32x32_S32S8S8_SS_TNEEEENS4_6LayoutISD_NS5_IJSC_NSA_ILi0EEESS_EEEEENS5_IJNS4_10UnderscoreESV_SV_EEEEENS4_13SM90_TMA_LOADENS4_14ComposedLayoutINS4_7SwizzleILi2ELi4ELi3EEENS4_18smem_ptr_flag_bitsILi8EEENSR_INS5_IJNSA_ILi8EEESI_EEENS5_IJSI_SC_EEEEEEEvNS4_8identityENS4_23SM90_TMA_LOAD_MULTICASTES18_vS19_EENS_8epilogue10collective6detail29Sm90TmaWarpSpecializedAdapterINS1D_15DefaultEpilogueIaSK_SK_NS1C_6thread17LinearCombinationIaLi1EiiLNS1H_9ScaleType4KindE0ELNS_15FloatRoundStyleE2EaEENS1_15EpilogueDefaultEEEEEvvEEEEvNT_6ParamsE)
        /*0020*/ 	.word	0x000000c8
.L_19:


//--------------------- .nv.compat                --------------------------
	.section	.nv.compat,"",@"SHT_CUDA_COMPAT_INFO"
	.align	4
        /*0000*/ 	.byte	0x02, 0x09, 0x01, 0x00, 0x02, 0x02, 0x04, 0x00, 0x02, 0x05, 0x05, 0x00, 0x03, 0x07, 0x01, 0x01
        /*0010*/ 	.byte	0x02, 0x03, 0x01, 0x00, 0x02, 0x06, 0x01, 0x00, 0x04, 0x0b, 0x08, 0x00, 0x00, 0x00, 0x00, 0x00
        /*0020*/ 	.byte	0x00, 0x00, 0x00, 0x00


//--------------------- .nv.info._ZN7cutlass13device_kernelINS_4gemm6kernel13GemmUniversalIN4cute5tupleIJiiiiEEENS1_10collective13CollectiveMmaINS1_34MainloopSm90TmaGmmaWarpSpecializedILi7ENS5_IJNS4_1CILi2EEENSA_ILi1EEESC_EEENS1_35KernelTmaWarpSpecializedCooperativeEEENS5_IJNSA_ILi256EEENSA_ILi224EEENSA_ILi64EEEEEEaNS5_IJlSC_lEEEaSK_NS4_8TiledMMAINS4_8MMA_AtomIJNS4_4SM904GMMA26MMA_64x32x32_S32S8S8_SS_TNEEEENS4_6LayoutISD_NS5_IJSC_NSA_ILi0EEESS_EEEEENS5_IJNS4_10UnderscoreESV_SV_EEEEENS4_13SM90_TMA_LOADENS4_14ComposedLayoutINS4_7SwizzleILi2ELi4ELi3EEENS4_18smem_ptr_flag_bitsILi8EEENSR_INS5_IJNSA_ILi8EEESI_EEENS5_IJSI_SC_EEEEEEEvNS4_8identityENS4_23SM90_TMA_LOAD_MULTICASTES18_vS19_EENS_8epilogue10collective6detail29Sm90TmaWarpSpecializedAdapterINS1D_15DefaultEpilogueIaSK_SK_NS1C_6thread17LinearCombinationIaLi1EiiLNS1H_9ScaleType4KindE0ELNS_15FloatRoundStyleE2EaEENS1_15EpilogueDefaultEEEEEvvEEEEvNT_6ParamsE --------------------------
	.section	.nv.info._ZN7cutlass13device_kernelINS_4gemm6kernel13GemmUniversalIN4cute5tupleIJiiiiEEENS1_10collective13CollectiveMmaINS1_34MainloopSm90TmaGmmaWarpSpecializedILi7ENS5_IJNS4_1CILi2EEENSA_ILi1EEESC_EEENS1_35KernelTmaWarpSpecializedCooperativeEEENS5_IJNSA_ILi256EEENSA_ILi224EEENSA_ILi64EEEEEEaNS5_IJlSC_lEEEaSK_NS4_8TiledMMAINS4_8MMA_AtomIJNS4_4SM904GMMA26MMA_64x32x32_S32S8S8_SS_TNEEEENS4_6LayoutISD_NS5_IJSC_NSA_ILi0EEESS_EEEEENS5_IJNS4_10UnderscoreESV_SV_EEEEENS4_13SM90_TMA_LOADENS4_14ComposedLayoutINS4_7SwizzleILi2ELi4ELi3EEENS4_18smem_ptr_flag_bitsILi8EEENSR_INS5_IJNSA_ILi8EEESI_EEENS5_IJSI_SC_EEEEEEEvNS4_8identityENS4_23SM90_TMA_LOAD_MULTICASTES18_vS19_EENS_8epilogue10collective6detail29Sm90TmaWarpSpecializedAdapterINS1D_15DefaultEpilogueIaSK_SK_NS1C_6thread17LinearCombinationIaLi1EiiLNS1H_9ScaleType4KindE0ELNS_15FloatRoundStyleE2EaEENS1_15EpilogueDefaultEEEEEvvEEEEvNT_6ParamsE,"",@"SHT_CUDA_INFO"
	.sectionflags	@""
	.align	4


	//----- nvinfo : EIATTR_CUDA_API_VERSION
	.align		4
        /*0000*/ 	.byte	0x04, 0x37
        /*0002*/ 	.short	(.L_21 - .L_20)
.L_20:
        /*0004*/ 	.word	0x00000082


	//----- nvinfo : EIATTR_KPARAM_INFO
	.align		4
.L_21:
        /*0008*/ 	.byte	0x04, 0x17
        /*000a*/ 	.short	(.L_23 - .L_22)
.L_22:
        /*000c*/ 	.word	0x00000000
        /*0010*/ 	.short	0x0000
        /*0012*/ 	.short	0x0070
        /*0014*/ 	.byte	0x00, 0xf0, 0x01, 0x10


	//----- nvinfo : EIATTR_SPARSE_MMA_MASK
	.align		4
.L_23:
        /*0018*/ 	.byte	0x03, 0x50
        /*001a*/ 	.short	0x0000


	//----- nvinfo : EIATTR_MAXREG_COUNT
	.align		4
        /*001c*/ 	.byte	0x03, 0x1b
        /*001e*/ 	.short	0x00a8


	//----- nvinfo : EIATTR_NUM_BARRIERS
	.align		4
        /*0020*/ 	.byte	0x02, 0x4c
        /*0022*/ 	.byte	0x01
	.zero		1


	//----- nvinfo : EIATTR_EXTERNS
	.align		4
        /*0024*/ 	.byte	0x04, 0x0f
        /*0026*/ 	.short	(.L_25 - .L_24)


	//   ....[0]....
	.align		4
.L_24:
        /*0028*/ 	.word	index@(__assertfail)


	//----- nvinfo : EIATTR_ANNOTATIONS
	.align		4
.L_25:
        /*002c*/ 	.byte	0x04, 0x55
        /*002e*/ 	.short	(.L_27 - .L_26)


	//   ....[0]....
.L_26:
        /*0030*/ 	.word	0x00000001
        /*0034*/ 	.byte	0xa0, 0x07, 0x00, 0x00, 0x01, 0x00, 0x00, 0x00, 0x80, 0x08, 0x00, 0x00, 0x01, 0x00, 0x00, 0x00
        /* <DEDUP_REMOVED lines=70> */
        /*04a4*/ 	.byte	0x50, 0x03, 0x01, 0x00, 0x01, 0x00, 0x00, 0x00, 0x70, 0x03, 0x01, 0x00


	//----- nvinfo : EIATTR_MERCURY_ISA_VERSION
	.align		4
.L_27:
        /*04b0*/ 	.byte	0x03, 0x5f
        /*04b2*/ 	.short	0x0101


	//----- nvinfo : EIATTR_INT_WARP_WIDE_INSTR_OFFSETS
	.align		4
        /*04b4*/ 	.byte	0x04, 0x31
        /*04b6*/ 	.short	(.L_29 - .L_28)


	//   ....[0]....
.L_28:
        /*04b8*/ 	.word	0x000005d0


	//   ....[1]....
        /*04bc*/ 	.word	0x000005e0


	//   ....[2]....
        /*04c0*/ 	.word	0x00000740


	//----- nvinfo : EIATTR_COOP_GROUP_MASK_REGIDS
	.align		4
.L_29:
        /*04c4*/ 	.byte	0x04, 0x29
        /*04c6*/ 	.short	(.L_31 - .L_30)


	//   ....[0]....
.L_30:
        /*04c8*/ 	.word	0xffffffff


	//   ....[1]....
        /*04cc*/ 	.word	0xffffffff


	//   ....[2]....
        /*04d0*/ 	.word	0xffffffff


	//   ....[3]....
        /*04d4*/ 	.word	0xffffffff


	//   ....[4]....
        /*04d8*/ 	.word	0xffffffff


	//   ....[5]....
        /*04dc*/ 	.word	0xffffffff


	//----- nvinfo : EIATTR_COOP_GROUP_INSTR_OFFSETS
	.align		4
.L_31:
        /*04e0*/ 	.byte	0x04, 0x28
        /*04e2*/ 	.short	(.L_33 - .L_32)


	//   ....[0]....
.L_32:
        /*04e4*/ 	.word	0x00000070


	//   ....[1]....
        /*04e8*/ 	.word	0x00000080


	//   ....[2]....
        /*04ec*/ 	.word	0x000001a0


	//   ....[3]....
        /*04f0*/ 	.word	0x00000430


	//   ....[4]....
        /*04f4*/ 	.word	0x000008c0


	//   ....[5]....
        /*04f8*/ 	.word	0x00001490


	//----- nvinfo : EIATTR_REG_RECONFIG
	.align		4
.L_33:
        /*04fc*/ 	.byte	0x01, 0x54
	.zero		2


	//----- nvinfo : EIATTR_SYSCALL_OFFSETS
	.align		4
        /*0500*/ 	.byte	0x04, 0x46
        /*0502*/ 	.short	(.L_35 - .L_34)


	//   ....[0]....
.L_34:
        /*0504*/ 	.word	0x00001650


	//----- nvinfo : EIATTR_MBARRIER_INSTR_OFFSETS
	.align		4
.L_35:
        /*0508*/ 	.byte	0x04, 0x39
        /*050a*/ 	.short	(.L_37 - .L_36)


	//   ....[0]....
.L_36:
        /*050c*/ 	.word	0x00000320
        /*0510*/ 	.word	0x000000ff
        /*0514*/ 	.word	0x00000000
        /*0518*/ 	.short	0x0100
        /*051a*/ 	.byte	0x08
	.zero		1


	//   ....[1]....
        /*051c*/ 	.word	0x00000330
        /*0520*/ 	.word	0x000000ff
        /*0524*/ 	.word	0x00000038
        /*0528*/ 	.short	0x0100
        /*052a*/ 	.byte	0x08
	.zero		1


	//   ....[2]....
        /*052c*/ 	.word	0x00000340
        /*0530*/ 	.word	0x000000ff
        /*0534*/ 	.word	0x00000008
        /*0538*/ 	.short	0x0100
        /*053a*/ 	.byte	0x08
	.zero		1


	//   ....[3]....
        /*053c*/ 	.word	0x00000350
        /*0540*/ 	.word	0x000000ff
        /*0544*/ 	.word	0x00000040
        /*0548*/ 	.short	0x0100
        /*054a*/ 	.byte	0x08
	.zero		1


	//   ....[4]....
        /*054c*/ 	.word	0x00000360
        /*0550*/ 	.word	0x000000ff
        /*0554*/ 	.word	0x00000010
        /*0558*/ 	.short	0x0100
        /*055a*/ 	.byte	0x08
	.zero		1


	//   ....[5]....
        /*055c*/ 	.word	0x00000370
        /*0560*/ 	.word	0x000000ff
        /*0564*/ 	.word	0x00000048
        /*0568*/ 	.short	0x0100
        /*056a*/ 	.byte	0x08
	.zero		1


	//   ....[6]....
        /*056c*/ 	.word	0x00000380
        /*0570*/ 	.word	0x000000ff
        /*0574*/ 	.word	0x00000018
        /*0578*/ 	.short	0x0100
        /*057a*/ 	.byte	0x08
	.zero		1


	//   ....[7]....
        /*057c*/ 	.word	0x00000390
        /*0580*/ 	.word	0x000000ff
        /*0584*/ 	.word	0x00000050
        /*0588*/ 	.short	0x0100
        /*058a*/ 	.byte	0x08
	.zero		1


	//   ....[8]....
        /*058c*/ 	.word	0x000003a0
        /*0590*/ 	.word	0x000000ff
        /*0594*/ 	.word	0x00000020
        /*0598*/ 	.short	0x0100
        /*059a*/ 	.byte	0x08
	.zero		1


	//   ....[9]....
        /*059c*/ 	.word	0x000003b0
        /*05a0*/ 	.word	0x000000ff
        /*05a4*/ 	.word	0x00000058
        /*05a8*/ 	.short	0x0100
        /*05aa*/ 	.byte	0x08
	.zero		1


	//   ....[10]....
        /*05ac*/ 	.word	0x000003c0
        /*05b0*/ 	.word	0x000000ff
        /*05b4*/ 	.word	0x00000028
        /*05b8*/ 	.short	0x0100
        /*05ba*/ 	.byte	0x08
	.zero		1


	//   ....[11]....
        /*05bc*/ 	.word	0x000003d0
        /*05c0*/ 	.word	0x000000ff
        /*05c4*/ 	.word	0x00000060
        /*05c8*/ 	.short	0x0100
        /*05ca*/ 	.byte	0x08
	.zero		1


	//   ....[12]....
        /*05cc*/ 	.word	0x000003e0
        /*05d0*/ 	.word	0x000000ff
        /*05d4*/ 	.word	0x00000030
        /*05d8*/ 	.short	0x0100
        /*05da*/ 	.byte	0x08
	.zero		1


	//   ....[13]....
        /*05dc*/ 	.word	0x000003f0
        /*05e0*/ 	.word	0x000000ff
        /*05e4*/ 	.word	0x00000068
        /*05e8*/ 	.short	0x0100
        /*05ea*/ 	.byte	0x08
	.zero		1


	//   ....[14]....
        /*05ec*/ 	.word	0x000007c0
        /*05f0*/ 	.word	0x000000ff
        /*05f4*/ 	.word	0x00000080
        /*05f8*/ 	.short	0x0100
        /*05fa*/ 	.byte	0x06
	.zero		1


	//   ....[15]....
        /*05fc*/ 	.word	0x00000810
        /*0600*/ 	.word	0x000000ff
        /*0604*/ 	.word	0x00000088
        /*0608*/ 	.short	0x0100
        /*060a*/ 	.byte	0x06
	.zero		1


	//   ....[16]....
        /*060c*/ 	.word	0x00001730
        /*0610*/ 	.word	0x00000004
        /*0614*/ 	.word	0x00000000
        /*0618*/ 	.short	0x010a
        /*061a*/ 	.byte	0x3f
	.zero		1


	//   ....[17]....
        /*061c*/ 	.word	0x00001770
        /*0620*/ 	.word	0x00000004
        /*0624*/ 	.word	0x00000000
        /*0628*/ 	.short	0x010a
        /*062a*/ 	.byte	0x3f
	.zero		1


	//   ....[18]....
        /*062c*/ 	.word	0x000027c0
        /*0630*/ 	.word	0x00000007
        /*0634*/ 	.word	0x00000000
        /*0638*/ 	.short	0x010a
        /*063a*/ 	.byte	0x3f
	.zero		1


	//   ....[19]....
        /*063c*/ 	.word	0x00002800
        /*0640*/ 	.word	0x00000007
        /*0644*/ 	.word	0x00000000
        /*0648*/ 	.short	0x010a
        /*064a*/ 	.byte	0x3f
	.zero		1


	//   ....[20]....
        /*064c*/ 	.word	0x00003840
        /*0650*/ 	.word	0x00000004
        /*0654*/ 	.word	0x00000000
        /*0658*/ 	.short	0x0101
        /*065a*/ 	.byte	0x3f
	.zero		1


	//   ....[21]....
        /*065c*/ 	.word	0x00003a90
        /*0660*/ 	.word	0x00000000
        /*0664*/ 	.word	0x00000000
        /*0668*/ 	.short	0x0101
        /*066a*/ 	.byte	0x3f
	.zero		1


	//   ....[22]....
        /*066c*/ 	.word	0x0000fec0
        /*0670*/ 	.word	0x0000000b
        /*0674*/ 	.word	0x00000038
        /*0678*/ 	.short	0x010a
        /*067a*/ 	.byte	0x3f
	.zero		1


	//   ....[23]....
        /*067c*/ 	.word	0x000102c0
        /*0680*/ 	.word	0x00000002
        /*0684*/ 	.word	0x00000088
        /*0688*/ 	.short	0x0101
        /*068a*/ 	.byte	0x3f
	.zero		1


	//   ....[24]....
        /*068c*/ 	.word	0x00010a70
        /*0690*/ 	.word	0x00000005
        /*0694*/ 	.word	0x00000000
        /*0698*/ 	.short	0x010a
        /*069a*/ 	.byte	0x3f
	.zero		1


	//   ....[25]....
        /*069c*/ 	.word	0x00010b00
        /*06a0*/ 	.word	0x00000005
        /*06a4*/ 	.word	0x00000000
        /*06a8*/ 	.short	0x010a
        /*06aa*/ 	.byte	0x3f
	.zero		1


	//   ....[26]....
        /*06ac*/ 	.word	0x00010b90
        /*06b0*/ 	.word	0x00000005
        /*06b4*/ 	.word	0x00000000
        /*06b8*/ 	.short	0x010a
        /*06ba*/ 	.byte	0x3f
	.zero		1


	//   ....[27]....
        /*06bc*/ 	.word	0x00010c20
        /*06c0*/ 	.word	0x00000005
        /*06c4*/ 	.word	0x00000000
        /*06c8*/ 	.short	0x010a
        /*06ca*/ 	.byte	0x3f
	.zero		1


	//   ....[28]....
        /*06cc*/ 	.word	0x00010cb0
        /*06d0*/ 	.word	0x00000005
        /*06d4*/ 	.word	0x00000000
        /*06d8*/ 	.short	0x010a
        /*06da*/ 	.byte	0x3f
	.zero		1


	//   ....[29]....
        /*06dc*/ 	.word	0x00010d40
        /*06e0*/ 	.word	0x00000005
        /*06e4*/ 	.word	0x00000000
        /*06e8*/ 	.short	0x010a
        /*06ea*/ 	.byte	0x3f
	.zero		1


	//   ....[30]....
        /*06ec*/ 	.word	0x00010dd0
        /*06f0*/ 	.word	0x00000003
        /*06f4*/ 	.word	0x00000000
        /*06f8*/ 	.short	0x010a
        /*06fa*/ 	.byte	0x3f
	.zero		1


	//   ....[31]....
        /*06fc*/ 	.word	0x00010e30
        /*0700*/ 	.word	0x00000004
        /*0704*/ 	.word	0x00000000
        /*0708*/ 	.short	0x010a
        /*070a*/ 	.byte	0x3f
	.zero		1


	//   ....[32]....
        /*070c*/ 	.word	0x00010e80
        /*0710*/ 	.word	0x00000007
        /*0714*/ 	.word	0x00000000
        /*0718*/ 	.short	0x010a
        /*071a*/ 	.byte	0x3f
	.zero		1


	//   ....[33]....
        /*071c*/ 	.word	0x00010f50
        /*0720*/ 	.word	0x0000000b
        /*0724*/ 	.word	0x00000038
        /*0728*/ 	.short	0x010a
        /*072a*/ 	.byte	0x3f
	.zero		1


	//   ....[34]....
        /*072c*/ 	.word	0x00011020
        /*0730*/ 	.word	0x00000005
        /*0734*/ 	.word	0x00000000
        /*0738*/ 	.short	0x010a
        /*073a*/ 	.byte	0x3f
	.zero		1


	//   ....[35]....
        /*073c*/ 	.word	0x00011070
        /*0740*/ 	.word	0x00000005
        /*0744*/ 	.word	0x00000000
        /*0748*/ 	.short	0x010a
        /*074a*/ 	.byte	0x3f
	.zero		1


	//   ....[36]....
        /*074c*/ 	.word	0x000110c0
        /*0750*/ 	.word	0x00000005
        /*0754*/ 	.word	0x00000000
        /*0758*/ 	.short	0x010a
        /*075a*/ 	.byte	0x3f
	.zero		1


	//   ....[37]....
        /*075c*/ 	.word	0x00011110
        /*0760*/ 	.word	0x00000005
        /*0764*/ 	.word	0x00000000
        /*0768*/ 	.short	0x010a
        /*076a*/ 	.byte	0x3f
	.zero		1


	//   ....[38]....
        /*076c*/ 	.word	0x00011160
        /*0770*/ 	.word	0x00000005
        /*0774*/ 	.word	0x00000000
        /*0778*/ 	.short	0x010a
        /*077a*/ 	.byte	0x3f
	.zero		1


	//   ....[39]....
        /*077c*/ 	.word	0x000111b0
        /*0780*/ 	.word	0x00000005
        /*0784*/ 	.word	0x00000000
        /*0788*/ 	.short	0x010a
        /*078a*/ 	.byte	0x3f
	.zero		1


	//----- nvinfo : EIATTR_NUM_MBARRIERS
	.align		4
.L_37:
        /*078c*/ 	.byte	0x03, 0x38
        /*078e*/ 	.short	0x0010


	//----- nvinfo : EIATTR_EXIT_INSTR_OFFSETS
	.align		4
        /*0790*/ 	.byte	0x04, 0x1c
        /*0792*/ 	.short	(.L_39 - .L_38)


	//   ....[0]....
.L_38:
        /*0794*/ 	.word	0x00000b20


	//   ....[1]....
        /*0798*/ 	.word	0x000013b0


	//   ....[2]....
        /*079c*/ 	.word	0x0000f510


	//   ....[3]....
        /*07a0*/ 	.word	0x0000fb30


	//   ....[4]....
        /*07a4*/ 	.word	0x00010e20


	//----- nvinfo : EIATTR_MAX_THREADS
	.align		4
.L_39:
        /*07a8*/ 	.byte	0x04, 0x05
        /*07aa*/ 	.short	(.L_41 - .L_40)
.L_40:
        /*07ac*/ 	.word	0x00000180
        /*07b0*/ 	.word	0x00000001
        /*07b4*/ 	.word	0x00000001


	//----- nvinfo : EIATTR_CRS_STACK_SIZE
	.align		4
.L_41:
        /*07b8*/ 	.byte	0x04, 0x1e
        /*07ba*/ 	.short	(.L_43 - .L_42)
.L_42:
        /*07bc*/ 	.word	0x00000000


	//----- nvinfo : EIATTR_CBANK_PARAM_SIZE
	.align		4
.L_43:
        /*07c0*/ 	.byte	0x03, 0x19
        /*07c2*/ 	.short	0x0470


	//----- nvinfo : EIATTR_PARAM_CBANK
	.align		4
        /*07c4*/ 	.byte	0x04, 0x0a
        /*07c6*/ 	.short	(.L_45 - .L_44)
	.align		4
.L_44:
        /*07c8*/ 	.word	index@(.nv.constant0._ZN7cutlass13device_kernelINS_4gemm6kernel13GemmUniversalIN4cute5tupleIJiiiiEEENS1_10collective13CollectiveMmaINS1_34MainloopSm90TmaGmmaWarpSpecializedILi7ENS5_IJNS4_1CILi2EEENSA_ILi1EEESC_EEENS1_35KernelTmaWarpSpecializedCooperativeEEENS5_IJNSA_ILi256EEENSA_ILi224EEENSA_ILi64EEEEEEaNS5_IJlSC_lEEEaSK_NS4_8TiledMMAINS4_8MMA_AtomIJNS4_4SM904GMMA26MMA_64x32x32_S32S8S8_SS_TNEEEENS4_6LayoutISD_NS5_IJSC_NSA_ILi0EEESS_EEEEENS5_IJNS4_10UnderscoreESV_SV_EEEEENS4_13SM90_TMA_LOADENS4_14ComposedLayoutINS4_7SwizzleILi2ELi4ELi3EEENS4_18smem_ptr_flag_bitsILi8EEENSR_INS5_IJNSA_ILi8EEESI_EEENS5_IJSI_SC_EEEEEEEvNS4_8identityENS4_23SM90_TMA_LOAD_MULTICASTES18_vS19_EENS_8epilogue10collective6detail29Sm90TmaWarpSpecializedAdapterINS1D_15DefaultEpilogueIaSK_SK_NS1C_6thread17LinearCombinationIaLi1EiiLNS1H_9ScaleType4KindE0ELNS_15FloatRoundStyleE2EaEENS1_15EpilogueDefaultEEEEEvvEEEEvNT_6ParamsE)
        /*07cc*/ 	.short	0x0210
        /*07ce*/ 	.short	0x0470


	//----- nvinfo : EIATTR_SW_WAR
	.align		4
.L_45:
        /*07d0*/ 	.byte	0x04, 0x36
        /*07d2*/ 	.short	(.L_47 - .L_46)
.L_46:
        /*07d4*/ 	.word	0x00000008
.L_47:


//--------------------- .nv.callgraph             --------------------------
	.section	.nv.callgraph,"",@"SHT_CUDA_CALLGRAPH"
	.align	4
	.sectionentsize	8
	.align		4
        /*0000*/ 	.word	0x00000000
	.align		4
        /*0004*/ 	.word	0xffffffff
	.align		4
        /*0008*/ 	.word	index@(_ZN7cutlass13device_kernelINS_4gemm6kernel13GemmUniversalIN4cute5tupleIJiiiiEEENS1_10collective13CollectiveMmaINS1_34MainloopSm90TmaGmmaWarpSpecializedILi7ENS5_IJNS4_1CILi2EEENSA_ILi1EEESC_EEENS1_35KernelTmaWarpSpecializedCooperativeEEENS5_IJNSA_ILi256EEENSA_ILi224EEENSA_ILi64EEEEEEaNS5_IJlSC_lEEEaSK_NS4_8TiledMMAINS4_8MMA_AtomIJNS4_4SM904GMMA26MMA_64x32x32_S32S8S8_SS_TNEEEENS4_6LayoutISD_NS5_IJSC_NSA_ILi0EEESS_EEEEENS5_IJNS4_10UnderscoreESV_SV_EEEEENS4_13SM90_TMA_LOADENS4_14ComposedLayoutINS4_7SwizzleILi2ELi4ELi3EEENS4_18smem_ptr_flag_bitsILi8EEENSR_INS5_IJNSA_ILi8EEESI_EEENS5_IJSI_SC_EEEEEEEvNS4_8identityENS4_23SM90_TMA_LOAD_MULTICASTES18_vS19_EENS_8epilogue10collective6detail29Sm90TmaWarpSpecializedAdapterINS1D_15DefaultEpilogueIaSK_SK_NS1C_6thread17LinearCombinationIaLi1EiiLNS1H_9ScaleType4KindE0ELNS_15FloatRoundStyleE2EaEENS1_15EpilogueDefaultEEEEEvvEEEEvNT_6ParamsE)
	.align		4
        /*000c*/ 	.word	index@(__assertfail)
	.align		4
        /*0010*/ 	.word	0x00000000
	.align		4
        /*0014*/ 	.word	0xfffffffe
	.align		4
        /*0018*/ 	.word	0x00000000
	.align		4
        /*001c*/ 	.word	0xfffffffd
	.align		4
        /*0020*/ 	.word	0x00000000
	.align		4
        /*0024*/ 	.word	0xfffffffc


//--------------------- .nv.constant4             --------------------------
	.section	.nv.constant4,"a",@progbits
	.align	8
	.align		8
.nv.constant4:
        /*0000*/ 	.dword	__assertfail
	.align		8
        /*0008*/ 	.dword	__unnamed_1
	.align		8
        /*0010*/ 	.dword	_ZN40_INTERNAL_90c3f7a6_4_k_cu_248de343_136504cuda3std3__45__cpo5beginE
	.align		8
        /*0018*/ 	.dword	_ZN40_INTERNAL_90c3f7a6_4_k_cu_248de343_136504cuda3std3__45__cpo3endE
	.align		8
        /*0020*/ 	.dword	_ZN40_INTERNAL_90c3f7a6_4_k_cu_248de343_136504cuda3std3__45__cpo6cbeginE
	.align		8
        /*0028*/ 	.dword	_ZN40_INTERNAL_90c3f7a6_4_k_cu_248de343_136504cuda3std3__45__cpo4cendE
	.align		8
        /*0030*/ 	.dword	_ZN40_INTERNAL_90c3f7a6_4_k_cu_248de343_136504cuda3std3__442_GLOBAL__N__90c3f7a6_4_k_cu_248de343_136506ignoreE
	.align		8
        /*0038*/ 	.dword	_ZN40_INTERNAL_90c3f7a6_4_k_cu_248de343_136504cuda3std3__419piecewise_constructE
	.align		8
        /*0040*/ 	.dword	_ZN40_INTERNAL_90c3f7a6_4_k_cu_248de343_136504cuda3std3__48in_placeE
	.align		8
        /*0048*/ 	.dword	_ZN40_INTERNAL_90c3f7a6_4_k_cu_248de343_136504cuda3std6ranges3__45__cpo4swapE
	.align		8
        /*0050*/ 	.dword	_ZN40_INTERNAL_90c3f7a6_4_k_cu_248de343_136504cuda3std6ranges3__45__cpo9iter_moveE
	.align		8
        /*0058*/ 	.dword	_ZN40_INTERNAL_90c3f7a6_4_k_cu_248de343_136504cute7productE
	.align		8
        /*0060*/ 	.dword	_ZN40_INTERNAL_90c3f7a6_4_k_cu_248de343_136504cute1_E
	.align		8
        /*0068*/ 	.dword	$str$22
	.align		8
        /*0070*/ 	.dword	$str$23


//--------------------- .text._ZN7cutlass13device_kernelINS_4gemm6kernel13GemmUniversalIN4cute5tupleIJiiiiEEENS1_10collective13CollectiveMmaINS1_34MainloopSm90TmaGmmaWarpSpecializedILi7ENS5_IJNS4_1CILi2EEENSA_ILi1EEESC_EEENS1_35KernelTmaWarpSpecializedCooperativeEEENS5_IJNSA_ILi256EEENSA_ILi224EEENSA_ILi64EEEEEEaNS5_IJlSC_lEEEaSK_NS4_8TiledMMAINS4_8MMA_AtomIJNS4_4SM904GMMA26MMA_64x32x32_S32S8S8_SS_TNEEEENS4_6LayoutISD_NS5_IJSC_NSA_ILi0EEESS_EEEEENS5_IJNS4_10UnderscoreESV_SV_EEEEENS4_13SM90_TMA_LOADENS4_14ComposedLayoutINS4_7SwizzleILi2ELi4ELi3EEENS4_18smem_ptr_flag_bitsILi8EEENSR_INS5_IJNSA_ILi8EEESI_EEENS5_IJSI_SC_EEEEEEEvNS4_8identityENS4_23SM90_TMA_LOAD_MULTICASTES18_vS19_EENS_8epilogue10collective6detail29Sm90TmaWarpSpecializedAdapterINS1D_15DefaultEpilogueIaSK_SK_NS1C_6thread17LinearCombinationIaLi1EiiLNS1H_9ScaleType4KindE0ELNS_15FloatRoundStyleE2EaEENS1_15EpilogueDefaultEEEEEvvEEEEvNT_6ParamsE --------------------------
	.section	.text._ZN7cutlass13device_kernelINS_4gemm6kernel13GemmUniversalIN4cute5tupleIJiiiiEEENS1_10collective13CollectiveMmaINS1_34MainloopSm90TmaGmmaWarpSpecializedILi7ENS5_IJNS4_1CILi2EEENSA_ILi1EEESC_EEENS1_35KernelTmaWarpSpecializedCooperativeEEENS5_IJNSA_ILi256EEENSA_ILi224EEENSA_ILi64EEEEEEaNS5_IJlSC_lEEEaSK_NS4_8TiledMMAINS4_8MMA_AtomIJNS4_4SM904GMMA26MMA_64x32x32_S32S8S8_SS_TNEEEENS4_6LayoutISD_NS5_IJSC_NSA_ILi0EEESS_EEEEENS5_IJNS4_10UnderscoreESV_SV_EEEEENS4_13SM90_TMA_LOADENS4_14ComposedLayoutINS4_7SwizzleILi2ELi4ELi3EEENS4_18smem_ptr_flag_bitsILi8EEENSR_INS5_IJNSA_ILi8EEESI_EEENS5_IJSI_SC_EEEEEEEvNS4_8identityENS4_23SM90_TMA_LOAD_MULTICASTES18_vS19_EENS_8epilogue10collective6detail29Sm90TmaWarpSpecializedAdapterINS1D_15DefaultEpilogueIaSK_SK_NS1C_6thread17LinearCombinationIaLi1EiiLNS1H_9ScaleType4KindE0ELNS_15FloatRoundStyleE2EaEENS1_15EpilogueDefaultEEEEEvvEEEEvNT_6ParamsE,"ax",@progbits
	.align	128
.text._ZN7cutlass13device_kernelINS_4gemm6kernel13GemmUniversalIN4cute5tupleIJiiiiEEENS1_10collective13CollectiveMmaINS1_34MainloopSm90TmaGmmaWarpSpecializedILi7ENS5_IJNS4_1CILi2EEENSA_ILi1EEESC_EEENS1_35KernelTmaWarpSpecializedCooperativeEEENS5_IJNSA_ILi256EEENSA_ILi224EEENSA_ILi64EEEEEEaNS5_IJlSC_lEEEaSK_NS4_8TiledMMAINS4_8MMA_AtomIJNS4_4SM904GMMA26MMA_64x32x32_S32S8S8_SS_TNEEEENS4_6LayoutISD_NS5_IJSC_NSA_ILi0EEESS_EEEEENS5_IJNS4_10UnderscoreESV_SV_EEEEENS4_13SM90_TMA_LOADENS4_14ComposedLayoutINS4_7SwizzleILi2ELi4ELi3EEENS4_18smem_ptr_flag_bitsILi8EEENSR_INS5_IJNSA_ILi8EEESI_EEENS5_IJSI_SC_EEEEEEEvNS4_8identityENS4_23SM90_TMA_LOAD_MULTICASTES18_vS19_EENS_8epilogue10collective6detail29Sm90TmaWarpSpecializedAdapterINS1D_15DefaultEpilogueIaSK_SK_NS1C_6thread17LinearCombinationIaLi1EiiLNS1H_9ScaleType4KindE0ELNS_15FloatRoundStyleE2EaEENS1_15EpilogueDefaultEEEEEvvEEEEvNT_6ParamsE:
        .type           _ZN7cutlass13device_kernelINS_4gemm6kernel13GemmUniversalIN4cute5tupleIJiiiiEEENS1_10collective13CollectiveMmaINS1_34MainloopSm90TmaGmmaWarpSpecializedILi7ENS5_IJNS4_1CILi2EEENSA_ILi1EEESC_EEENS1_35KernelTmaWarpSpecializedCooperativeEEENS5_IJNSA_ILi256EEENSA_ILi224EEENSA_ILi64EEEEEEaNS5_IJlSC_lEEEaSK_NS4_8TiledMMAINS4_8MMA_AtomIJNS4_4SM904GMMA26MMA_64x32x32_S32S8S8_SS_TNEEEENS4_6LayoutISD_NS5_IJSC_NSA_ILi0EEESS_EEEEENS5_IJNS4_10UnderscoreESV_SV_EEEEENS4_13SM90_TMA_LOADENS4_14ComposedLayoutINS4_7SwizzleILi2ELi4ELi3EEENS4_18smem_ptr_flag_bitsILi8EEENSR_INS5_IJNSA_ILi8EEESI_EEENS5_IJSI_SC_EEEEEEEvNS4_8identityENS4_23SM90_TMA_LOAD_MULTICASTES18_vS19_EENS_8epilogue10collective6detail29Sm90TmaWarpSpecializedAdapterINS1D_15DefaultEpilogueIaSK_SK_NS1C_6thread17LinearCombinationIaLi1EiiLNS1H_9ScaleType4KindE0ELNS_15FloatRoundStyleE2EaEENS1_15EpilogueDefaultEEEEEvvEEEEvNT_6ParamsE,@function
        .size           _ZN7cutlass13device_kernelINS_4gemm6kernel13GemmUniversalIN4cute5tupleIJiiiiEEENS1_10collective13CollectiveMmaINS1_34MainloopSm90TmaGmmaWarpSpecializedILi7ENS5_IJNS4_1CILi2EEENSA_ILi1EEESC_EEENS1_35KernelTmaWarpSpecializedCooperativeEEENS5_IJNSA_ILi256EEENSA_ILi224EEENSA_ILi64EEEEEEaNS5_IJlSC_lEEEaSK_NS4_8TiledMMAINS4_8MMA_AtomIJNS4_4SM904GMMA26MMA_64x32x32_S32S8S8_SS_TNEEEENS4_6LayoutISD_NS5_IJSC_NSA_ILi0EEESS_EEEEENS5_IJNS4_10UnderscoreESV_SV_EEEEENS4_13SM90_TMA_LOADENS4_14ComposedLayoutINS4_7SwizzleILi2ELi4ELi3EEENS4_18smem_ptr_flag_bitsILi8EEENSR_INS5_IJNSA_ILi8EEESI_EEENS5_IJSI_SC_EEEEEEEvNS4_8identityENS4_23SM90_TMA_LOAD_MULTICASTES18_vS19_EENS_8epilogue10collective6detail29Sm90TmaWarpSpecializedAdapterINS1D_15DefaultEpilogueIaSK_SK_NS1C_6thread17LinearCombinationIaLi1EiiLNS1H_9ScaleType4KindE0ELNS_15FloatRoundStyleE2EaEENS1_15EpilogueDefaultEEEEEvvEEEEvNT_6ParamsE,(.L_x_529 - _ZN7cutlass13device_kernelINS_4gemm6kernel13GemmUniversalIN4cute5tupleIJiiiiEEENS1_10collective13CollectiveMmaINS1_34MainloopSm90TmaGmmaWarpSpecializedILi7ENS5_IJNS4_1CILi2EEENSA_ILi1EEESC_EEENS1_35KernelTmaWarpSpecializedCooperativeEEENS5_IJNSA_ILi256EEENSA_ILi224EEENSA_ILi64EEEEEEaNS5_IJlSC_lEEEaSK_NS4_8TiledMMAINS4_8MMA_AtomIJNS4_4SM904GMMA26MMA_64x32x32_S32S8S8_SS_TNEEEENS4_6LayoutISD_NS5_IJSC_NSA_ILi0EEESS_EEEEENS5_IJNS4_10UnderscoreESV_SV_EEEEENS4_13SM90_TMA_LOADENS4_14ComposedLayoutINS4_7SwizzleILi2ELi4ELi3EEENS4_18smem_ptr_flag_bitsILi8EEENSR_INS5_IJNSA_ILi8EEESI_EEENS5_IJSI_SC_EEEEEEEvNS4_8identityENS4_23SM90_TMA_LOAD_MULTICASTES18_vS19_EENS_8epilogue10collective6detail29Sm90TmaWarpSpecializedAdapterINS1D_15DefaultEpilogueIaSK_SK_NS1C_6thread17LinearCombinationIaLi1EiiLNS1H_9ScaleType4KindE0ELNS_15FloatRoundStyleE2EaEENS1_15EpilogueDefaultEEEEEvvEEEEvNT_6ParamsE)
        .other          _ZN7cutlass13device_kernelINS_4gemm6kernel13GemmUniversalIN4cute5tupleIJiiiiEEENS1_10collective13CollectiveMmaINS1_34MainloopSm90TmaGmmaWarpSpecializedILi7ENS5_IJNS4_1CILi2EEENSA_ILi1EEESC_EEENS1_35KernelTmaWarpSpecializedCooperativeEEENS5_IJNSA_ILi256EEENSA_ILi224EEENSA_ILi64EEEEEEaNS5_IJlSC_lEEEaSK_NS4_8TiledMMAINS4_8MMA_AtomIJNS4_4SM904GMMA26MMA_64x32x32_S32S8S8_SS_TNEEEENS4_6LayoutISD_NS5_IJSC_NSA_ILi0EEESS_EEEEENS5_IJNS4_10UnderscoreESV_SV_EEEEENS4_13SM90_TMA_LOADENS4_14ComposedLayoutINS4_7SwizzleILi2ELi4ELi3EEENS4_18smem_ptr_flag_bitsILi8EEENSR_INS5_IJNSA_ILi8EEESI_EEENS5_IJSI_SC_EEEEEEEvNS4_8identityENS4_23SM90_TMA_LOAD_MULTICASTES18_vS19_EENS_8epilogue10collective6detail29Sm90TmaWarpSpecializedAdapterINS1D_15DefaultEpilogueIaSK_SK_NS1C_6thread17LinearCombinationIaLi1EiiLNS1H_9ScaleType4KindE0ELNS_15FloatRoundStyleE2EaEENS1_15EpilogueDefaultEEEEEvvEEEEvNT_6ParamsE,@"STO_CUDA_ENTRY STV_DEFAULT"
_ZN7cutlass13device_kernelINS_4gemm6kernel13GemmUniversalIN4cute5tupleIJiiiiEEENS1_10collective13CollectiveMmaINS1_34MainloopSm90TmaGmmaWarpSpecializedILi7ENS5_IJNS4_1CILi2EEENSA_ILi1EEESC_EEENS1_35KernelTmaWarpSpecializedCooperativeEEENS5_IJNSA_ILi256EEENSA_ILi224EEENSA_ILi64EEEEEEaNS5_IJlSC_lEEEaSK_NS4_8TiledMMAINS4_8MMA_AtomIJNS4_4SM904GMMA26MMA_64x32x32_S32S8S8_SS_TNEEEENS4_6LayoutISD_NS5_IJSC_NSA_ILi0EEESS_EEEEENS5_IJNS4_10UnderscoreESV_SV_EEEEENS4_13SM90_TMA_LOADENS4_14ComposedLayoutINS4_7SwizzleILi2ELi4ELi3EEENS4_18smem_ptr_flag_bitsILi8EEENSR_INS5_IJNSA_ILi8EEESI_EEENS5_IJSI_SC_EEEEEEEvNS4_8identityENS4_23SM90_TMA_LOAD_MULTICASTES18_vS19_EENS_8epilogue10collective6detail29Sm90TmaWarpSpecializedAdapterINS1D_15DefaultEpilogueIaSK_SK_NS1C_6thread17LinearCombinationIaLi1EiiLNS1H_9ScaleType4KindE0ELNS_15FloatRoundStyleE2EaEENS1_15EpilogueDefaultEEEEEvvEEEEvNT_6ParamsE:
[----:B------:R-:W0:Y:S02]  /*0000*/  LDC R1, c[0x0][0x28] ;  /* 0x00000a00ff017b82 */ /* 0x000e240000000800 */
[----:B0-----:R-:W-:Y:S01]  /*0010*/  VIADD R1, R1, 0xffffff38 ;  /* 0xffffff3801017836 */ /* 0x001fe20000000000 */
[----:B------:R-:W0:Y:S01]  /*0020*/  S2R R4, SR_TID.X ;  /* 0x0000000000047919 */ /* 0x000e220000002100 */
[----:B------:R-:W-:Y:S01]  /*0030*/  ELECT P0, URZ, PT ;  /* 0x00000000003f782f */ /* 0x000fe20003800000 */
[----:B------:R-:W-:Y:S01]  /*0040*/  BSSY B0, `(.L_x_0) ;  /* 0x0000015000007945 */ /* 0x000fe20003800000 */
[--C-:B0-----:R-:W-:Y:S02]  /*0050*/  SHF.R.U32.HI R0, RZ, 0x5, R4.reuse ;  /* 0x00000005ff007819 */ /* 0x101fe40000011604 */
[----:B------:R-:W-:-:S03]  /*0060*/  SHF.R.U32.HI R2, RZ, 0x7, R4 ;  /* 0x00000007ff027819 */ /* 0x000fc60000011604 */
[----:B------:R-:W0:Y:S04]  /*0070*/  SHFL.IDX PT, R3, R0, RZ, 0x1f ;  /* 0x00001fff00037589 */ /* 0x000e2800000e0000 */
[----:B------:R-:W1:Y:S01]  /*0080*/  SHFL.IDX PT, R2, R2, RZ, 0x1f ;  /* 0x00001fff02027589 */ /* 0x000e6200000e0000 */
[----:B0-----:R-:W-:Y:S02]  /*0090*/  R2UR UR9, R3 ;  /* 0x00000000030972ca */ /* 0x001fe400000e0000 */
[----:B-1----:R-:W-:-:S11]  /*00a0*/  R2UR UR5, R2 ;  /* 0x00000000020572ca */ /* 0x002fd600000e0000 */
[----:B------:R-:W-:Y:S02]  /*00b0*/  USHF.R.S32.HI UR4, URZ, 0x1f, UR9 ;  /* 0x0000001f3f047899 */ /* 0x000fe40008011409 */
[----:B------:R-:W-:Y:S02]  /*00c0*/  ISETP.NE.OR P0, PT, RZ, UR9, !P0 ;  /* 0x00000009ff007c0c */ /* 0x000fe4000c705670 */
[----:B------:R-:W-:-:S04]  /*00d0*/  ULEA.HI UR4, UR4, UR9, URZ, 0x2 ;  /* 0x0000000904047291 */ /* 0x000fc8000f8f103f */
[----:B------:R-:W-:-:S04]  /*00e0*/  ULOP3.LUT UR4, UR4, 0xfffffffc, URZ, 0xc0, !UPT ;  /* 0xfffffffc04047892 */ /* 0x000fc8000f8ec03f */
[----:B------:R-:W-:-:S03]  /*00f0*/  UIADD3 UR9, UR9, -UR4, URZ ;  /* 0x8000000409097290 */ /* 0x000fc6000fffe03f */
[----:B------:R-:W-:Y:S09]  /*0100*/  @P0 BRA `(.L_x_1) ;  /* 0x0000000000200947 */ /* 0x000ff20003800000 */
[----:B------:R-:W-:Y:S02]  /*0110*/  ULDC.64 UR6, c[0x0][0x198] ;  /* 0x0000660000067ab9 */ /* 0x000fe40000000a00 */
[----:B------:R-:W-:Y:S02]  /*0120*/  UIADD3 UR10, UP0, UR6, 0xf0, URZ ;  /* 0x000000f0060a7890 */ /* 0x000fe4000ff1e03f */
[----:B------:R-:W-:Y:S02]  /*0130*/  UIADD3 UR6, UP1, UR6, 0x1f0, URZ ;  /* 0x000001f006067890 */ /* 0x000fe4000ff3e03f */
[----:B------:R-:W-:Y:S02]  /*0140*/  UIADD3.X UR11, URZ, UR7, URZ, UP0, !UPT ;  /* 0x000000073f0b7290 */ /* 0x000fe400087fe43f */
[----:B------:R-:W-:-:S07]  /*0150*/  UIADD3.X UR7, URZ, UR7, URZ, UP1, !UPT ;  /* 0x000000073f077290 */ /* 0x000fce0008ffe43f */
[----:B------:R0:W-:Y:S02]  /*0160*/  UTMACCTL.PF [UR10] ;  /* 0x000000000a0079b9 */ /* 0x0001e40008040000 */
[----:B------:R0:W-:Y:S02]  /*0170*/  UTMACCTL.PF [UR6] ;  /* 0x00000000060079b9 */ /* 0x0001e40008040000 */
[----:B0-----:R-:W-:Y:S01]  /*0180*/  NOP ;  /* 0x0000000000007918 */ /* 0x001fe20000000000 */
.L_x_1:
[----:B------:R-:W-:Y:S05]  /*0190*/  BSYNC B0 ;  /* 0x0000000000007941 */ /* 0x000fea0003800000 */
.L_x_0:
[----:B------:R-:W0:Y:S01]  /*01a0*/  SHFL.IDX PT, R2, R0, RZ, 0x1f ;  /* 0x00001fff00027589 */ /* 0x000e2200000e0000 */
[----:B------:R-:W-:Y:S01]  /*01b0*/  UISETP.NE.AND UP0, UPT, UR9, 0x3, UPT ;  /* 0x000000030900788c */ /* 0x000fe2000bf05270 */
[----:B------:R-:W-:Y:S01]  /*01c0*/  ISETP.NE.AND P1, PT, RZ, UR5, PT ;  /* 0x00000005ff007c0c */ /* 0x000fe2000bf25270 */
[----:B------:R-:W-:Y:S02]  /*01d0*/  UIADD3 UR16, UR5, -0x1, URZ ;  /* 0xffffffff05107890 */ /* 0x000fe4000fffe03f */
[----:B------:R-:W-:Y:S02]  /*01e0*/  UISETP.EQ.OR UP0, UPT, UR9, URZ, !UP0 ;  /* 0x0000003f0900728c */ /* 0x000fe4000c702670 */
[----:B------:R-:W-:Y:S02]  /*01f0*/  UISETP.GE.U32.AND UP1, UPT, UR16, 0x2, UPT ;  /* 0x000000021000788c */ /* 0x000fe4000bf26070 */
[----:B------:R-:W-:-:S04]  /*0200*/  UISETP.EQ.AND UP0, UPT, UR5, URZ, UP0 ;  /* 0x0000003f0500728c */ /* 0x000fc80008702270 */
[----:B------:R-:W-:-:S04]  /*0210*/  USEL UR38, URZ, 0x1, !UP0 ;  /* 0x000000013f267887 */ /* 0x000fc8000c000000 */
[----:B------:R-:W-:Y:S01]  /*0220*/  USEL UR38, UR38, 0x2, UP1 ;  /* 0x0000000226267887 */ /* 0x000fe20008800000 */
[----:B0-----:R-:W-:-:S13]  /*0230*/  ISETP.NE.AND P0, PT, R2, RZ, PT ;  /* 0x000000ff0200720c */ /* 0x001fda0003f05270 */
[----:B------:R-:W-:Y:S05]  /*0240*/  @P0 BRA `(.L_x_2) ;  /* 0x0000000000700947 */ /* 0x000fea0003800000 */
[----:B------:R-:W0:Y:S01]  /*0250*/  S2UR UR8, SR_CgaCtaId ;  /* 0x00000000000879c3 */ /* 0x000e220000008800 */
[----:B------:R-:W-:Y:S01]  /*0260*/  UMOV UR4, 0x400 ;  /* 0x0000040000047882 */ /* 0x000fe20000000000 */
[----:B------:R-:W-:Y:S01]  /*0270*/  UMOV UR5, 0x1 ;  /* 0x0000000100057882 */ /* 0x000fe20000000000 */
[----:B------:R-:W-:Y:S01]  /*0280*/  UMOV UR6, 0x4 ;  /* 0x0000000400067882 */ /* 0x000fe20000000000 */
[----:B------:R-:W-:Y:S01]  /*0290*/  ELECT P0, URZ, PT ;  /* 0x00000000003f782f */ /* 0x000fe20003800000 */
[----:B------:R-:W-:-:S04]  /*02a0*/  UIADD3 UR6, -UR6, 0x100000, URZ ;  /* 0x0010000006067890 */ /* 0x000fc8000fffe13f */
[----:B------:R-:W-:Y:S02]  /*02b0*/  USHF.L.U32 UR7, UR6, 0xb, URZ ;  /* 0x0000000b06077899 */ /* 0x000fe4000800063f */
[----:B------:R-:W-:Y:S02]  /*02c0*/  USHF.L.U32 UR6, UR6, 0x1, URZ ;  /* 0x0000000106067899 */ /* 0x000fe4000800063f */
[----:B0-----:R-:W-:Y:S02]  /*02d0*/  ULEA UR8, UR8, UR4, 0x18 ;  /* 0x0000000408087291 */ /* 0x001fe4000f8ec03f */
[----:B------:R-:W-:-:S04]  /*02e0*/  UIADD3 UR4, -UR5, 0x100000, URZ ;  /* 0x0010000005047890 */ /* 0x000fc8000fffe13f */
[----:B------:R-:W-:Y:S02]  /*02f0*/  USHF.L.U32 UR5, UR4, 0xb, URZ ;  /* 0x0000000b04057899 */ /* 0x000fe4000800063f */
[----:B------:R-:W-:Y:S01]  /*0300*/  USHF.L.U32 UR4, UR4, 0x1, URZ ;  /* 0x0000000104047899 */ /* 0x000fe2000800063f */
[----:B------:R-:W0:Y:S11]  /*0310*/  FENCE.VIEW.ASYNC.S ;  /* 0x00000000000073c6 */ /* 0x000e360000000000 */
[----:B0-----:R0:W1:Y:S01]  /*0320*/  SYNCS.EXCH.64 URZ, [UR8], UR4 ;  /* 0x00000004083f75b2 */ /* 0x0010620008000100 */
[----:B------:R0:W2:Y:S01]  /*0330*/  SYNCS.EXCH.64 URZ, [UR8+0x38], UR6 ;  /* 0x00003806083f75b2 */ /* 0x0000a20008000100 */
[----:B------:R0:W3:Y:S01]  /*0340*/  SYNCS.EXCH.64 URZ, [UR8+0x8], UR4 ;  /* 0x00000804083f75b2 */ /* 0x0000e20008000100 */
[----:B------:R0:W4:Y:S01]  /*0350*/  SYNCS.EXCH.64 URZ, [UR8+0x40], UR6 ;  /* 0x00004006083f75b2 */ /* 0x0001220008000100 */
[----:B------:R0:W0:Y:S01]  /*0360*/  SYNCS.EXCH.64 URZ, [UR8+0x10], UR4 ;  /* 0x00001004083f75b2 */ /* 0x0000220008000100 */
        /* <DEDUP_REMOVED lines=9> */
[----:B------:R-:W-:Y:S01]  /*0400*/  NOP ;  /* 0x0000000000007918 */ /* 0x000fe20000000000 */
.L_x_2:
[----:B------:R-:W5:Y:S01]  /*0410*/  S2UR UR13, SR_CTAID.X ;  /* 0x00000000000d79c3 */ /* 0x000f620000002500 */
[----:B------:R-:W-:Y:S01]  /*0420*/  SHF.R.S32.HI R3, RZ, 0x1f, R4 ;  /* 0x0000001fff037819 */ /* 0x000fe20000011404 */
[----:B------:R1:W2:Y:S01]  /*0430*/  SHFL.IDX PT, R6, R0, RZ, 0x1f ;  /* 0x00001fff00067589 */ /* 0x0002a200000e0000 */
[----:B0-----:R-:W-:Y:S01]  /*0440*/  ULDC UR4, c[0x0][0x150] ;  /* 0x0000540000047ab9 */ /* 0x001fe20000000800 */
[----:B------:R-:W-:Y:S02]  /*0450*/  ELECT P0, URZ, PT ;  /* 0x00000000003f782f */ /* 0x000fe40003800000 */
[----:B------:R-:W-:Y:S01]  /*0460*/  LEA.HI R3, R3, R4, RZ, 0x7 ;  /* 0x0000000403037211 */ /* 0x000fe200078f38ff */
[----:B------:R-:W-:Y:S01]  /*0470*/  ULDC UR5, c[0x0][0x154] ;  /* 0x0000550000057ab9 */ /* 0x000fe20000000800 */
[----:B------:R-:W-:Y:S01]  /*0480*/  SHF.R.S32.HI R7, RZ, 0x1f, R2 ;  /* 0x0000001fff077819 */ /* 0x000fe20000011402 */
[----:B------:R-:W0:Y:S01]  /*0490*/  S2UR UR10, SR_CTAID.Y ;  /* 0x00000000000a79c3 */ /* 0x000e220000002600 */
[----:B------:R-:W-:Y:S01]  /*04a0*/  LOP3.LUT R3, R3, 0xffffff80, RZ, 0xc0, !PT ;  /* 0xffffff8003037812 */ /* 0x000fe200078ec0ff */
[----:B------:R-:W-:Y:S01]  /*04b0*/  ULDC UR8, c[0x0][0x144] ;  /* 0x0000510000087ab9 */ /* 0x000fe20000000800 */
[----:B------:R-:W-:Y:S01]  /*04c0*/  LEA.HI R7, R7, R2, RZ, 0x2 ;  /* 0x0000000207077211 */ /* 0x000fe200078f10ff */
[----:B------:R-:W-:Y:S01]  /*04d0*/  NOP ;  /* 0x0000000000007918 */ /* 0x000fe20000000000 */
[----:B------:R-:W-:Y:S01]  /*04e0*/  NOP ;  /* 0x0000000000007918 */ /* 0x000fe20000000000 */
[----:B------:R-:W-:Y:S01]  /*04f0*/  IMAD.IADD R3, R4, 0x1, -R3 ;  /* 0x0000000104037824 */ /* 0x000fe200078e0a03 */
[----:B------:R-:W-:Y:S01]  /*0500*/  LOP3.LUT R7, R7, 0x3ffffffc, RZ, 0xc0, !PT ;  /* 0x3ffffffc07077812 */ /* 0x000fe200078ec0ff */
[----:B------:R-:W-:-:S03]  /*0510*/  ULDC UR11, c[0x0][0x148] ;  /* 0x00005200000b7ab9 */ /* 0x000fc60000000800 */
[----:B------:R-:W-:Y:S01]  /*0520*/  SHF.R.S32.HI R4, RZ, 0x1f, R3 ;  /* 0x0000001fff047819 */ /* 0x000fe20000011403 */
[----:B------:R-:W-:-:S03]  /*0530*/  IMAD.IADD R2, R2, 0x1, -R7 ;  /* 0x0000000102027824 */ /* 0x000fc600078e0a07 */
[----:B------:R-:W-:Y:S02]  /*0540*/  LEA.HI R4, R4, R3, RZ, 0x3 ;  /* 0x0000000304047211 */ /* 0x000fe400078f18ff */
[----:B-----5:R-:W-:Y:S02]  /*0550*/  I2FP.F32.U32 R5, UR13 ;  /* 0x0000000d00057c45 */ /* 0x020fe40008201000 */
[--C-:B-1----:R-:W-:Y:S02]  /*0560*/  SHF.R.S32.HI R0, RZ, 0x3, R4.reuse ;  /* 0x00000003ff007819 */ /* 0x102fe40000011404 */
[----:B--2---:R-:W-:Y:S01]  /*0570*/  ISETP.NE.OR P0, PT, R6, RZ, !P0 ;  /* 0x000000ff0600720c */ /* 0x004fe20004705670 */
[----:B------:R-:W-:Y:S01]  /*0580*/  FMUL R8, R5, UR4 ;  /* 0x0000000405087c20 */ /* 0x000fe20008400000 */
[----:B------:R-:W-:-:S04]  /*0590*/  SHF.R.S32.HI R5, RZ, 0x1f, R4 ;  /* 0x0000001fff057819 */ /* 0x000fc80000011404 */
[----:B------:R-:W-:Y:S01]  /*05a0*/  LEA.HI R5, R5, R0, RZ, 0x2 ;  /* 0x0000000005057211 */ /* 0x000fe200078f10ff */
[----:B------:R-:W1:Y:S03]  /*05b0*/  F2I.U32.TRUNC.NTZ R8, R8 ;  /* 0x0000000800087305 */ /* 0x000e66000020f000 */
[----:B------:R-:W-:-:S03]  /*05c0*/  LOP3.LUT R5, R5, 0xfffffffc, RZ, 0xc0, !PT ;  /* 0xfffffffc05057812 */ /* 0x000fc600078ec0ff */
[----:B------:R-:W-:Y:S01]  /*05d0*/  VOTEU.ALL UP0, P0 ;  /* 0x00000000003f7886 */ /* 0x000fe20000000000 */
[----:B------:R-:W-:Y:S01]  /*05e0*/  VOTEU.ALL UP1, P0 ;  /* 0x00000000003f7886 */ /* 0x000fe20000020000 */
[----:B------:R-:W-:Y:S01]  /*05f0*/  IMAD.IADD R5, R0, 0x1, -R5 ;  /* 0x0000000100057824 */ /* 0x000fe200078e0a05 */
[----:B0-----:R-:W-:Y:S02]  /*0600*/  I2FP.F32.U32 R0, UR10 ;  /* 0x0000000a00007c45 */ /* 0x001fe40008201000 */
[----:B------:R-:W0:Y:S01]  /*0610*/  @!UP0 S2UR UR7, SR_CgaCtaId ;  /* 0x00000000000789c3 */ /* 0x000e220000008800 */
[----:B------:R-:W-:Y:S01]  /*0620*/  IMAD R2, R2, 0x4, R5 ;  /* 0x0000000402027824 */ /* 0x000fe200078e0205 */
[----:B------:R-:W-:Y:S01]  /*0630*/  @!UP0 UMOV UR6, 0x400 ;  /* 0x0000040000068882 */ /* 0x000fe20000000000 */
[----:B------:R-:W-:Y:S01]  /*0640*/  FMUL R4, R0, UR5 ;  /* 0x0000000500047c20 */ /* 0x000fe20008400000 */
[----:B-1----:R-:W-:Y:S02]  /*0650*/  R2UR UR4, R8 ;  /* 0x00000000080472ca */ /* 0x002fe400000e0000 */
[----:B------:R-:W-:-:S03]  /*0660*/  LEA.HI R0, R2, R2, RZ, 0x1 ;  /* 0x0000000202007211 */ /* 0x000fc600078f08ff */
[----:B------:R-:W1:Y:S01]  /*0670*/  F2I.U32.TRUNC.NTZ R4, R4 ;  /* 0x0000000400047305 */ /* 0x000e62000020f000 */
[----:B------:R-:W-:-:S05]  /*0680*/  LOP3.LUT R5, R0, 0xfffffffe, RZ, 0xc0, !PT ;  /* 0xfffffffe00057812 */ /* 0x000fca00078ec0ff */
[----:B------:R-:W-:Y:S02]  /*0690*/  IMAD.IADD R5, R2, 0x1, -R5 ;  /* 0x0000000102057824 */ /* 0x000fe400078e0a05 */
[----:B------:R-:W-:-:S04]  /*06a0*/  UIADD3 UR4, -UR4, URZ, URZ ;  /* 0x0000003f04047290 */ /* 0x000fc8000fffe13f */
[----:B------:R-:W-:Y:S01]  /*06b0*/  UIMAD UR8, UR8, UR4, UR13 ;  /* 0x00000004080872a4 */ /* 0x000fe2000f8e020d */
[----:B-1----:R-:W-:Y:S02]  /*06c0*/  R2UR UR12, R4 ;  /* 0x00000000040c72ca */ /* 0x002fe400000e0000 */
[----:B------:R-:W-:Y:S01]  /*06d0*/  UMOV UR4, 0x20 ;  /* 0x0000002000047882 */ /* 0x000fe20000000000 */
[----:B0-----:R-:W-:Y:S02]  /*06e0*/  @!UP0 ULEA UR6, UR7, UR6, 0x18 ;  /* 0x0000000607068291 */ /* 0x001fe4000f8ec03f */
[----:B------:R-:W-:Y:S01]  /*06f0*/  ISETP.NE.AND P3, PT, R5, UR8, PT ;  /* 0x0000000805007c0c */ /* 0x000fe2000bf65270 */
[----:B------:R-:W-:-:S04]  /*0700*/  @!UP0 UIADD3 UR4, -UR4, 0x100000, URZ ;  /* 0x0010000004048890 */ /* 0x000fc8000fffe13f */
[----:B------:R-:W-:Y:S02]  /*0710*/  @!UP0 USHF.L.U32 UR5, UR4, 0xb, URZ ;  /* 0x0000000b04058899 */ /* 0x000fe4000800063f */
[----:B------:R-:W-:Y:S01]  /*0720*/  @!UP0 USHF.L.U32 UR4, UR4, 0x1, URZ ;  /* 0x0000000104048899 */ /* 0x000fe2000800063f */
[C---:B------:R-:W-:Y:S01]  /*0730*/  IMAD.SHL.U32 R5, R2.reuse, 0x4, RZ ;  /* 0x0000000402057824 */ /* 0x040fe200078e00ff */
[----:B------:R-:W-:Y:S01]  /*0740*/  VOTEU.ALL UP0, P0 ;  /* 0x00000000003f7886 */ /* 0x000fe20000000000 */
[----:B------:R-:W0:Y:S01]  /*0750*/  LDC R4, c[0x0][0x140] ;  /* 0x00005000ff047b82 */ /* 0x000e220000000800 */
[----:B------:R-:W-:Y:S02]  /*0760*/  LOP3.LUT P0, RZ, R3, 0x7, RZ, 0xc0, !PT ;  /* 0x0000000703ff7812 */ /* 0x000fe4000780c0ff */
[----:B------:R-:W-:Y:S01]  /*0770*/  LOP3.LUT R9, R2, 0xc, R5, 0x78, !PT ;  /* 0x0000000c02097812 */ /* 0x000fe200078e7805 */
[----:B------:R-:W-:-:S03]  /*0780*/  UIADD3 UR12, -UR12, URZ, URZ ;  /* 0x0000003f0c0c7290 */ /* 0x000fc6000fffe13f */
[C---:B------:R-:W-:Y:S01]  /*0790*/  ISETP.LT.U32.AND P0, PT, R9.reuse, 0x2, !P0 ;  /* 0x000000020900780c */ /* 0x040fe20004701070 */
[----:B------:R1:W-:Y:S04]  /*07a0*/  STL [R1+0x44], R9 ;  /* 0x0000440901007387 */ /* 0x0003e80000100800 */
[----:B------:R-:W2:Y:S02]  /*07b0*/  FENCE.VIEW.ASYNC.S ;  /* 0x00000000000073c6 */ /* 0x000ea40000000000 */
[----:B--2---:R-:W2:Y:S01]  /*07c0*/  @!UP0 SYNCS.EXCH.64 URZ, [UR6+0x80], UR4 ;  /* 0x00008004063f85b2 */ /* 0x004ea20008000100 */
[----:B------:R-:W-:Y:S02]  /*07d0*/  @P3 LEA.HI R0, R9, R9, RZ, 0x1 ;  /* 0x0000000909003211 */ /* 0x000fe400078f08ff */
[----:B------:R-:W-:-:S02]  /*07e0*/  SEL R3, RZ, 0x1, !P0 ;  /* 0x00000001ff037807 */ /* 0x000fc40004000000 */
[----:B------:R-:W-:Y:S02]  /*07f0*/  @P3 SHF.R.S32.HI R0, RZ, 0x1, R0 ;  /* 0x00000001ff003819 */ /* 0x000fe40000011400 */
[----:B0-----:R-:W-:Y:S01]  /*0800*/  ISETP.EQ.U32.AND P2, PT, R4, 0x1, PT ;  /* 0x000000010400780c */ /* 0x001fe20003f42070 */
[----:B------:R0:W1:Y:S01]  /*0810*/  @!UP1 SYNCS.EXCH.64 URZ, [UR6+0x88], UR4 ;  /* 0x00008804063f95b2 */ /* 0x0000620008000100 */
[----:B------:R-:W-:Y:S01]  /*0820*/  NOP ;  /* 0x0000000000007918 */ /* 0x000fe20000000000 */
[----:B0-----:R-:W-:-:S06]  /*0830*/  UIMAD UR4, UR11, UR12, UR10 ;  /* 0x0000000c0b0472a4 */ /* 0x001fcc000f8e020a */
[----:B------:R-:W-:Y:S01]  /*0840*/  @P3 ISETP.NE.AND P4, PT, R0, UR4, PT ;  /* 0x0000000400003c0c */ /* 0x000fe2000bf85270 */
[----:B------:R-:W-:-:S03]  /*0850*/  IMAD.MOV.U32 R0, RZ, RZ, 0x1 ;  /* 0x00000001ff007424 */ /* 0x000fc600078e00ff */
[----:B------:R-:W-:-:S04]  /*0860*/  @P3 SEL R0, RZ, 0x1, P4 ;  /* 0x00000001ff003807 */ /* 0x000fc80002000000 */
[----:B------:R-:W-:-:S05]  /*0870*/  LOP3.LUT R0, R0, R3, RZ, 0xc0, !PT ;  /* 0x0000000300007212 */ /* 0x000fca00078ec0ff */
[----:B------:R0:W-:Y:S01]  /*0880*/  STL [R1+0x40], R0 ;  /* 0x0000400001007387 */ /* 0x0001e20000100800 */
[----:B--2---:R-:W-:Y:S05]  /*0890*/  @!P2 BRA `(.L_x_3) ;  /* 0x000000000008a947 */ /* 0x004fea0003800000 */
[----:B-1-34-:R-:W-:Y:S01]  /*08a0*/  UCGABAR_ARV ;  /* 0x00000000000079c7 */ /* 0x01afe20008000000 */
[----:B------:R-:W-:Y:S05]  /*08b0*/  BRA `(.L_x_4) ;  /* 0x0000000000047947 */ /* 0x000fea0003800000 */
.L_x_3:
[----:B-1-34-:R-:W-:Y:S01]  /*08c0*/  NOP ;  /* 0x0000000000007918 */ /* 0x01afe20000000000 */
.L_x_4:
[----:B------:R-:W-:Y:S01]  /*08d0*/  ULDC UR4, c[0x0][0x65c] ;  /* 0x0001970000047ab9 */ /* 0x000fe20000000800 */
[----:B------:R-:W-:Y:S01]  /*08e0*/  UMOV UR5, URZ ;  /* 0x0000003f00057c82 */ /* 0x000fe20008000000 */
[----:B------:R-:W-:-:S03]  /*08f0*/  UISETP.NE.AND UP0, UPT, UR4, 0x1, UPT ;  /* 0x000000010400788c */ /* 0x000fc6000bf05270 */
[----:B------:R-:W-:Y:S01]  /*0900*/  UMOV UR4, UR13 ;  /* 0x0000000d00047c82 */ /* 0x000fe20008000000 */
[----:B------:R-:W-:Y:S02]  /*0910*/  UP2UR UR39, UPR, URZ, 0x1 ;  /* 0x000000013f277883 */ /* 0x000fe40008000000 */
[----:B------:R-:W-:Y:S02]  /*0920*/  PLOP3.LUT P0, PT, PT, PT, UP0, 0x80, 0x0 ;  /* 0x000000000000781c */ /* 0x000fe40003f0f008 */
[----:B------:R-:W-:Y:S02]  /*0930*/  PLOP3.LUT P3, PT, PT, PT, UP0, 0x80, 0x0 ;  /* 0x000000000000781c */ /* 0x000fe40003f6f008 */
[----:B------:R-:W-:Y:S01]  /*0940*/  PLOP3.LUT P5, PT, PT, PT, UP0, 0x80, 0x0 ;  /* 0x000000000000781c */ /* 0x000fe20003faf008 */
[----:B------:R-:W-:Y:S01]  /*0950*/  @UP0 ULDC UR14, c[0x0][0x10] ;  /* 0x00000400000e0ab9 */ /* 0x000fe20000000800 */
[----:B------:R-:W-:Y:S01]  /*0960*/  @UP0 UMOV UR6, UR10 ;  /* 0x0000000a00060c82 */ /* 0x000fe20008000000 */
[----:B------:R-:W-:Y:S01]  /*0970*/  @UP0 UMOV UR7, URZ ;  /* 0x0000003f00070c82 */ /* 0x000fe20008000000 */
[----:B------:R-:W-:Y:S01]  /*0980*/  PLOP3.LUT P4, PT, PT, PT, UP0, 0x80, 0x0 ;  /* 0x000000000000781c */ /* 0x000fe20003f8f008 */
[----:B------:R-:W-:-:S03]  /*0990*/  @UP0 UIMAD.WIDE.U32 UR14, UR13, UR14, UR6 ;  /* 0x0000000e0d0e02a5 */ /* 0x000fc6000f8e0006 */
[----:B------:R-:W-:Y:S01]  /*09a0*/  @!UP0 ULDC UR7, c[0x0][0xc] ;  /* 0x0000030000078ab9 */ /* 0x000fe20000000800 */
[----:B------:R-:W-:Y:S01]  /*09b0*/  @UP0 UMOV UR6, URZ ;  /* 0x0000003f00060c82 */ /* 0x000fe20008000000 */
[----:B------:R-:W-:Y:S01]  /*09c0*/  @!UP0 UIMAD.WIDE.U32 UR4, UR10, UR7, UR4 ;  /* 0x000000070a0482a5 */ /* 0x000fe2000f8e0004 */
[----:B------:R-:W-:Y:S01]  /*09d0*/  IMAD.U32 R2, RZ, RZ, UR14 ;  /* 0x0000000eff027e24 */ /* 0x000fe2000f8e00ff */
[----:B------:R-:W-:Y:S02]  /*09e0*/  @UP0 UIADD3 UR6, UR15, UR6, URZ ;  /* 0x000000060f060290 */ /* 0x000fe4000fffe03f */
[----:B------:R-:W-:Y:S02]  /*09f0*/  IMAD.U32 R3, RZ, RZ, UR15 ;  /* 0x0000000fff037e24 */ /* 0x000fe4000f8e00ff */
[----:B------:R-:W-:Y:S02]  /*0a00*/  @P0 IMAD.MOV.U32 R7, RZ, RZ, R2 ;  /* 0x000000ffff070224 */ /* 0x000fe400078e0002 */
[----:B------:R-:W-:-:S02]  /*0a10*/  IMAD.U32 R5, RZ, RZ, UR5 ;  /* 0x00000005ff057e24 */ /* 0x000fc4000f8e00ff */
[----:B------:R-:W-:Y:S02]  /*0a20*/  IMAD.U32 R2, RZ, RZ, UR4 ;  /* 0x00000004ff027e24 */ /* 0x000fe4000f8e00ff */
[----:B------:R-:W-:Y:S02]  /*0a30*/  @P3 IMAD.U32 R6, RZ, RZ, UR6 ;  /* 0x00000006ff063e24 */ /* 0x000fe4000f8e00ff */
[----:B------:R-:W-:Y:S02]  /*0a40*/  @!P5 IMAD.MOV.U32 R6, RZ, RZ, R5 ;  /* 0x000000ffff06d224 */ /* 0x000fe400078e0005 */
[----:B------:R-:W-:Y:S02]  /*0a50*/  @!P4 IMAD.MOV.U32 R7, RZ, RZ, R2 ;  /* 0x000000ffff07c224 */ /* 0x000fe400078e0002 */
[----:B------:R-:W-:Y:S01]  /*0a60*/  IMAD.U32 R3, RZ, RZ, UR5 ;  /* 0x00000005ff037e24 */ /* 0x000fe2000f8e00ff */
[----:B------:R1:W-:Y:S01]  /*0a70*/  STL [R1+0x48], R6 ;  /* 0x0000480601007387 */ /* 0x0003e20000100800 */
[----:B------:R-:W-:-:S03]  /*0a80*/  IMAD.U32 R4, RZ, RZ, UR4 ;  /* 0x00000004ff047e24 */ /* 0x000fc6000f8e00ff */
[----:B------:R1:W-:Y:S01]  /*0a90*/  STL [R1+0x4c], R7 ;  /* 0x00004c0701007387 */ /* 0x0003e20000100800 */
[----:B------:R-:W-:Y:S05]  /*0aa0*/  @!P2 BRA `(.L_x_5) ;  /* 0x00000000000ca947 */ /* 0x000fea0003800000 */
[----:B------:R-:W-:Y:S01]  /*0ab0*/  UCGABAR_WAIT ;  /* 0x0000000000007dc7 */ /* 0x000fe20008000000 */
[----:B------:R-:W-:Y:S01]  /*0ac0*/  CCTL.IVALL ;  /* 0x00000000ff00798f */ /* 0x000fe20002000000 */
[----:B------:R-:W-:Y:S05]  /*0ad0*/  BRA `(.L_x_6) ;  /* 0x0000000000047947 */ /* 0x000fea0003800000 */
.L_x_5:
[----:B------:R-:W-:Y:S06]  /*0ae0*/  BAR.SYNC.DEFER_BLOCKING 0x0 ;  /* 0x0000000000007b1d */ /* 0x000fec0000010000 */
.L_x_6:
[----:B------:R-:W-:Y:S05]  /*0af0*/  @!P1 BRA `(.L_x_7) ;  /* 0x000000e800889947 */ /* 0x000fea0003800000 */
[----:B------:R-:W-:-:S06]  /*0b00*/  UISETP.GT.U32.AND UP0, UPT, UR16, 0x1, UPT ;  /* 0x000000011000788c */ /* 0x000fcc000bf04070 */
[----:B------:R-:W-:-:S13]  /*0b10*/  PLOP3.LUT P0, PT, PT, PT, UP0, 0x80, 0x0 ;  /* 0x000000000000781c */ /* 0x000fda0003f0f008 */
[----:B------:R-:W-:Y:S05]  /*0b20*/  @P0 EXIT ;  /* 0x000000000000094d */ /* 0x000fea0003800000 */
[----:B------:R-:W-:Y:S01]  /*0b30*/  ULDC.64 UR4, c[0x0][0x650] ;  /* 0x0001940000047ab9 */ /* 0x000fe20000000a00 */
[----:B------:R-:W-:Y:S01]  /*0b40*/  UMOV UR44, 0xffffffff ;  /* 0xffffffff002c7882 */ /* 0x000fe20000000000 */
[----:B------:R-:W-:Y:S01]  /*0b50*/  ISETP.GE.U32.AND P0, PT, R7, UR4, PT ;  /* 0x0000000407007c0c */ /* 0x000fe2000bf06070 */
[----:B------:R-:W-:Y:S01]  /*0b60*/  UMOV UR43, 0xffffffff ;  /* 0xffffffff002b7882 */ /* 0x000fe20000000000 */
[----:B------:R-:W-:Y:S01]  /*0b70*/  UMOV UR42, 0xffffffff ;  /* 0xffffffff002a7882 */ /* 0x000fe20000000000 */
[----:B0-----:R-:W-:Y:S02]  /*0b80*/  PRMT R0, RZ, 0x7610, R0 ;  /* 0x00007610ff007816 */ /* 0x001fe40000000000 */
[----:B------:R-:W-:-:S13]  /*0b90*/  ISETP.GE.U32.AND.EX P0, PT, R6, UR5, PT, P0 ;  /* 0x0000000506007c0c */ /* 0x000fda000bf06100 */
[----:B------:R-:W-:Y:S05]  /*0ba0*/  @P0 BRA `(.L_x_8) ;  /* 0x0000000400480947 */ /* 0x000fea0003800000 */
[----:B------:R-:W-:Y:S01]  /*0bb0*/  ULDC.64 UR16, c[0x0][0x628] ;  /* 0x00018a0000107ab9 */ /* 0x000fe20000000a00 */
[C---:B------:R-:W-:Y:S01]  /*0bc0*/  R2UR UR19, R7.reuse ;  /* 0x00000000071372ca */ /* 0x040fe200000e0000 */
[----:B------:R-:W-:Y:S01]  /*0bd0*/  ULDC UR18, c[0x0][0x630] ;  /* 0x00018c0000127ab9 */ /* 0x000fe20000000800 */
[----:B------:R-:W-:Y:S02]  /*0be0*/  ISETP.NE.U32.AND P0, PT, RZ, UR16, PT ;  /* 0x00000010ff007c0c */ /* 0x000fe4000bf05070 */
[----:B------:R-:W-:Y:S02]  /*0bf0*/  R2UR UR4, R7 ;  /* 0x00000000070472ca */ /* 0x000fe400000e0000 */
[----:B------:R-:W-:Y:S02]  /*0c00*/  ISETP.NE.AND.EX P0, PT, RZ, UR17, PT, P0 ;  /* 0x00000011ff007c0c */ /* 0x000fe4000bf05300 */
[----:B------:R-:W-:-:S11]  /*0c10*/  R2UR UR5, R6 ;  /* 0x00000000060572ca */ /* 0x000fd600000e0000 */
[----:B------:R-:W-:Y:S05]  /*0c20*/  @!P0 BRA `(.L_x_9) ;  /* 0x0000000000308947 */ /* 0x000fea0003800000 */
[----:B------:R-:W-:Y:S01]  /*0c30*/  R2UR UR4, R7 ;  /* 0x00000000070472ca */ /* 0x000fe200000e0000 */
[----:B------:R-:W-:Y:S01]  /*0c40*/  ULDC UR9, c[0x0][0x634] ;  /* 0x00018d0000097ab9 */ /* 0x000fe20000000800 */
[----:B------:R-:W-:-:S11]  /*0c50*/  R2UR UR13, R6 ;  /* 0x00000000060d72ca */ /* 0x000fd600000e0000 */
[----:B------:R-:W-:-:S04]  /*0c60*/  UIADD3 UR9, UP0, UR4, UR9, URZ ;  /* 0x0000000904097290 */ /* 0x000fc8000ff1e03f */
[----:B------:R-:W-:-:S04]  /*0c70*/  UIADD3.X UR13, URZ, UR13, URZ, UP0, !UPT ;  /* 0x0000000d3f0d7290 */ /* 0x000fc800087fe43f */
[----:B------:R-:W-:-:S04]  /*0c80*/  UIMAD.WIDE.U32 UR4, UR13, UR16, URZ ;  /* 0x000000100d0472a5 */ /* 0x000fc8000f8e003f */
[----:B------:R-:W-:Y:S02]  /*0c90*/  UIMAD.WIDE.U32 UR6, UP0, UR9, UR17, UR4 ;  /* 0x00000011090672a5 */ /* 0x000fe4000f800004 */
[----:B------:R-:W-:Y:S02]  /*0ca0*/  UIMAD.WIDE.U32 UR4, UR9, UR16, URZ ;  /* 0x00000010090472a5 */ /* 0x000fe4000f8e003f */
[----:B------:R-:W-:Y:S02]  /*0cb0*/  UIADD3.X UR15, URZ, URZ, URZ, UP0, !UPT ;  /* 0x0000003f3f0f7290 */ /* 0x000fe400087fe43f */
[----:B------:R-:W-:Y:S01]  /*0cc0*/  UIADD3 URZ, UP0, UR5, UR6, URZ ;  /* 0x00000006053f7290 */ /* 0x000fe2000ff1e03f */
[----:B------:R-:W-:-:S03]  /*0cd0*/  UMOV UR14, UR7 ;  /* 0x00000007000e7c82 */ /* 0x000fc60008000000 */
[----:B------:R-:W-:-:S12]  /*0ce0*/  UIMAD.WIDE.U32.X UR4, UR13, UR17, UR14, UP0 ;  /* 0x000000110d0472a5 */ /* 0x000fd800080e040e */
.L_x_9:
[----:B------:R-:W-:Y:S01]  /*0cf0*/  USHF.R.U64 UR42, UR4, UR18, UR5 ;  /* 0x00000012042a7299 */ /* 0x000fe20008001205 */
[----:B------:R-:W-:Y:S01]  /*0d00*/  R2UR UR7, R6 ;  /* 0x00000000060772ca */ /* 0x000fe200000e0000 */
[----:B------:R-:W-:Y:S02]  /*0d10*/  USHF.R.U32.HI UR4, URZ, UR18, UR5 ;  /* 0x000000123f047299 */ /* 0x000fe40008011605 */
[----:B------:R-:W-:Y:S01]  /*0d20*/  UIADD3 UR5, UP0, URZ, -UR42, URZ ;  /* 0x8000002a3f057290 */ /* 0x000fe2000ff1e03f */
[----:B------:R-:W-:Y:S01]  /*0d30*/  ULDC.64 UR14, c[0x0][0x620] ;  /* 0x00018800000e7ab9 */ /* 0x000fe20000000a00 */
[----:B------:R-:W-:Y:S02]  /*0d40*/  UMOV UR6, UR19 ;  /* 0x0000001300067c82 */ /* 0x000fe40008000000 */
[----:B------:R-:W-:Y:S01]  /*0d50*/  UIADD3.X UR4, URZ, ~UR4, URZ, UP0, !UPT ;  /* 0x800000043f047290 */ /* 0x000fe200087fe43f */
[----:B------:R-:W-:Y:S01]  /*0d60*/  ULDC UR9, c[0x0][0x618] ;  /* 0x0001860000097ab9 */ /* 0x000fe20000000800 */
[----:B------:R-:W-:-:S02]  /*0d70*/  UIMAD UR12, UR11, UR12, UR10 ;  /* 0x0000000c0b0c72a4 */ /* 0x000fc4000f8e020a */
[----:B------:R-:W-:Y:S02]  /*0d80*/  UIMAD UR4, UR4, UR14, URZ ;  /* 0x0000000e040472a4 */ /* 0x000fe4000f8e023f */
[----:B------:R-:W-:Y:S02]  /*0d90*/  UIMAD.WIDE.U32 UR6, UR5, UR14, UR6 ;  /* 0x0000000e050672a5 */ /* 0x000fe4000f8e0006 */
[----:B------:R-:W-:Y:S01]  /*0da0*/  UIMAD UR4, UR5, UR15, UR4 ;  /* 0x0000000f050472a4 */ /* 0x000fe2000f8e0204 */
[----:B------:R-:W-:Y:S01]  /*0db0*/  ULDC UR10, c[0x0][0x608] ;  /* 0x00018200000a7ab9 */ /* 0x000fe20000000800 */
[----:B------:R-:W-:Y:S02]  /*0dc0*/  ULDC UR18, c[0x0][0x658] ;  /* 0x0001960000127ab9 */ /* 0x000fe40000000800 */
[----:B------:R-:W-:Y:S01]  /*0dd0*/  UIADD3 UR7, UR7, UR4, URZ ;  /* 0x0000000407077290 */ /* 0x000fe2000fffe03f */
[----:B------:R-:W-:Y:S02]  /*0de0*/  UMOV UR11, 0xffffffff ;  /* 0xffffffff000b7882 */ /* 0x000fe40000000000 */
[----:B------:R-:W-:Y:S01]  /*0df0*/  ULDC.64 UR4, c[0x0][0x640] ;  /* 0x0001900000047ab9 */ /* 0x000fe20000000a00 */
[----:B------:R-:W-:Y:S01]  /*0e00*/  USHF.R.U64 UR16, UR6, UR9, UR7 ;  /* 0x0000000906107299 */ /* 0x000fe20008001207 */
[----:B------:R-:W-:Y:S01]  /*0e10*/  ISETP.NE.U32.AND P0, PT, RZ, UR4, PT ;  /* 0x00000004ff007c0c */ /* 0x000fe2000bf05070 */
[----:B------:R-:W-:-:S02]  /*0e20*/  USHF.R.U32.HI UR7, URZ, UR9, UR7 ;  /* 0x000000093f077299 */ /* 0x000fc40008011607 */
[----:B------:R-:W-:Y:S01]  /*0e30*/  USHF.L.U32 UR6, UR11, UR18, URZ ;  /* 0x000000120b067299 */ /* 0x000fe2000800063f */
[----:B------:R-:W-:Y:S01]  /*0e40*/  ISETP.NE.AND.EX P0, PT, RZ, UR5, PT, P0 ;  /* 0x00000005ff007c0c */ /* 0x000fe2000bf05300 */
[----:B------:R-:W-:Y:S02]  /*0e50*/  USHF.R.U64 UR22, UR16, UR10, UR7 ;  /* 0x0000000a10167299 */ /* 0x000fe40008001207 */
[----:B------:R-:W-:Y:S02]  /*0e60*/  USHF.R.U32.HI UR7, URZ, UR10, UR7 ;  /* 0x0000000a3f077299 */ /* 0x000fe40008011607 */
[----:B------:R-:W-:Y:S02]  /*0e70*/  UISETP.NE.AND UP1, UPT, UR39, URZ, UPT ;  /* 0x0000003f2700728c */ /* 0x000fe4000bf25270 */
[----:B------:R-:W-:Y:S01]  /*0e80*/  USHF.R.U64 UR23, UR22, UR18, UR7 ;  /* 0x0000001216177299 */ /* 0x000fe20008001207 */
[----:B------:R-:W-:Y:S01]  /*0e90*/  ULDC UR17, c[0x0][0x600] ;  /* 0x0001800000117ab9 */ /* 0x000fe20000000800 */
[----:B------:R-:W-:-:S02]  /*0ea0*/  ULOP3.LUT UR13, URZ, UR6, URZ, 0x33, !UPT ;  /* 0x000000063f0d7292 */ /* 0x000fc4000f8e333f */
[----:B------:R-:W-:Y:S02]  /*0eb0*/  UIADD3 UR15, UR17, -0x1, URZ ;  /* 0xffffffff110f7890 */ /* 0x000fe4000fffe03f */
[----:B------:R-:W-:Y:S02]  /*0ec0*/  USEL UR12, UR8, UR12, !UP1 ;  /* 0x0000000c080c7287 */ /* 0x000fe4000c800000 */
[----:B------:R-:W-:Y:S01]  /*0ed0*/  USHF.R.U32.HI UR7, URZ, UR18, UR7 ;  /* 0x000000123f077299 */ /* 0x000fe20008011607 */
[----:B------:R-:W-:Y:S01]  /*0ee0*/  ULDC UR19, c[0x0][0x648] ;  /* 0x0001920000137ab9 */ /* 0x000fe20000000800 */
[----:B------:R-:W-:Y:S01]  /*0ef0*/  ULDC UR20, c[0x0][0x638] ;  /* 0x00018e0000147ab9 */ /* 0x000fe20000000800 */
[----:B------:R-:W-:Y:S01]  /*0f00*/  UMOV UR21, 0x1 ;  /* 0x0000000100157882 */ /* 0x000fe20000000000 */
[----:B------:R-:W-:Y:S01]  /*0f10*/  UMOV UR6, UR23 ;  /* 0x0000001700067c82 */ /* 0x000fe20008000000 */
[----:B------:R-:W-:Y:S07]  /*0f20*/  @!P0 BRA `(.L_x_10) ;  /* 0x0000000000308947 */ /* 0x000fee0003800000 */
[----:B------:R-:W-:Y:S02]  /*0f30*/  ULDC UR10, c[0x0][0x64c] ;  /* 0x00019300000a7ab9 */ /* 0x000fe40000000800 */
        /* <DEDUP_REMOVED lines=8> */
[----:B------:R-:W-:-:S07]  /*0fc0*/  UIMAD.WIDE.U32.X UR4, UR14, UR5, UR10, UP0 ;  /* 0x000000050e0472a5 */ /* 0x000fce00080e040a */
[----:B------:R-:W-:Y:S01]  /*0fd0*/  UMOV UR6, UR4 ;  /* 0x0000000400067c82 */ /* 0x000fe20008000000 */
[----:B------:R-:W-:-:S05]  /*0fe0*/  UMOV UR7, UR5 ;  /* 0x0000000500077c82 */ /* 0x000fca0008000000 */
.L_x_10:
[----:B------:R-:W-:Y:S01]  /*0ff0*/  USHF.R.U64 UR5, UR6, UR19, UR7 ;  /* 0x0000001306057299 */ /* 0x000fe20008001207 */
[----:B------:R-:W-:Y:S01]  /*1000*/  IMAD.MOV.U32 R0, RZ, RZ, 0x1 ;  /* 0x00000001ff007424 */ /* 0x000fe200078e00ff */
[----:B------:R-:W-:Y:S02]  /*1010*/  USHF.L.U32 UR4, UR21, UR18, URZ ;  /* 0x0000001215047299 */ /* 0x000fe4000800063f */
[----:B------:R-:W-:Y:S02]  /*1020*/  ULOP3.LUT UR13, UR22, UR13, URZ, 0xc0, !UPT ;  /* 0x0000000d160d7292 */ /* 0x000fe4000f8ec03f */
[----:B------:R-:W-:Y:S02]  /*1030*/  UIADD3 UR6, -UR5, URZ, URZ ;  /* 0x0000003f05067290 */ /* 0x000fe4000fffe13f */
[----:B------:R-:W-:Y:S02]  /*1040*/  UIMAD UR13, UR4, UR5, UR13 ;  /* 0x00000005040d72a4 */ /* 0x000fe4000f8e020d */
[----:B------:R-:W-:-:S02]  /*1050*/  ULOP3.LUT UR15, UR16, UR15, URZ, 0xc0, !UPT ;  /* 0x0000000f100f7292 */ /* 0x000fc4000f8ec03f */
[----:B------:R-:W-:Y:S01]  /*1060*/  UIMAD UR4, UR6, UR20, UR23 ;  /* 0x00000014060472a4 */ /* 0x000fe2000f8e0217 */
[----:B------:R-:W-:Y:S01]  /*1070*/  ULDC UR5, c[0x0][0x610] ;  /* 0x0001840000057ab9 */ /* 0x000fe20000000800 */
[----:B------:R-:W-:Y:S02]  /*1080*/  UISETP.NE.AND UP0, UPT, UR39, URZ, UPT ;  /* 0x0000003f2700728c */ /* 0x000fe4000bf05270 */
[----:B------:R-:W-:Y:S02]  /*1090*/  UIMAD UR12, UR13, UR5, UR12 ;  /* 0x000000050d0c72a4 */ /* 0x000fe4000f8e020c */
[----:B------:R-:W-:-:S04]  /*10a0*/  UIMAD UR4, UR4, UR17, UR15 ;  /* 0x00000011040472a4 */ /* 0x000fc8000f8e020f */
[----:B------:R-:W-:Y:S02]  /*10b0*/  USEL UR43, UR4, UR12, !UP0 ;  /* 0x0000000c042b7287 */ /* 0x000fe4000c000000 */
[----:B------:R-:W-:-:S12]  /*10c0*/  USEL UR44, UR12, UR4, !UP0 ;  /* 0x000000040c2c7287 */ /* 0x000fd8000c000000 */
.L_x_8:
[----:B------:R-:W-:-:S08]  /*10d0*/  NOP ;  /* 0x0000000000007918 */ /* 0x000fd00000000000 */
[----:B------:R-:W0:Y:S02]  /*10e0*/  USETMAXREG.TRY_ALLOC.CTAPOOL UP0, 0xf0 ;  /* 0x000000f0000079c8 */ /* 0x000e240008000600 */
[----:B0-----:R-:W-:-:S13]  /*10f0*/  PLOP3.LUT P0, PT, PT, PT, UP0, 0x80, 0x0 ;  /* 0x000000000000781c */ /* 0x001fda0003f0f008 */
[----:B------:R-:W-:Y:S05]  /*1100*/  @!P0 BRA `(.L_x_8) ;  /* 0xfffffffc00f08947 */ /* 0x000fea000383ffff */
[----:B------:R-:W-:Y:S01]  /*1110*/  ULDC.64 UR4, c[0x0][0x598] ;  /* 0x0001660000047ab9 */ /* 0x000fe20000000a00 */
[----:B------:R-:W-:Y:S01]  /*1120*/  ULDC.64 UR46, c[0x0][0x208] ;  /* 0x00008200002e7ab9 */ /* 0x000fe20000000a00 */
[----:B------:R-:W-:-:S04]  /*1130*/  ISETP.NE.U32.AND P0, PT, RZ, UR4, PT ;  /* 0x00000004ff007c0c */ /* 0x000fc8000bf05070 */
[----:B------:R-:W-:-:S13]  /*1140*/  ISETP.NE.AND.EX P0, PT, RZ, UR5, PT, P0 ;  /* 0x00000005ff007c0c */ /* 0x000fda000bf05300 */
[----:B------:R-:W-:Y:S05]  /*1150*/  @!P0 BRA `(.L_x_11) ;  /* 0x00000000001c8947 */ /* 0x000fea0003800000 */
[----:B------:R-:W0:Y:S02]  /*1160*/  LDC.64 R2, c[0x0][0x598] ;  /* 0x00016600ff027b82 */ /* 0x000e240000000a00 */
[----:B0-----:R-:W2:Y:S02]  /*1170*/  LDG.E.64 R2, desc[UR46][R2.64] ;  /* 0x0000002e02027981 */ /* 0x001ea4000c1e1b00 */
[----:B--2---:R-:W-:-:S04]  /*1180*/  ISETP.NE.U32.AND P0, PT, R2, RZ, PT ;  /* 0x000000ff0200720c */ /* 0x004fc80003f05070 */
[----:B------:R-:W-:-:S13]  /*1190*/  ISETP.NE.AND.EX P0, PT, R3, RZ, PT, P0 ;  /* 0x000000ff0300720c */ /* 0x000fda0003f05300 */
[----:B------:R-:W-:Y:S05]  /*11a0*/  @!P0 BRA `(.L_x_11) ;  /* 0x0000000000088947 */ /* 0x000fea0003800000 */
[----:B------:R0:W5:Y:S01]  /*11b0*/  LD.E R16, desc[UR46][R2.64] ;  /* 0x0000002e02107980 */ /* 0x000162000c101900 */
[----:B------:R-:W-:Y:S05]  /*11c0*/  BRA `(.L_x_12) ;  /* 0x0000000000247947 */ /* 0x000fea0003800000 */
.L_x_11:
[----:B------:R-:W-:Y:S02]  /*11d0*/  ULDC.64 UR4, c[0x0][0x588] ;  /* 0x0001620000047ab9 */ /* 0x000fe40000000a00 */
[----:B------:R-:W-:-:S04]  /*11e0*/  ISETP.NE.U32.AND P0, PT, RZ, UR4, PT ;  /* 0x00000004ff007c0c */ /* 0x000fc8000bf05070 */
[----:B------:R-:W-:-:S13]  /*11f0*/  ISETP.NE.AND.EX P0, PT, RZ, UR5, PT, P0 ;  /* 0x00000005ff007c0c */ /* 0x000fda000bf05300 */
[----:B------:R-:W-:Y:S05]  /*1200*/  @!P0 BRA `(.L_x_13) ;  /* 0x00000000000c8947 */ /* 0x000fea0003800000 */
[----:B------:R-:W0:Y:S02]  /*1210*/  LDC.64 R16, c[0x0][0x588] ;  /* 0x00016200ff107b82 */ /* 0x000e240000000a00 */
[----:B0-----:R2:W5:Y:S01]  /*1220*/  LDG.E R16, desc[UR46][R16.64] ;  /* 0x0000002e10107981 */ /* 0x001562000c1e1900 */
[----:B------:R-:W-:Y:S05]  /*1230*/  BRA `(.L_x_12) ;  /* 0x0000000000087947 */ /* 0x000fea0003800000 */
.L_x_13:
[----:B------:R-:W-:Y:S02]  /*1240*/  ULDC UR4, c[0x0][0x580] ;  /* 0x0001600000047ab9 */ /* 0x000fe40000000800 */
[----:B------:R-:W-:-:S07]  /*1250*/  IMAD.U32 R16, RZ, RZ, UR4 ;  /* 0x00000004ff107e24 */ /* 0x000fce000f8e00ff */
.L_x_12:
[----:B------:R-:W-:Y:S02]  /*1260*/  ULDC.64 UR4, c[0x0][0x5a0] ;  /* 0x0001680000047ab9 */ /* 0x000fe40000000a00 */
[----:B------:R-:W-:-:S04]  /*1270*/  ISETP.NE.U32.AND P0, PT, RZ, UR4, PT ;  /* 0x00000004ff007c0c */ /* 0x000fc8000bf05070 */
[----:B------:R-:W-:-:S13]  /*1280*/  ISETP.NE.AND.EX P0, PT, RZ, UR5, PT, P0 ;  /* 0x00000005ff007c0c */ /* 0x000fda000bf05300 */
[----:B------:R-:W-:Y:S05]  /*1290*/  @!P0 BRA `(.L_x_14) ;  /* 0x00000000001c8947 */ /* 0x000fea0003800000 */
[----:B0-----:R-:W0:Y:S02]  /*12a0*/  LDC.64 R2, c[0x0][0x5a0] ;  /* 0x00016800ff027b82 */ /* 0x001e240000000a00 */
[----:B0-----:R-:W3:Y:S02]  /*12b0*/  LDG.E.64 R2, desc[UR46][R2.64] ;  /* 0x0000002e02027981 */ /* 0x001ee4000c1e1b00 */
[----:B---3--:R-:W-:-:S04]  /*12c0*/  ISETP.NE.U32.AND P0, PT, R2, RZ, PT ;  /* 0x000000ff0200720c */ /* 0x008fc80003f05070 */
[----:B------:R-:W-:-:S13]  /*12d0*/  ISETP.NE.AND.EX P0, PT, R3, RZ, PT, P0 ;  /* 0x000000ff0300720c */ /* 0x000fda0003f05300 */
[----:B------:R-:W-:Y:S05]  /*12e0*/  @!P0 BRA `(.L_x_14) ;  /* 0x0000000000088947 */ /* 0x000fea0003800000 */
[----:B--2---:R0:W5:Y:S01]  /*12f0*/  LD.E R17, desc[UR46][R2.64] ;  /* 0x0000002e02117980 */ /* 0x004162000c101900 */
[----:B------:R-:W-:Y:S05]  /*1300*/  BRA `(.L_x_15) ;  /* 0x0000000000247947 */ /* 0x000fea0003800000 */
.L_x_14:
[----:B------:R-:W-:Y:S02]  /*1310*/  ULDC.64 UR4, c[0x0][0x590] ;  /* 0x0001640000047ab9 */ /* 0x000fe40000000a00 */
[----:B------:R-:W-:-:S04]  /*1320*/  ISETP.NE.U32.AND P0, PT, RZ, UR4, PT ;  /* 0x00000004ff007c0c */ /* 0x000fc8000bf05070 */
[----:B------:R-:W-:-:S13]  /*1330*/  ISETP.NE.AND.EX P0, PT, RZ, UR5, PT, P0 ;  /* 0x00000005ff007c0c */ /* 0x000fda000bf05300 */
[----:B------:R-:W-:Y:S05]  /*1340*/  @!P0 BRA `(.L_x_16) ;  /* 0x00000000000c8947 */ /* 0x000fea0003800000 */
[----:B0-----:R-:W2:Y:S02]  /*1350*/  LDC.64 R2, c[0x0][0x590] ;  /* 0x00016400ff027b82 */ /* 0x001ea40000000a00 */
[----:B--2---:R2:W5:Y:S01]  /*1360*/  LDG.E R17, desc[UR46][R2.64] ;  /* 0x0000002e02117981 */ /* 0x004562000c1e1900 */
[----:B------:R-:W-:Y:S05]  /*1370*/  BRA `(.L_x_15) ;  /* 0x0000000000087947 */ /* 0x000fea0003800000 */
.L_x_16:
[----:B------:R-:W-:Y:S02]  /*1380*/  ULDC UR4, c[0x0][0x584] ;  /* 0x0001610000047ab9 */ /* 0x000fe40000000800 */
[----:B--2---:R-:W-:-:S07]  /*1390*/  IMAD.U32 R17, RZ, RZ, UR4 ;  /* 0x00000004ff117e24 */ /* 0x004fce000f8e00ff */
.L_x_15:
[----:B------:R-:W-:-:S13]  /*13a0*/  LOP3.LUT P0, RZ, R0, 0xff, RZ, 0xc0, !PT ;  /* 0x000000ff00ff7812 */ /* 0x000fda000780c0ff */
[----:B------:R-:W-:Y:S05]  /*13b0*/  @!P0 EXIT ;  /* 0x000000000000894d */ /* 0x000fea0003800000 */
[----:B------:R-:W-:Y:S01]  /*13c0*/  ULDC UR4, c[0x0][0x28c] ;  /* 0x0000a30000047ab9 */ /* 0x000fe20000000800 */
[----:B------:R-:W-:Y:S01]  /*13d0*/  UMOV UR36, URZ ;  /* 0x0000003f00247c82 */ /* 0x000fe20008000000 */
[----:B------:R-:W-:Y:S01]  /*13e0*/  UIADD3 UR4, UR4, 0x3f, URZ ;  /* 0x0000003f04047890 */ /* 0x000fe2000fffe03f */
[----:B------:R-:W-:-:S03]  /*13f0*/  UMOV UR37, URZ ;  /* 0x0000003f00257c82 */ /* 0x000fc60008000000 */
[----:B------:R-:W-:-:S04]  /*1400*/  USHF.R.S32.HI UR5, URZ, 0x1f, UR4 ;  /* 0x0000001f3f057899 */ /* 0x000fc80008011404 */
[----:B------:R-:W-:-:S04]  /*1410*/  ULEA.HI UR5, UR5, UR4, URZ, 0x6 ;  /* 0x0000000405057291 */ /* 0x000fc8000f8f303f */
[----:B------:R-:W-:-:S12]  /*1420*/  USHF.R.S32.HI UR40, URZ, 0x6, UR5 ;  /* 0x000000063f287899 */ /* 0x000fd80008011405 */
.L_x_488:
[----:B------:R-:W3:Y:S01]  /*1430*/  S2R R0, SR_TID.X ;  /* 0x0000000000007919 */ /* 0x000ee20000002100 */
[----:B----4-:R-:W4:Y:S01]  /*1440*/  S2UR UR7, SR_CgaCtaId ;  /* 0x00000000000779c3 */ /* 0x010f220000008800 */
[----:B------:R-:W-:Y:S02]  /*1450*/  UMOV UR6, 0x400 ;  /* 0x0000040000067882 */ /* 0x000fe40000000000 */
[----:B----4-:R-:W-:Y:S01]  /*1460*/  ULEA UR6, UR7, UR6, 0x18 ;  /* 0x0000000607067291 */ /* 0x010fe2000f8ec03f */
[----:B---3--:R-:W-:-:S04]  /*1470*/  LOP3.LUT R0, R0, 0x80, RZ, 0xc0, !PT ;  /* 0x0000008000007812 */ /* 0x008fc800078ec0ff */
[----:B------:R-:W-:-:S06]  /*1480*/  SHF.R.U32.HI R0, RZ, 0x7, R0 ;  /* 0x00000007ff007819 */ /* 0x000fcc0000011600 */
[----:B------:R-:W3:Y:S02]  /*1490*/  SHFL.IDX PT, R0, R0, RZ, 0x1f ;  /* 0x00001fff00007589 */ /* 0x000ee400000e0000 */
[----:B---3--:R-:W-:-:S13]  /*14a0*/  R2UR UR4, R0 ;  /* 0x00000000000472ca */ /* 0x008fda00000e0000 */
[----:B------:R-:W-:-:S04]  /*14b0*/  ULEA.HI UR5, UR4, UR4, URZ, 0x1 ;  /* 0x0000000404057291 */ /* 0x000fc8000f8f083f */
[----:B------:R-:W-:-:S04]  /*14c0*/  ULOP3.LUT UR5, UR5, 0xffffe, URZ, 0xc0, !UPT ;  /* 0x000ffffe05057892 */ /* 0x000fc8000f8ec03f */
[----:B------:R-:W-:-:S03]  /*14d0*/  UIADD3 UR5, UR4, -UR5, URZ ;  /* 0x8000000504057290 */ /* 0x000fc6000fffe03f */
[----:B------:R-:W-:Y:S01]  /*14e0*/  ULDC UR4, c[0x0][0x28c] ;  /* 0x0000a30000047ab9 */ /* 0x000fe20000000800 */
[----:B------:R-:W-:Y:S01]  /*14f0*/  ULEA UR5, UR5, UR6, 0xc ;  /* 0x0000000605057291 */ /* 0x000fe2000f8e603f */
[----:B------:R-:W-:-:S03]  /*1500*/  ISETP.LT.AND P0, PT, RZ, UR4, PT ;  /* 0x00000004ff007c0c */ /* 0x000fc6000bf01270 */
[----:B------:R-:W-:-:S04]  /*1510*/  UIADD3 UR5, UR5, 0x180, URZ ;  /* 0x0000018005057890 */ /* 0x000fc8000fffe03f */
[----:B------:R-:W-:-:S04]  /*1520*/  USHF.R.U32.HI UR5, URZ, 0x4, UR5 ;  /* 0x000000043f057899 */ /* 0x000fc80008011605 */
[----:B------:R-:W-:-:S04]  /*1530*/  ULOP3.LUT UR5, UR5, 0x3fff, URZ, 0xc0, !UPT ;  /* 0x00003fff05057892 */ /* 0x000fc8000f8ec03f */
[----:B------:R-:W-:Y:S01]  /*1540*/  ULOP3.LUT UR41, UR5, 0x10000, URZ, 0xfc, !UPT ;  /* 0x0001000005297892 */ /* 0x000fe2000f8efc3f */
[----:B------:R-:W-:Y:S11]  /*1550*/  @P0 BRA `(.L_x_17) ;  /* 0x0000000000400947 */ /* 0x000ff60003800000 */
[----:B------:R-:W-:Y:S01]  /*1560*/  MOV R0, 0x0 ;  /* 0x0000000000007802 */ /* 0x000fe20000000f00 */
[----:B------:R-:W-:Y:S01]  /*1570*/  ULDC.64 UR4, c[0x4][0x68] ;  /* 0x01001a0000047ab9 */ /* 0x000fe20000000a00 */
[----:B------:R-:W-:Y:S01]  /*1580*/  ULDC.64 UR6, c[0x4][0x8] ;  /* 0x0100020000067ab9 */ /* 0x000fe20000000a00 */
[----:B------:R-:W-:Y:S01]  /*1590*/  IMAD.U32 R4, RZ, RZ, UR4 ;  /* 0x00000004ff047e24 */ /* 0x000fe2000f8e00ff */
[----:B------:R3:W4:Y:S01]  /*15a0*/  LDC.64 R14, c[0x4][R0] ;  /* 0x01000000000e7b82 */ /* 0x0007220000000a00 */
[----:B------:R-:W-:Y:S01]  /*15b0*/  IMAD.U32 R5, RZ, RZ, UR5 ;  /* 0x00000005ff057e24 */ /* 0x000fe2000f8e00ff */
[----:B------:R-:W-:Y:S01]  /*15c0*/  ULDC.64 UR4, c[0x4][0x70] ;  /* 0x01001c0000047ab9 */ /* 0x000fe20000000a00 */
[----:B------:R-:W-:Y:S02]  /*15d0*/  IMAD.U32 R10, RZ, RZ, UR6 ;  /* 0x00000006ff0a7e24 */ /* 0x000fe4000f8e00ff */
[----:B-1----:R-:W-:Y:S02]  /*15e0*/  IMAD.U32 R6, RZ, RZ, UR4 ;  /* 0x00000004ff067e24 */ /* 0x002fe4000f8e00ff */
[----:B------:R-:W-:-:S02]  /*15f0*/  IMAD.U32 R7, RZ, RZ, UR5 ;  /* 0x00000005ff077e24 */ /* 0x000fc4000f8e00ff */
[----:B------:R-:W-:Y:S02]  /*1600*/  IMAD.U32 R11, RZ, RZ, UR7 ;  /* 0x00000007ff0b7e24 */ /* 0x000fe4000f8e00ff */
[----:B------:R-:W-:Y:S02]  /*1610*/  IMAD.MOV.U32 R8, RZ, RZ, 0x1e1 ;  /* 0x000001e1ff087424 */ /* 0x000fe400078e00ff */
[----:B------:R-:W-:Y:S02]  /*1620*/  IMAD.MOV.U32 R12, RZ, RZ, 0x1 ;  /* 0x00000001ff0c7424 */ /* 0x000fe400078e00ff */
[----:B---3--:R-:W-:-:S07]  /*1630*/  IMAD.MOV.U32 R13, RZ, RZ, RZ ;  /* 0x000000ffff0d7224 */ /* 0x008fce00078e00ff */
[----:B------:R-:W-:-:S07]  /*1640*/  LEPC R20, `(.L_x_17) ;  /* 0x000000001014794e */ /* 0x000fce0000000000 */
[----:B0-2-45:R-:W-:Y:S05]  /*1650*/  CALL.ABS.NOINC R14 ;  /* 0x000000000e007343 */ /* 0x035fea0003c00000 */
.L_x_17:
[----:B------:R-:W-:-:S06]  /*1660*/  ULOP3.LUT UR4, UR38, 0x1, URZ, 0xfc, !UPT ;  /* 0x0000000126047892 */ /* 0x000fcc000f8efc3f */
[----:B------:R-:W-:-:S05]  /*1670*/  IMAD.U32 R0, RZ, RZ, UR4 ;  /* 0x00000004ff007e24 */ /* 0x000fca000f8e00ff */
[----:B------:R-:W-:-:S13]  /*1680*/  ISETP.NE.AND P0, PT, R0, 0x3, PT ;  /* 0x000000030000780c */ /* 0x000fda0003f05270 */
[----:B------:R-:W-:Y:S05]  /*1690*/  @!P0 BRA `(.L_x_18) ;  /* 0x0000000000048947 */ /* 0x000fea0003800000 */
[----:B------:R-:W-:Y:S01]  /*16a0*/  BPT.TRAP 0x1 ;  /* 0x000000040000795c */ /* 0x000fe20000300000 */
.L_x_18:
[----:B------:R-:W3:Y:S01]  /*16b0*/  S2UR UR5, SR_CgaCtaId ;  /* 0x00000000000579c3 */ /* 0x000ee20000008800 */
[----:B------:R-:W-:Y:S01]  /*16c0*/  UMOV UR4, 0x400 ;  /* 0x0000040000047882 */ /* 0x000fe20000000000 */
[----:B0-2---:R-:W-:Y:S02]  /*16d0*/  IMAD.U32 R3, RZ, RZ, UR36 ;  /* 0x00000024ff037e24 */ /* 0x005fe4000f8e00ff */
[----:B------:R-:W-:-:S03]  /*16e0*/  IMAD.U32 R5, RZ, RZ, UR37 ;  /* 0x00000025ff057e24 */ /* 0x000fc6000f8e00ff */
[----:B------:R-:W-:Y:S01]  /*16f0*/  SHF.L.U32 R3, R3, 0x1f, RZ ;  /* 0x0000001f03037819 */ /* 0x000fe200000006ff */
[----:B---3--:R-:W-:-:S06]  /*1700*/  ULEA UR4, UR5, UR4, 0x18 ;  /* 0x0000000405047291 */ /* 0x008fcc000f8ec03f */
[----:B------:R-:W-:-:S04]  /*1710*/  IMAD.U32 R0, RZ, RZ, UR4 ;  /* 0x00000004ff007e24 */ /* 0x000fc8000f8e00ff */
[----:B------:R-:W-:-:S04]  /*1720*/  IMAD R4, R5, 0x8, R0 ;  /* 0x0000000805047824 */ /* 0x000fc800078e0200 */
[----:B------:R0:W2:Y:S01]  /*1730*/  SYNCS.PHASECHK.TRANS64.TRYWAIT P1, [R4+URZ], R3 ;  /* 0x00000003040075a7 */ /* 0x0000a2000802017f */
[----:B------:R-:W-:Y:S05]  /*1740*/  @!P0 BRA `(.L_x_19) ;  /* 0x0000000000048947 */ /* 0x000fea0003800000 */
[----:B------:R-:W-:Y:S01]  /*1750*/  BPT.TRAP 0x1 ;  /* 0x000000040000795c */ /* 0x000fe20000300000 */
.L_x_19:
[----:B--2---:R-:W-:Y:S05]  /*1760*/  @P1 BRA `(.L_x_20) ;  /* 0x0000000000081947 */ /* 0x004fea0003800000 */
[----:B------:R-:W2:Y:S02]  /*1770*/  SYNCS.PHASECHK.TRANS64.TRYWAIT P1, [R4+URZ], R3 ;  /* 0x00000003040075a7 */ /* 0x000ea4000802017f */
[----:B--2---:R-:W-:Y:S05]  /*1780*/  @!P1 BRA `(.L_x_21) ;  /* 0x000000f400a89947 */ /* 0x004fea0003800000 */
.L_x_20:
[----:B------:R-:W-:-:S04]  /*1790*/  UISETP.LT.AND UP0, UPT, UR40, 0x1, UPT ;  /* 0x000000012800788c */ /* 0x000fc8000bf01270 */
[----:B------:R-:W-:-:S06]  /*17a0*/  USEL UR4, UR40, 0x1, UP0 ;  /* 0x0000000128047887 */ /* 0x000fcc0008000000 */
[----:B0-2---:R-:W-:Y:S01]  /*17b0*/  IMAD.U32 R3, RZ, RZ, UR4 ;  /* 0x00000004ff037e24 */ /* 0x005fe2000f8e00ff */
[----:B------:R-:W-:Y:S05]  /*17c0*/  WARPSYNC.ALL ;  /* 0x0000000000007948 */ /* 0x000fea0003800000 */
[----:B------:R-:W-:-:S04]  /*17d0*/  IADD3 R3, -R3, UR40, RZ ;  /* 0x0000002803037c10 */ /* 0x000fc8000fffe1ff */
[----:B------:R-:W-:Y:S02]  /*17e0*/  ISETP.GE.AND P1, PT, R3, 0x1, PT ;  /* 0x000000010300780c */ /* 0x000fe40003f26270 */
[----:B------:R-:W-:Y:S01]  /*17f0*/  R2UR UR4, R0 ;  /* 0x00000000000472ca */ /* 0x000fe200000e0000 */
[----:B------:R-:W-:Y:S01]  /*1800*/  ULEA UR48, UR37, UR41, 0xa ;  /* 0x0000002925307291 */ /* 0x000fe2000f8e503f */
[----:B------:R-:W-:Y:S01]  /*1810*/  WARPGROUP.ARRIVE ;  /* 0x00000000000079c5 */ /* 0x000fe20000000000 */
[----:B------:R-:W-:Y:S01]  /*1820*/  UMOV UR21, 0x80000020 ;  /* 0x8000002000157882 */ /* 0x000fe20000000000 */
[----:B------:R-:W-:Y:S01]  /*1830*/  UMOV UR23, 0x80000020 ;  /* 0x8000002000177882 */ /* 0x000fe20000000000 */
[----:B------:R-:W-:Y:S01]  /*1840*/  UMOV UR5, UR21 ;  /* 0x0000001500057c82 */ /* 0x000fe20008000000 */
[----:B------:R-:W-:Y:S01]  /*1850*/  UMOV UR7, 0x80000020 ;  /* 0x8000002000077882 */ /* 0x000fe20000000000 */
[----:B------:R-:W-:Y:S01]  /*1860*/  UMOV UR13, UR21 ;  /* 0x00000015000d7c82 */ /* 0x000fe20008000000 */
[----:B------:R-:W-:Y:S01]  /*1870*/  UMOV UR20, UR48 ;  /* 0x0000003000147c82 */ /* 0x000fe20008000000 */
[----:B------:R-:W-:Y:S01]  /*1880*/  UMOV UR15, 0x80000020 ;  /* 0x80000020000f7882 */ /* 0x000fe20000000000 */
[----:B------:R-:W-:Y:S01]  /*1890*/  UMOV UR12, UR20 ;  /* 0x00000014000c7c82 */ /* 0x000fe20008000000 */
[----:B------:R-:W-:Y:S01]  /*18a0*/  UMOV UR8, UR20 ;  /* 0x0000001400087c82 */ /* 0x000fe20008000000 */
[----:B------:R-:W-:Y:S01]  /*18b0*/  UMOV UR9, UR21 ;  /* 0x0000001500097c82 */ /* 0x000fe20008000000 */
[----:B------:R-:W-:Y:S01]  /*18c0*/  UIADD3 UR4, UR4, 0x1c180, URZ ;  /* 0x0001c18004047890 */ /* 0x000fe2000fffe03f */
[----:B------:R-:W-:Y:S01]  /*18d0*/  UMOV UR11, 0x80000020 ;  /* 0x80000020000b7882 */ /* 0x000fe20000000000 */
[----:B------:R-:W-:-:S02]  /*18e0*/  UMOV UR16, UR20 ;  /* 0x0000001400107c82 */ /* 0x000fc40008000000 */
[----:B------:R-:W-:Y:S01]  /*18f0*/  USHF.R.U32.HI UR4, URZ, 0x4, UR4 ;  /* 0x000000043f047899 */ /* 0x000fe20008011604 */
[----:B------:R-:W-:Y:S01]  /*1900*/  UMOV UR17, UR21 ;  /* 0x0000001500117c82 */ /* 0x000fe20008000000 */
[----:B------:R-:W-:Y:S02]  /*1910*/  UMOV UR19, 0x80000020 ;  /* 0x8000002000137882 */ /* 0x000fe40000000000 */
[----:B------:R-:W-:Y:S01]  /*1920*/  ULOP3.LUT UR4, UR4, 0x3fff, URZ, 0xc0, !UPT ;  /* 0x00003fff04047892 */ /* 0x000fe2000f8ec03f */
[----:B------:R-:W-:Y:S01]  /*1930*/  UMOV UR32, UR20 ;  /* 0x0000001400207c82 */ /* 0x000fe20008000000 */
[----:B------:R-:W-:Y:S02]  /*1940*/  UMOV UR33, UR21 ;  /* 0x0000001500217c82 */ /* 0x000fe40008000000 */
[----:B------:R-:W-:Y:S01]  /*1950*/  ULOP3.LUT UR45, UR4, 0x10000, URZ, 0xfc, !UPT ;  /* 0x00010000042d7892 */ /* 0x000fe2000f8efc3f */
[----:B------:R-:W-:Y:S02]  /*1960*/  UMOV UR35, 0x80000020 ;  /* 0x8000002000237882 */ /* 0x000fe40000000000 */
[----:B------:R-:W-:Y:S01]  /*1970*/  UMOV UR4, UR20 ;  /* 0x0000001400047c82 */ /* 0x000fe20008000000 */
[----:B------:R-:W-:-:S02]  /*1980*/  UIMAD UR49, UR37, 0x380, UR45 ;  /* 0x00000380253178a4 */ /* 0x000fc4000f8e022d */
[----:B------:R-:W-:Y:S02]  /*1990*/  UIADD3 UR27, UR48, 0x2, URZ ;  /* 0x00000002301b7890 */ /* 0x000fe4000fffe03f */
[----:B------:R-:W-:Y:S02]  /*19a0*/  UIADD3 UR6, UR49, 0x80, URZ ;  /* 0x0000008031067890 */ /* 0x000fe4000fffe03f */
[----:B------:R-:W-:Y:S02]  /*19b0*/  UIADD3 UR14, UR49, 0x100, URZ ;  /* 0x00000100310e7890 */ /* 0x000fe4000fffe03f */
[----:B------:R-:W-:Y:S01]  /*19c0*/  UMOV UR22, UR49 ;  /* 0x0000003100167c82 */ /* 0x000fe20008000000 */
[----:B------:R-:W-:Y:S01]  /*19d0*/  UIADD3 UR10, UR49, 0x180, URZ ;  /* 0x00000180310a7890 */ /* 0x000fe2000fffe03f */
[----:B------:R-:W-:Y:S01]  /*19e0*/  IGMMA.64x32x32.S8.S8 R24, gdesc[UR20], RZ, !UPT, gsb0 ;  /* 0x01200000141879f1 */ /* 0x000fe2000c0410ff */
[----:B------:R-:W-:Y:S02]  /*19f0*/  UIADD3 UR18, UR49, 0x200, URZ ;  /* 0x0000020031127890 */ /* 0x000fe4000fffe03f */
[----:B------:R-:W-:-:S02]  /*1a00*/  UIADD3 UR34, UR49, 0x280, URZ ;  /* 0x0000028031227890 */ /* 0x000fc4000fffe03f */
[----:B------:R-:W-:Y:S01]  /*1a10*/  UIADD3 UR26, UR49, 0x300, URZ ;  /* 0x00000300311a7890 */ /* 0x000fe2000fffe03f */
[----:B------:R-:W-:Y:S01]  /*1a20*/  UMOV UR24, UR20 ;  /* 0x0000001400187c82 */ /* 0x000fe20008000000 */
[----:B------:R-:W-:Y:S01]  /*1a30*/  UMOV UR25, UR21 ;  /* 0x0000001500197c82 */ /* 0x000fe20008000000 */
[----:B------:R-:W-:Y:S01]  /*1a40*/  UIADD3 UR28, UR48, 0x200, URZ ;  /* 0x00000200301c7890 */ /* 0x000fe2000fffe03f */
[----:B------:R-:W-:-:S03]  /*1a50*/  UMOV UR29, 0x80000020 ;  /* 0x80000020001d7882 */ /* 0x000fc60000000000 */
[----:B------:R-:W-:Y:S01]  /*1a60*/  UMOV UR30, UR26 ;  /* 0x0000001a001e7c82 */ /* 0x000fe20008000000 */
[----:B------:R-:W-:Y:S02]  /*1a70*/  UMOV UR21, UR29 ;  /* 0x0000001d00157c82 */ /* 0x000fe40008000000 */
[----:B------:R-:W-:Y:S01]  /*1a80*/  UMOV UR20, UR28 ;  /* 0x0000001c00147c82 */ /* 0x000fe20008000000 */
[----:B------:R-:W-:Y:S02]  /*1a90*/  WARPGROUP.DEPBAR.LE gsb0, 0x0 ;  /* 0x00008000000079c5 */ /* 0x000fe40000010000 */
[----:B------:R-:W-:Y:S01]  /*1aa0*/  WARPGROUP.ARRIVE ;  /* 0x00000000000079c5 */ /* 0x000fe20000000000 */
[----:B------:R-:W-:Y:S02]  /*1ab0*/  IMAD.MOV.U32 R21, RZ, RZ, R24 ;  /* 0x000000ffff157224 */ /* 0x000fe400078e0018 */
[----:B------:R-:W-:Y:S02]  /*1ac0*/  IMAD.MOV.U32 R20, RZ, RZ, R25 ;  /* 0x000000ffff147224 */ /* 0x000fe400078e0019 */
[----:B------:R-:W-:Y:S01]  /*1ad0*/  IMAD.MOV.U32 R19, RZ, RZ, R26 ;  /* 0x000000ffff137224 */ /* 0x000fe200078e001a */
[----:B------:R-:W-:Y:S01]  /*1ae0*/  IGMMA.64x32x32.S8.S8 R200, gdesc[UR4], RZ, !UPT, gsb0 ;  /* 0x0120000004c879f1 */ /* 0x000fe2000c0410ff */
[----:B------:R-:W-:Y:S01]  /*1af0*/  UMOV UR4, UR27 ;  /* 0x0000001b00047c82 */ /* 0x000fe20008000000 */
[----:B------:R-:W-:Y:S01]  /*1b00*/  UMOV UR27, 0x80000020 ;  /* 0x80000020001b7882 */ /* 0x000fe20000000000 */
[----:B------:R-:W-:Y:S01]  /*1b10*/  IMAD.MOV.U32 R18, RZ, RZ, R27 ;  /* 0x000000ffff127224 */ /* 0x000fe200078e001b */
[----:B------:R-:W-:Y:S01]  /*1b20*/  UMOV UR31, UR27 ;  /* 0x0000001b001f7c82 */ /* 0x000fe20008000000 */
[----:B------:R-:W-:Y:S01]  /*1b30*/  IMAD.MOV.U32 R15, RZ, RZ, R28 ;  /* 0x000000ffff0f7224 */ /* 0x000fe200078e001c */
[----:B------:R-:W-:Y:S01]  /*1b40*/  UMOV UR5, 0x80000020 ;  /* 0x8000002000057882 */ /* 0x000fe20000000000 */
[----:B------:R-:W-:-:S02]  /*1b50*/  IMAD.MOV.U32 R14, RZ, RZ, R29 ;  /* 0x000000ffff0e7224 */ /* 0x000fc400078e001d */
[----:B------:R-:W-:Y:S02]  /*1b60*/  IMAD.MOV.U32 R13, RZ, RZ, R30 ;  /* 0x000000ffff0d7224 */ /* 0x000fe400078e001e */
[----:B------:R-:W-:Y:S02]  /*1b70*/  IMAD.MOV.U32 R12, RZ, RZ, R31 ;  /* 0x000000ffff0c7224 */ /* 0x000fe400078e001f */
[----:B------:R-:W-:Y:S02]  /*1b80*/  IMAD.MOV.U32 R11, RZ, RZ, R32 ;  /* 0x000000ffff0b7224 */ /* 0x000fe400078e0020 */
[----:B------:R-:W-:Y:S02]  /*1b90*/  IMAD.MOV.U32 R10, RZ, RZ, R33 ;  /* 0x000000ffff0a7224 */ /* 0x000fe400078e0021 */
[----:B------:R-:W-:Y:S02]  /*1ba0*/  IMAD.MOV.U32 R9, RZ, RZ, R34 ;  /* 0x000000ffff097224 */ /* 0x000fe400078e0022 */
[----:B------:R-:W-:-:S02]  /*1bb0*/  IMAD.MOV.U32 R8, RZ, RZ, R35 ;  /* 0x000000ffff087224 */ /* 0x000fc400078e0023 */
[----:B-1----:R-:W-:Y:S02]  /*1bc0*/  IMAD.MOV.U32 R7, RZ, RZ, R36 ;  /* 0x000000ffff077224 */ /* 0x002fe400078e0024 */
[----:B------:R-:W-:Y:S02]  /*1bd0*/  IMAD.MOV.U32 R6, RZ, RZ, R37 ;  /* 0x000000ffff067224 */ /* 0x000fe400078e0025 */
[----:B------:R-:W-:Y:S02]  /*1be0*/  IMAD.MOV.U32 R5, RZ, RZ, R38 ;  /* 0x000000ffff057224 */ /* 0x000fe400078e0026 */
[----:B------:R-:W-:Y:S01]  /*1bf0*/  IMAD.MOV.U32 R4, RZ, RZ, R39 ;  /* 0x000000ffff047224 */ /* 0x000fe200078e0027 */
[----:B------:R-:W-:Y:S02]  /*1c00*/  WARPGROUP.DEPBAR.LE gsb0, 0x0 ;  /* 0x00008000000079c5 */ /* 0x000fe40000010000 */
[----:B------:R-:W-:Y:S01]  /*1c10*/  WARPGROUP.ARRIVE ;  /* 0x00000000000079c5 */ /* 0x000fe20000000000 */
[----:B------:R0:W-:Y:S04]  /*1c20*/  STL.64 [R1+0x90], R214 ;  /* 0x000090d601007387 */ /* 0x0001e80000100a00 */
[----:B------:R1:W-:Y:S01]  /*1c30*/  STL.64 [R1+0x88], R212 ;  /* 0x000088d401007387 */ /* 0x0003e20000100a00 */
[----:B------:R-:W-:Y:S01]  /*1c40*/  IGMMA.64x32x32.S8.S8 R168, gdesc[UR12], RZ, !UPT, gsb0 ;  /* 0x012000000ca879f1 */ /* 0x000fe2000c0410ff */
[----:B------:R-:W-:Y:S01]  /*1c50*/  UMOV UR12, UR28 ;  /* 0x0000001c000c7c82 */ /* 0x000fe20008000000 */
[----:B------:R-:W-:Y:S01]  /*1c60*/  UMOV UR13, UR29 ;  /* 0x0000001d000d7c82 */ /* 0x000fe20008000000 */
[----:B------:R2:W-:Y:S04]  /*1c70*/  STL.64 [R1+0x80], R210 ;  /* 0x000080d201007387 */ /* 0x0005e80000100a00 */
[----:B------:R3:W-:Y:S01]  /*1c80*/  STL.64 [R1+0x78], R208 ;  /* 0x000078d001007387 */ /* 0x0007e20000100a00 */
[----:B0-----:R-:W-:-:S02]  /*1c90*/  IMAD.MOV.U32 R214, RZ, RZ, R5 ;  /* 0x000000ffffd67224 */ /* 0x001fc400078e0005 */
[----:B------:R-:W-:Y:S01]  /*1ca0*/  IMAD.MOV.U32 R215, RZ, RZ, R4 ;  /* 0x000000ffffd77224 */ /* 0x000fe200078e0004 */
[----:B------:R0:W-:Y:S01]  /*1cb0*/  STL.64 [R1+0x70], R206 ;  /* 0x000070ce01007387 */ /* 0x0001e20000100a00 */
[----:B-1----:R-:W-:Y:S02]  /*1cc0*/  IMAD.MOV.U32 R212, RZ, RZ, R7 ;  /* 0x000000ffffd47224 */ /* 0x002fe400078e0007 */
[----:B------:R-:W-:Y:S01]  /*1cd0*/  IMAD.MOV.U32 R213, RZ, RZ, R6 ;  /* 0x000000ffffd57224 */ /* 0x000fe200078e0006 */
[----:B------:R1:W-:Y:S01]  /*1ce0*/  STL.64 [R1+0x68], R204 ;  /* 0x000068cc01007387 */ /* 0x0003e20000100a00 */
[----:B--2---:R-:W-:Y:S02]  /*1cf0*/  IMAD.MOV.U32 R210, RZ, RZ, R9 ;  /* 0x000000ffffd27224 */ /* 0x004fe400078e0009 */
[----:B------:R-:W-:Y:S01]  /*1d00*/  IMAD.MOV.U32 R211, RZ, RZ, R8 ;  /* 0x000000ffffd37224 */ /* 0x000fe200078e0008 */
[----:B------:R2:W-:Y:S01]  /*1d10*/  STL.64 [R1+0x60], R202 ;  /* 0x000060ca01007387 */ /* 0x0005e20000100a00 */
[----:B---3--:R-:W-:-:S02]  /*1d20*/  IMAD.MOV.U32 R208, RZ, RZ, R11 ;  /* 0x000000ffffd07224 */ /* 0x008fc400078e000b */
[----:B------:R-:W-:Y:S01]  /*1d30*/  IMAD.MOV.U32 R209, RZ, RZ, R10 ;  /* 0x000000ffffd17224 */ /* 0x000fe200078e000a */
[----:B------:R3:W-:Y:S01]  /*1d40*/  STL.64 [R1+0x58], R200 ;  /* 0x000058c801007387 */ /* 0x0007e20000100a00 */
[----:B0-----:R-:W-:Y:S02]  /*1d50*/  IMAD.MOV.U32 R206, RZ, RZ, R13 ;  /* 0x000000ffffce7224 */ /* 0x001fe400078e000d */
[----:B------:R-:W-:Y:S02]  /*1d60*/  IMAD.MOV.U32 R207, RZ, RZ, R12 ;  /* 0x000000ffffcf7224 */ /* 0x000fe400078e000c */
[----:B-1----:R-:W-:Y:S02]  /*1d70*/  IMAD.MOV.U32 R204, RZ, RZ, R15 ;  /* 0x000000ffffcc7224 */ /* 0x002fe400078e000f */
[----:B------:R-:W-:Y:S02]  /*1d80*/  IMAD.MOV.U32 R205, RZ, RZ, R14 ;  /* 0x000000ffffcd7224 */ /* 0x000fe400078e000e */
[----:B--2---:R-:W-:-:S02]  /*1d90*/  IMAD.MOV.U32 R202, RZ, RZ, R19 ;  /* 0x000000ffffca7224 */ /* 0x004fc400078e0013 */
[----:B------:R-:W-:Y:S02]  /*1da0*/  IMAD.MOV.U32 R203, RZ, RZ, R18 ;  /* 0x000000ffffcb7224 */ /* 0x000fe400078e0012 */
[----:B---3--:R-:W-:Y:S02]  /*1db0*/  IMAD.MOV.U32 R200, RZ, RZ, R21 ;  /* 0x000000ffffc87224 */ /* 0x008fe400078e0015 */
[----:B------:R-:W-:Y:S01]  /*1dc0*/  IMAD.MOV.U32 R201, RZ, RZ, R20 ;  /* 0x000000ffffc97224 */ /* 0x000fe200078e0014 */
[----:B------:R-:W-:Y:S02]  /*1dd0*/  WARPGROUP.DEPBAR.LE gsb0, 0x0 ;  /* 0x00008000000079c5 */ /* 0x000fe40000010000 */
[----:B------:R-:W-:-:S06]  /*1de0*/  WARPGROUP.ARRIVE ;  /* 0x00000000000079c5 */ /* 0x000fcc0000000000 */
[----:B------:R-:W-:Y:S01]  /*1df0*/  IGMMA.64x32x32.S8.S8 R136, gdesc[UR8], RZ, !UPT, gsb0 ;  /* 0x01200000088879f1 */ /* 0x000fe2000c0410ff */
[----:B------:R-:W-:Y:S01]  /*1e00*/  UMOV UR8, UR28 ;  /* 0x0000001c00087c82 */ /* 0x000fe20008000000 */
[----:B------:R-:W-:Y:S01]  /*1e10*/  UMOV UR9, UR29 ;  /* 0x0000001d00097c82 */ /* 0x000fe20008000000 */
        /* <DEDUP_REMOVED lines=13> */
[----:B------:R-:W-:Y:S01]  /*1ef0*/  UIADD3 UR26, UR49, 0x102, URZ ;  /* 0x00000102311a7890 */ /* 0x000fe2000fffe03f */
[----:B------:R-:W-:Y:S01]  /*1f00*/  UMOV UR24, UR4 ;  /* 0x0000000400187c82 */ /* 0x000fe20008000000 */
[----:B------:R-:W-:Y:S01]  /*1f10*/  UMOV UR25, UR5 ;  /* 0x0000000500197c82 */ /* 0x000fe20008000000 */
[----:B------:R-:W-:Y:S02]  /*1f20*/  WARPGROUP.DEPBAR.LE gsb0, 0x0 ;  /* 0x00008000000079c5 */ /* 0x000fe40000010000 */
[----:B------:R-:W-:-:S06]  /*1f30*/  WARPGROUP.ARRIVE ;  /* 0x00000000000079c5 */ /* 0x000fcc0000000000 */
[----:B------:R-:W-:Y:S01]  /*1f40*/  IGMMA.64x32x32.S8.S8 R24, gdesc[UR28], RZ, !UPT, gsb0 ;  /* 0x012000001c1879f1 */ /* 0x000fe2000c0410ff */
[----:B------:R-:W-:Y:S01]  /*1f50*/  UMOV UR30, UR6 ;  /* 0x00000006001e7c82 */ /* 0x000fe20008000000 */
[----:B------:R-:W-:Y:S01]  /*1f60*/  UMOV UR31, UR7 ;  /* 0x00000007001f7c82 */ /* 0x000fe20008000000 */
[----:B------:R-:W-:Y:S01]  /*1f70*/  UMOV UR7, 0x80000020 ;  /* 0x8000002000077882 */ /* 0x000fe20000000000 */
[----:B------:R-:W-:Y:S02]  /*1f80*/  WARPGROUP.DEPBAR.LE gsb0, 0x0 ;  /* 0x00008000000079c5 */ /* 0x000fe40000010000 */
[----:B------:R-:W-:-:S06]  /*1f90*/  WARPGROUP.ARRIVE ;  /* 0x00000000000079c5 */ /* 0x000fcc0000000000 */
[----:B------:R-:W-:Y:S01]  /*1fa0*/  IGMMA.64x32x32.S8.S8 R56, gdesc[UR32], RZ, !UPT, gsb0 ;  /* 0x01200000203879f1 */ /* 0x000fe2000c0410ff */
[----:B------:R-:W-:Y:S01]  /*1fb0*/  UMOV UR27, 0x80000020 ;  /* 0x80000020001b7882 */ /* 0x000fe20000000000 */
        /* <DEDUP_REMOVED lines=11> */
[----:B------:R-:W-:Y:S01]  /*2070*/  UIADD3 UR10, UR49, 0x2, URZ ;  /* 0x00000002310a7890 */ /* 0x000fe2000fffe03f */
[----:B------:R-:W-:Y:S01]  /*2080*/  UMOV UR19, 0x80000020 ;  /* 0x8000002000137882 */ /* 0x000fe20000000000 */
[----:B------:R-:W-:Y:S01]  /*2090*/  UMOV UR8, UR4 ;  /* 0x0000000400087c82 */ /* 0x000fe20008000000 */
[----:B------:R-:W-:-:S04]  /*20a0*/  UMOV UR9, UR5 ;  /* 0x0000000500097c82 */ /* 0x000fc80008000000 */
[----:B------:R-:W-:Y:S01]  /*20b0*/  UMOV UR6, UR10 ;  /* 0x0000000a00067c82 */ /* 0x000fe20008000000 */
[----:B------:R-:W-:Y:S02]  /*20c0*/  WARPGROUP.DEPBAR.LE gsb0, 0x0 ;  /* 0x00008000000079c5 */ /* 0x000fe40000010000 */
[----:B------:R-:W-:-:S06]  /*20d0*/  WARPGROUP.ARRIVE ;  /* 0x00000000000079c5 */ /* 0x000fcc0000000000 */
[----:B------:R-:W-:Y:S03]  /*20e0*/  IGMMA.64x32x32.S8.S8 R152, gdesc[UR12], RZ, !UPT, gsb0 ;  /* 0x012000000c9879f1 */ /* 0x000fe6000c0410ff */
        /* <DEDUP_REMOVED lines=8> */
[----:B------:R-:W-:Y:S03]  /*2170*/  IGMMA.64x32x32.S8.S8 R200, gdesc[UR4], R200, gsb0 ;  /* 0x0120000004c879f1 */ /* 0x000fe600080410c8 */
[----:B------:R-:W-:Y:S02]  /*2180*/  WARPGROUP.DEPBAR.LE gsb0, 0x0 ;  /* 0x00008000000079c5 */ /* 0x000fe40000010000 */
[----:B------:R-:W-:Y:S04]  /*2190*/  STL.64 [R1], R200 ;  /* 0x000000c801007387 */ /* 0x000fe80000100a00 */
[----:B------:R-:W-:Y:S04]  /*21a0*/  STL.64 [R1+0x8], R202 ;  /* 0x000008ca01007387 */ /* 0x000fe80000100a00 */
[----:B------:R-:W-:Y:S04]  /*21b0*/  STL.64 [R1+0x10], R204 ;  /* 0x000010cc01007387 */ /* 0x000fe80000100a00 */
[----:B------:R-:W-:Y:S04]  /*21c0*/  STL.64 [R1+0x18], R206 ;  /* 0x000018ce01007387 */ /* 0x000fe80000100a00 */
[----:B------:R-:W-:Y:S04]  /*21d0*/  STL.64 [R1+0x20], R208 ;  /* 0x000020d001007387 */ /* 0x000fe80000100a00 */
[----:B------:R-:W-:Y:S04]  /*21e0*/  STL.64 [R1+0x28], R210 ;  /* 0x000028d201007387 */ /* 0x000fe80000100a00 */
[----:B------:R-:W-:Y:S04]  /*21f0*/  STL.64 [R1+0x30], R212 ;  /* 0x000030d401007387 */ /* 0x000fe80000100a00 */
[----:B------:R0:W-:Y:S04]  /*2200*/  STL.64 [R1+0x38], R214 ;  /* 0x000038d601007387 */ /* 0x0001e80000100a00 */
[----:B0-----:R-:W2:Y:S04]  /*2210*/  LDL.LU.64 R214, [R1+0x90] ;  /* 0x0000900001d67983 */ /* 0x001ea80000300a00 */
[----:B------:R-:W2:Y:S04]  /*2220*/  LDL.LU.64 R212, [R1+0x88] ;  /* 0x0000880001d47983 */ /* 0x000ea80000300a00 */
[----:B------:R-:W2:Y:S04]  /*2230*/  LDL.LU.64 R210, [R1+0x80] ;  /* 0x0000800001d27983 */ /* 0x000ea80000300a00 */
[----:B------:R-:W2:Y:S04]  /*2240*/  LDL.LU.64 R208, [R1+0x78] ;  /* 0x0000780001d07983 */ /* 0x000ea80000300a00 */
[----:B------:R-:W2:Y:S04]  /*2250*/  LDL.LU.64 R206, [R1+0x70] ;  /* 0x0000700001ce7983 */ /* 0x000ea80000300a00 */
[----:B------:R-:W2:Y:S04]  /*2260*/  LDL.LU.64 R204, [R1+0x68] ;  /* 0x0000680001cc7983 */ /* 0x000ea80000300a00 */
[----:B------:R-:W2:Y:S04]  /*2270*/  LDL.LU.64 R202, [R1+0x60] ;  /* 0x0000600001ca7983 */ /* 0x000ea80000300a00 */
[----:B------:R-:W2:Y:S01]  /*2280*/  LDL.LU.64 R200, [R1+0x58] ;  /* 0x0000580001c87983 */ /* 0x000ea20000300a00 */
[----:B------:R-:W-:Y:S01]  /*2290*/  UIADD3 UR10, UR49, 0x182, URZ ;  /* 0x00000182310a7890 */ /* 0x000fe2000fffe03f */
[----:B------:R-:W-:Y:S01]  /*22a0*/  UMOV UR11, 0x80000020 ;  /* 0x80000020000b7882 */ /* 0x000fe20000000000 */
[----:B------:R-:W-:Y:S01]  /*22b0*/  UIADD3 UR34, UR49, 0x202, URZ ;  /* 0x0000020231227890 */ /* 0x000fe2000fffe03f */
[----:B------:R-:W-:Y:S01]  /*22c0*/  UMOV UR35, 0x80000020 ;  /* 0x8000002000237882 */ /* 0x000fe20000000000 */
[----:B------:R-:W-:Y:S01]  /*22d0*/  UIADD3 UR14, UR49, 0x282, URZ ;  /* 0x00000282310e7890 */ /* 0x000fe2000fffe03f */
[----:B------:R-:W-:Y:S01]  /*22e0*/  UMOV UR12, UR4 ;  /* 0x00000004000c7c82 */ /* 0x000fe20008000000 */
[----:B------:R-:W-:Y:S01]  /*22f0*/  UMOV UR13, UR5 ;  /* 0x00000005000d7c82 */ /* 0x000fe20008000000 */
[----:B------:R-:W-:Y:S01]  /*2300*/  UMOV UR15, 0x80000020 ;  /* 0x80000020000f7882 */ /* 0x000fe20000000000 */
[----:B------:R-:W-:Y:S01]  /*2310*/  UIADD3 UR22, UR49, 0x302, URZ ;  /* 0x0000030231167890 */ /* 0x000fe2000fffe03f */
[----:B------:R-:W-:Y:S01]  /*2320*/  UMOV UR20, UR4 ;  /* 0x0000000400147c82 */ /* 0x000fe20008000000 */
[----:B------:R-:W-:Y:S01]  /*2330*/  UMOV UR21, UR5 ;  /* 0x0000000500157c82 */ /* 0x000fe20008000000 */
[----:B------:R-:W-:Y:S01]  /*2340*/  UMOV UR23, 0x80000020 ;  /* 0x8000002000177882 */ /* 0x000fe20000000000 */
[----:B------:R-:W-:Y:S01]  /*2350*/  UIADD3 UR48, UR48, 0x202, URZ ;  /* 0x0000020230307890 */ /* 0x000fe2000fffe03f */
[----:B--2---:R-:W-:-:S06]  /*2360*/  WARPGROUP.ARRIVE ;  /* 0x00000000000079c5 */ /* 0x004fcc0000000000 */
[----:B------:R-:W-:Y:S03]  /*2370*/  IGMMA.64x32x32.S8.S8 R200, gdesc[UR16], R200, gsb0 ;  /* 0x0120000010c879f1 */ /* 0x000fe600080410c8 */
[----:B------:R-:W-:Y:S02]  /*2380*/  WARPGROUP.DEPBAR.LE gsb0, 0x0 ;  /* 0x00008000000079c5 */ /* 0x000fe40000010000 */
[----:B------:R-:W-:-:S06]  /*2390*/  WARPGROUP.ARRIVE ;  /* 0x00000000000079c5 */ /* 0x000fcc0000000000 */
        /* <DEDUP_REMOVED lines=12> */
[----:B------:R-:W-:Y:S01]  /*2460*/  IGMMA.64x32x32.S8.S8 R40, gdesc[UR20], R40, gsb0 ;  /* 0x01200000142879f1 */ /* 0x000fe20008041028 */
[----:B------:R-:W-:Y:S01]  /*2470*/  UMOV UR20, UR48 ;  /* 0x0000003000147c82 */ /* 0x000fe20008000000 */
[----:B------:R-:W-:Y:S01]  /*2480*/  UMOV UR21, 0x80000020 ;  /* 0x8000002000157882 */ /* 0x000fe20000000000 */
[----:B------:R-:W-:Y:S01]  /*2490*/  UMOV UR12, UR20 ;  /* 0x00000014000c7c82 */ /* 0x000fe20008000000 */
        /* <DEDUP_REMOVED lines=11> */
[----:B------:R-:W-:-:S02]  /*2550*/  WARPGROUP.DEPBAR.LE gsb0, 0x0 ;  /* 0x00008000000079c5 */ /* 0x000fc40000010000 */
        /* <DEDUP_REMOVED lines=21> */
[----:B------:R-:W-:Y:S05]  /*26b0*/  @!P1 BRA `(.L_x_22) ;  /* 0x00000010009c9947 */ /* 0x000fea0003800000 */
[----:B------:R-:W-:Y:S02]  /*26c0*/  UIADD3 UR33, UR37, 0x1, URZ ;  /* 0x0000000125217890 */ /* 0x000fe4000fffe03f */
[----:B------:R-:W-:Y:S02]  /*26d0*/  UMOV UR32, UR37 ;  /* 0x0000002500207c82 */ /* 0x000fe40008000000 */
[----:B------:R-:W-:-:S04]  /*26e0*/  UISETP.NE.AND UP0, UPT, UR33, 0x7, UPT ;  /* 0x000000072100788c */ /* 0x000fc8000bf05270 */
[----:B------:R-:W-:Y:S02]  /*26f0*/  USEL UR4, URZ, 0x1, UP0 ;  /* 0x000000013f047887 */ /* 0x000fe40008000000 */
[----:B------:R-:W-:Y:S02]  /*2700*/  USEL UR33, UR33, URZ, UP0 ;  /* 0x0000003f21217287 */ /* 0x000fe40008000000 */
[----:B------:R-:W-:-:S06]  /*2710*/  ULOP3.LUT UR4, UR36, UR4, URZ, 0x3c, !UPT ;  /* 0x0000000424047292 */ /* 0x000fcc000f8e3c3f */
[----:B------:R-:W-:-:S07]  /*2720*/  IMAD.U32 R5, RZ, RZ, UR4 ;  /* 0x00000004ff057e24 */ /* 0x000fce000f8e00ff */
.L_x_29:
[----:B------:R-:W-:Y:S05]  /*2730*/  @!P0 BRA `(.L_x_23) ;  /* 0x0000000000048947 */ /* 0x000fea0003800000 */
[----:B------:R-:W-:Y:S01]  /*2740*/  BPT.TRAP 0x1 ;  /* 0x000000040000795c */ /* 0x000fe20000300000 */
.L_x_23:
[----:B------:R-:W0:Y:S01]  /*2750*/  S2UR UR5, SR_CgaCtaId ;  /* 0x00000000000579c3 */ /* 0x000e220000008800 */
[----:B------:R-:W-:Y:S01]  /*2760*/  UMOV UR4, 0x400 ;  /* 0x0000040000047882 */ /* 0x000fe20000000000 */
[----:B------:R-:W-:Y:S01]  /*2770*/  IMAD.U32 R7, RZ, RZ, UR33 ;  /* 0x00000021ff077e24 */ /* 0x000fe2000f8e00ff */
[----:B------:R-:W-:Y:S01]  /*2780*/  SHF.L.U32 R4, R5, 0x1f, RZ ;  /* 0x0000001f05047819 */ /* 0x000fe200000006ff */
[----:B0-----:R-:W-:-:S06]  /*2790*/  ULEA UR4, UR5, UR4, 0x18 ;  /* 0x0000000405047291 */ /* 0x001fcc000f8ec03f */
[----:B------:R-:W-:-:S04]  /*27a0*/  IMAD.U32 R0, RZ, RZ, UR4 ;  /* 0x00000004ff007e24 */ /* 0x000fc8000f8e00ff */
[----:B------:R-:W-:-:S04]  /*27b0*/  IMAD R7, R7, 0x8, R0 ;  /* 0x0000000807077824 */ /* 0x000fc800078e0200 */
[----:B------:R0:W1:Y:S01]  /*27c0*/  SYNCS.PHASECHK.TRANS64.TRYWAIT P1, [R7+URZ], R4 ;  /* 0x00000004070075a7 */ /* 0x000062000802017f */
[----:B------:R-:W-:Y:S05]  /*27d0*/  @!P0 BRA `(.L_x_24) ;  /* 0x0000000000048947 */ /* 0x000fea0003800000 */
[----:B------:R-:W-:Y:S01]  /*27e0*/  BPT.TRAP 0x1 ;  /* 0x000000040000795c */ /* 0x000fe20000300000 */
.L_x_24:
[----:B-1----:R-:W-:Y:S05]  /*27f0*/  @P1 BRA `(.L_x_25) ;  /* 0x0000000000081947 */ /* 0x002fea0003800000 */
[----:B------:R-:W1:Y:S02]  /*2800*/  SYNCS.PHASECHK.TRANS64.TRYWAIT P1, [R7+URZ], R4 ;  /* 0x00000004070075a7 */ /* 0x000e64000802017f */
[----:B-1----:R-:W-:Y:S05]  /*2810*/  @!P1 BRA `(.L_x_26) ;  /* 0x000000e400989947 */ /* 0x002fea0003800000 */
.L_x_25:
[----:B------:R-:W-:Y:S04]  /*2820*/  STL.64 [R1+0xc0], R230 ;  /* 0x0000c0e601007387 */ /* 0x000fe80000100a00 */
[----:B------:R-:W-:Y:S04]  /*2830*/  STL.64 [R1+0xb8], R228 ;  /* 0x0000b8e401007387 */ /* 0x000fe80000100a00 */
[----:B------:R-:W-:Y:S04]  /*2840*/  STL.64 [R1+0xb0], R226 ;  /* 0x0000b0e201007387 */ /* 0x000fe80000100a00 */
[----:B------:R-:W-:Y:S04]  /*2850*/  STL.64 [R1+0xa8], R224 ;  /* 0x0000a8e001007387 */ /* 0x000fe80000100a00 */
[----:B------:R-:W-:Y:S04]  /*2860*/  STL.64 [R1+0xa0], R222 ;  /* 0x0000a0de01007387 */ /* 0x000fe80000100a00 */
[----:B------:R2:W-:Y:S04]  /*2870*/  STL.64 [R1+0x98], R220 ;  /* 0x000098dc01007387 */ /* 0x0005e80000100a00 */
[----:B--2---:R-:W2:Y:S04]  /*2880*/  LDL.LU.64 R220, [R1] ;  /* 0x0000000001dc7983 */ /* 0x004ea80000300a00 */
[----:B------:R-:W2:Y:S04]  /*2890*/  LDL.LU.64 R222, [R1+0x8] ;  /* 0x0000080001de7983 */ /* 0x000ea80000300a00 */
[----:B------:R-:W2:Y:S04]  /*28a0*/  LDL.LU.64 R224, [R1+0x10] ;  /* 0x0000100001e07983 */ /* 0x000ea80000300a00 */
[----:B------:R-:W2:Y:S04]  /*28b0*/  LDL.LU.64 R226, [R1+0x18] ;  /* 0x0000180001e27983 */ /* 0x000ea80000300a00 */
[----:B------:R-:W2:Y:S04]  /*28c0*/  LDL.LU.64 R228, [R1+0x20] ;  /* 0x0000200001e47983 */ /* 0x000ea80000300a00 */
[----:B------:R-:W2:Y:S04]  /*28d0*/  LDL.LU.64 R230, [R1+0x28] ;  /* 0x0000280001e67983 */ /* 0x000ea80000300a00 */
[----:B------:R-:W2:Y:S04]  /*28e0*/  LDL.LU.64 R232, [R1+0x30] ;  /* 0x0000300001e87983 */ /* 0x000ea80000300a00 */
[----:B------:R-:W2:Y:S01]  /*28f0*/  LDL.LU.64 R234, [R1+0x38] ;  /* 0x0000380001ea7983 */ /* 0x000ea20000300a00 */
[----:B------:R-:W-:-:S02]  /*2900*/  ULEA UR34, UR33, UR41, 0xa ;  /* 0x0000002921227291 */ /* 0x000fc4000f8e503f */
[----:B------:R-:W-:Y:S01]  /*2910*/  UIMAD UR35, UR33, 0x380, UR45 ;  /* 0x00000380212378a4 */ /* 0x000fe2000f8e022d */
[----:B------:R-:W-:Y:S01]  /*2920*/  UMOV UR5, 0x80000020 ;  /* 0x8000002000057882 */ /* 0x000fe20000000000 */
[----:B------:R-:W-:Y:S02]  /*2930*/  UMOV UR7, 0x80000020 ;  /* 0x8000002000077882 */ /* 0x000fe40000000000 */
[----:B------:R-:W-:Y:S01]  /*2940*/  UIADD3 UR10, UR35, 0x80, URZ ;  /* 0x00000080230a7890 */ /* 0x000fe2000fffe03f */
[----:B------:R-:W-:Y:S02]  /*2950*/  UMOV UR4, UR34 ;  /* 0x0000002200047c82 */ /* 0x000fe40008000000 */
[----:B------:R-:W-:Y:S01]  /*2960*/  UMOV UR6, UR35 ;  /* 0x0000002300067c82 */ /* 0x000fe20008000000 */
        /* <DEDUP_REMOVED lines=15> */
[----:B--2---:R-:W-:-:S06]  /*2a60*/  WARPGROUP.ARRIVE ;  /* 0x00000000000079c5 */ /* 0x004fcc0000000000 */
[----:B------:R-:W-:Y:S03]  /*2a70*/  IGMMA.64x32x32.S8.S8 R220, gdesc[UR4], R220, gsb0 ;  /* 0x0120000004dc79f1 */ /* 0x000fe600080410dc */
[----:B------:R-:W-:Y:S02]  /*2a80*/  WARPGROUP.DEPBAR.LE gsb0, 0x0 ;  /* 0x00008000000079c5 */ /* 0x000fe40000010000 */
[----:B------:R-:W-:Y:S01]  /*2a90*/  WARPGROUP.ARRIVE ;  /* 0x00000000000079c5 */ /* 0x000fe20000000000 */
[----:B------:R-:W-:Y:S01]  /*2aa0*/  UIADD3 UR26, UR35, 0x280, URZ ;  /* 0x00000280231a7890 */ /* 0x000fe2000fffe03f */
[----:B------:R-:W-:Y:S01]  /*2ab0*/  IMAD.MOV.U32 R10, RZ, RZ, R230 ;  /* 0x000000ffff0a7224 */ /* 0x000fe200078e00e6 */
[----:B------:R-:W-:Y:S01]  /*2ac0*/  UMOV UR24, UR4 ;  /* 0x0000000400187c82 */ /* 0x000fe20008000000 */
[----:B------:R-:W-:Y:S01]  /*2ad0*/  UMOV UR25, UR5 ;  /* 0x0000000500197c82 */ /* 0x000fe20008000000 */
[----:B------:R-:W-:Y:S01]  /*2ae0*/  UMOV UR27, 0x80000020 ;  /* 0x80000020001b7882 */ /* 0x000fe20000000000 */
[----:B------:R-:W-:Y:S01]  /*2af0*/  IGMMA.64x32x32.S8.S8 R200, gdesc[UR8], R200, gsb0 ;  /* 0x0120000008c879f1 */ /* 0x000fe200080410c8 */
[----:B------:R-:W-:Y:S01]  /*2b00*/  UIADD3 UR30, UR35, 0x300, URZ ;  /* 0x00000300231e7890 */ /* 0x000fe2000fffe03f */
[----:B------:R-:W-:Y:S01]  /*2b10*/  IMAD.MOV.U32 R9, RZ, RZ, R231 ;  /* 0x000000ffff097224 */ /* 0x000fe200078e00e7 */
[----:B------:R-:W-:Y:S01]  /*2b20*/  UMOV UR28, UR4 ;  /* 0x00000004001c7c82 */ /* 0x000fe20008000000 */
[----:B------:R-:W-:Y:S01]  /*2b30*/  UMOV UR29, UR5 ;  /* 0x00000005001d7c82 */ /* 0x000fe20008000000 */
[----:B------:R-:W-:Y:S01]  /*2b40*/  UMOV UR31, 0x80000020 ;  /* 0x80000020001f7882 */ /* 0x000fe20000000000 */
[----:B------:R-:W-:Y:S01]  /*2b50*/  UIADD3 UR8, UR34, 0x200, URZ ;  /* 0x0000020022087890 */ /* 0x000fe2000fffe03f */
[----:B------:R-:W-:Y:S01]  /*2b60*/  IMAD.MOV.U32 R12, RZ, RZ, R228 ;  /* 0x000000ffff0c7224 */ /* 0x000fe200078e00e4 */
[----:B------:R-:W2:Y:S01]  /*2b70*/  LDL.LU.64 R230, [R1+0xc0] ;  /* 0x0000c00001e67983 */ /* 0x000ea20000300a00 */
[----:B------:R-:W-:-:S02]  /*2b80*/  IMAD.MOV.U32 R11, RZ, RZ, R229 ;  /* 0x000000ffff0b7224 */ /* 0x000fc400078e00e5 */
[----:B------:R-:W-:Y:S01]  /*2b90*/  IMAD.MOV.U32 R14, RZ, RZ, R226 ;  /* 0x000000ffff0e7224 */ /* 0x000fe200078e00e2 */
[----:B------:R-:W2:Y:S01]  /*2ba0*/  LDL.LU.64 R228, [R1+0xb8] ;  /* 0x0000b80001e47983 */ /* 0x000ea20000300a00 */
[----:B------:R-:W-:Y:S02]  /*2bb0*/  IMAD.MOV.U32 R13, RZ, RZ, R227 ;  /* 0x000000ffff0d7224 */ /* 0x000fe400078e00e3 */
[----:B------:R-:W-:Y:S01]  /*2bc0*/  IMAD.MOV.U32 R18, RZ, RZ, R224 ;  /* 0x000000ffff127224 */ /* 0x000fe200078e00e0 */
[----:B------:R-:W2:Y:S01]  /*2bd0*/  LDL.LU.64 R226, [R1+0xb0] ;  /* 0x0000b00001e27983 */ /* 0x000ea20000300a00 */
[----:B------:R-:W-:Y:S02]  /*2be0*/  IMAD.MOV.U32 R15, RZ, RZ, R225 ;  /* 0x000000ffff0f7224 */ /* 0x000fe400078e00e1 */
        /* <DEDUP_REMOVED lines=8> */
[----:B01----:R-:W-:Y:S02]  /*2c70*/  IMAD.MOV.U32 R7, RZ, RZ, R233 ;  /* 0x000000ffff077224 */ /* 0x003fe400078e00e9 */
[----:B------:R-:W-:Y:S02]  /*2c80*/  IMAD.MOV.U32 R6, RZ, RZ, R234 ;  /* 0x000000ffff067224 */ /* 0x000fe400078e00ea */
[----:B------:R-:W-:Y:S01]  /*2c90*/  IMAD.MOV.U32 R4, RZ, RZ, R235 ;  /* 0x000000ffff047224 */ /* 0x000fe200078e00eb */
        /* <DEDUP_REMOVED lines=17> */
[----:B------:R-:W-:Y:S02]  /*2db0*/  WARPGROUP.DEPBAR.LE gsb0, 0x0 ;  /* 0x00008000000079c5 */ /* 0x000fe40000010000 */
[----:B------:R-:W-:-:S06]  /*2dc0*/  WARPGROUP.ARRIVE ;  /* 0x00000000000079c5 */ /* 0x000fcc0000000000 */
[----:B------:R-:W-:Y:S01]  /*2dd0*/  IGMMA.64x32x32.S8.S8 R24, gdesc[UR28], R24, gsb0 ;  /* 0x012000001c1879f1 */ /* 0x000fe20008041018 */
[----:B------:R-:W-:Y:S01]  /*2de0*/  UMOV UR24, UR28 ;  /* 0x0000001c00187c82 */ /* 0x000fe20008000000 */
[----:B------:R-:W-:Y:S01]  /*2df0*/  UMOV UR25, UR29 ;  /* 0x0000001d00197c82 */ /* 0x000fe20008000000 */
        /* <DEDUP_REMOVED lines=25> */
[----:B------:R-:W-:Y:S01]  /*2f90*/  STL.64 [R1+0x90], R214 ;  /* 0x000090d601007387 */ /* 0x000fe20000100a00 */
[----:B------:R-:W-:Y:S02]  /*2fa0*/  WARPGROUP.DEPBAR.LE gsb0, 0x0 ;  /* 0x00008000000079c5 */ /* 0x000fe40000010000 */
[----:B--2---:R-:W-:-:S06]  /*2fb0*/  WARPGROUP.ARRIVE ;  /* 0x00000000000079c5 */ /* 0x004fcc0000000000 */
[----:B------:R-:W-:Y:S01]  /*2fc0*/  IGMMA.64x32x32.S8.S8 R216, gdesc[UR28], R216, gsb0 ;  /* 0x012000001cd879f1 */ /* 0x000fe200080410d8 */
[----:B------:R0:W-:Y:S04]  /*2fd0*/  STL.64 [R1+0x88], R212 ;  /* 0x000088d401007387 */ /* 0x0001e80000100a00 */
[----:B------:R1:W-:Y:S04]  /*2fe0*/  STL.64 [R1+0x80], R210 ;  /* 0x000080d201007387 */ /* 0x0003e80000100a00 */
[----:B------:R2:W-:Y:S04]  /*2ff0*/  STL.64 [R1+0x78], R208 ;  /* 0x000078d001007387 */ /* 0x0005e80000100a00 */
[----:B------:R3:W-:Y:S01]  /*3000*/  STL.64 [R1+0x70], R206 ;  /* 0x000070ce01007387 */ /* 0x0007e20000100a00 */
[----:B0-----:R-:W-:-:S03]  /*3010*/  IMAD.MOV.U32 R212, RZ, RZ, R8 ;  /* 0x000000ffffd47224 */ /* 0x001fc600078e0008 */
[----:B------:R0:W-:Y:S01]  /*3020*/  STL.64 [R1+0x68], R204 ;  /* 0x000068cc01007387 */ /* 0x0001e20000100a00 */
[----:B-1----:R-:W-:-:S03]  /*3030*/  IMAD.MOV.U32 R210, RZ, RZ, R10 ;  /* 0x000000ffffd27224 */ /* 0x002fc600078e000a */
[----:B------:R1:W-:Y:S01]  /*3040*/  STL.64 [R1+0x60], R202 ;  /* 0x000060ca01007387 */ /* 0x0003e20000100a00 */
[----:B--2---:R-:W-:Y:S02]  /*3050*/  IMAD.MOV.U32 R208, RZ, RZ, R12 ;  /* 0x000000ffffd07224 */ /* 0x004fe400078e000c */
[----:B------:R-:W-:Y:S01]  /*3060*/  IMAD.MOV.U32 R209, RZ, RZ, R11 ;  /* 0x000000ffffd17224 */ /* 0x000fe200078e000b */
[----:B------:R2:W-:Y:S01]  /*3070*/  STL.64 [R1+0x58], R200 ;  /* 0x000058c801007387 */ /* 0x0005e20000100a00 */
[----:B---3--:R-:W-:Y:S02]  /*3080*/  IMAD.MOV.U32 R206, RZ, RZ, R14 ;  /* 0x000000ffffce7224 */ /* 0x008fe400078e000e */
[----:B------:R-:W-:Y:S02]  /*3090*/  IMAD.MOV.U32 R207, RZ, RZ, R13 ;  /* 0x000000ffffcf7224 */ /* 0x000fe400078e000d */
[----:B0-----:R-:W-:Y:S02]  /*30a0*/  IMAD.MOV.U32 R204, RZ, RZ, R18 ;  /* 0x000000ffffcc7224 */ /* 0x001fe400078e0012 */
[----:B------:R-:W-:-:S02]  /*30b0*/  IMAD.MOV.U32 R205, RZ, RZ, R15 ;  /* 0x000000ffffcd7224 */ /* 0x000fc400078e000f */
[----:B-1----:R-:W-:Y:S02]  /*30c0*/  IMAD.MOV.U32 R202, RZ, RZ, R20 ;  /* 0x000000ffffca7224 */ /* 0x002fe400078e0014 */
[----:B------:R-:W-:Y:S02]  /*30d0*/  IMAD.MOV.U32 R203, RZ, RZ, R19 ;  /* 0x000000ffffcb7224 */ /* 0x000fe400078e0013 */
[----:B--2---:R-:W-:Y:S02]  /*30e0*/  IMAD.MOV.U32 R200, RZ, RZ, R22 ;  /* 0x000000ffffc87224 */ /* 0x004fe400078e0016 */
[----:B------:R-:W-:Y:S02]  /*30f0*/  IMAD.MOV.U32 R201, RZ, RZ, R21 ;  /* 0x000000ffffc97224 */ /* 0x000fe400078e0015 */
[----:B------:R-:W-:Y:S02]  /*3100*/  IMAD.MOV.U32 R211, RZ, RZ, R9 ;  /* 0x000000ffffd37224 */ /* 0x000fe400078e0009 */
[----:B------:R-:W-:-:S02]  /*3110*/  IMAD.MOV.U32 R213, RZ, RZ, R7 ;  /* 0x000000ffffd57224 */ /* 0x000fc400078e0007 */
[----:B------:R-:W-:Y:S02]  /*3120*/  IMAD.MOV.U32 R214, RZ, RZ, R6 ;  /* 0x000000ffffd67224 */ /* 0x000fe400078e0006 */
[----:B------:R-:W-:Y:S01]  /*3130*/  IMAD.MOV.U32 R215, RZ, RZ, R4 ;  /* 0x000000ffffd77224 */ /* 0x000fe200078e0004 */
[----:B------:R-:W-:Y:S02]  /*3140*/  UIADD3 UR4, UR34, 0x2, URZ ;  /* 0x0000000222047890 */ /* 0x000fe4000fffe03f */
[----:B------:R-:W-:Y:S01]  /*3150*/  UIADD3 UR6, UR35, 0x2, URZ ;  /* 0x0000000223067890 */ /* 0x000fe2000fffe03f */
[----:B------:R-:W-:Y:S01]  /*3160*/  UMOV UR5, 0x80000020 ;  /* 0x8000002000057882 */ /* 0x000fe20000000000 */
[----:B------:R-:W-:Y:S01]  /*3170*/  UMOV UR7, 0x80000020 ;  /* 0x8000002000077882 */ /* 0x000fe20000000000 */
        /* <DEDUP_REMOVED lines=54> */
[----:B------:R-:W-:Y:S01]  /*34e0*/  UIADD3 UR30, UR35, 0x302, URZ ;  /* 0x00000302231e7890 */ /* 0x000fe2000fffe03f */
[----:B------:R-:W-:Y:S01]  /*34f0*/  UMOV UR28, UR4 ;  /* 0x00000004001c7c82 */ /* 0x000fe20008000000 */
[----:B------:R-:W-:Y:S01]  /*3500*/  UMOV UR29, UR5 ;  /* 0x00000005001d7c82 */ /* 0x000fe20008000000 */
[----:B------:R-:W-:Y:S01]  /*3510*/  UMOV UR31, 0x80000020 ;  /* 0x80000020001f7882 */ /* 0x000fe20000000000 */
[----:B------:R-:W-:Y:S02]  /*3520*/  WARPGROUP.DEPBAR.LE gsb0, 0x0 ;  /* 0x00008000000079c5 */ /* 0x000fe40000010000 */
[----:B------:R-:W-:-:S06]  /*3530*/  WARPGROUP.ARRIVE ;  /* 0x00000000000079c5 */ /* 0x000fcc0000000000 */
[----:B------:R-:W-:Y:S01]  /*3540*/  IGMMA.64x32x32.S8.S8 R40, gdesc[UR28], R40, gsb0 ;  /* 0x012000001c2879f1 */ /* 0x000fe20008041028 */
[----:B------:R-:W-:Y:S01]  /*3550*/  UIADD3 UR34, UR34, 0x202, URZ ;  /* 0x0000020222227890 */ /* 0x000fe2000fffe03f */
[----:B------:R-:W-:-:S06]  /*3560*/  UMOV UR29, 0x80000020 ;  /* 0x80000020001d7882 */ /* 0x000fcc0000000000 */
        /* <DEDUP_REMOVED lines=33> */
[----:B------:R-:W-:Y:S03]  /*3780*/  IGMMA.64x32x32.S8.S8 R216, gdesc[UR4], R216, gsb0 ;  /* 0x0120000004d879f1 */ /* 0x000fe600080410d8 */
[----:B------:R-:W-:Y:S02]  /*3790*/  WARPGROUP.DEPBAR.LE gsb0, 0x0 ;  /* 0x00008000000079c5 */ /* 0x000fe40000010000 */
[----:B------:R-:W-:Y:S05]  /*37a0*/  @!P0 BRA `(.L_x_27) ;  /* 0x0000000000048947 */ /* 0x000fea0003800000 */
[----:B------:R-:W-:Y:S01]  /*37b0*/  BPT.TRAP 0x1 ;  /* 0x000000040000795c */ /* 0x000fe20000300000 */
.L_x_27:
[----:B------:R-:W2:Y:S04]  /*37c0*/  LDL R4, [R1+0x40] ;  /* 0x0000400001047983 */ /* 0x000ea80000100800 */
[----:B------:R-:W3:Y:S01]  /*37d0*/  LDL R6, [R1+0x44] ;  /* 0x0000440001067983 */ /* 0x000ee20000100800 */
[----:B------:R-:W-:Y:S01]  /*37e0*/  IMAD.U32 R7, RZ, RZ, UR32 ;  /* 0x00000020ff077e24 */ /* 0x000fe2000f8e00ff */
[----:B------:R-:W-:Y:S01]  /*37f0*/  UISETP.GT.U32.AND UP0, UPT, UR38, 0x1, UPT ;  /* 0x000000012600788c */ /* 0x000fe2000bf04070 */
[----:B--2---:R-:W-:-:S13]  /*3800*/  ISETP.NE.AND P1, PT, R4, RZ, PT ;  /* 0x000000ff0400720c */ /* 0x004fda0003f25270 */
[----:B------:R-:W-:-:S04]  /*3810*/  @P1 IMAD R4, R7, 0x8, R0 ;  /* 0x0000000807041824 */ /* 0x000fc800078e0200 */
[----:B------:R-:W-:-:S05]  /*3820*/  @P1 VIADD R4, R4, 0x38 ;  /* 0x0000003804041836 */ /* 0x000fca0000000000 */
[----:B---3--:R-:W-:-:S04]  /*3830*/  @P1 PRMT R4, R6, 0x654, R4 ;  /* 0x0000065406041816 */ /* 0x008fc80000000004 */
[----:B------:R0:W-:Y:S01]  /*3840*/  @P1 SYNCS.ARRIVE.TRANS64.RED.A1T0 RZ, [R4+URZ], RZ ;  /* 0x000000ff04ff19a7 */ /* 0x0001e2000810043f */
[----:B------:R-:W-:-:S13]  /*3850*/  PLOP3.LUT P1, PT, PT, PT, UP0, 0x80, 0x0 ;  /* 0x000000000000781c */ /* 0x000fda0003f2f008 */
[----:B0-----:R-:W-:Y:S05]  /*3860*/  @P1 BRA `(.L_x_28) ;  /* 0x0000000000041947 */ /* 0x001fea0003800000 */
[----:B------:R-:W-:Y:S01]  /*3870*/  BPT.TRAP 0x1 ;  /* 0x000000040000795c */ /* 0x000fe20000300000 */
.L_x_28:
[----:B------:R-:W-:Y:S01]  /*3880*/  UIADD3 UR33, UR33, 0x1, URZ ;  /* 0x0000000121217890 */ /* 0x000fe2000fffe03f */
[C---:B------:R-:W-:Y:S01]  /*3890*/  ISETP.GT.AND P1, PT, R3.reuse, 0x1, PT ;  /* 0x000000010300780c */ /* 0x040fe20003f24270 */
[----:B------:R-:W-:Y:S01]  /*38a0*/  UIADD3 UR32, UR32, 0x1, URZ ;  /* 0x0000000120207890 */ /* 0x000fe2000fffe03f */
[----:B------:R-:W-:Y:S01]  /*38b0*/  VIADD R3, R3, 0xffffffff ;  /* 0xffffffff03037836 */ /* 0x000fe20000000000 */
[----:B------:R-:W-:Y:S02]  /*38c0*/  UISETP.NE.AND UP0, UPT, UR33, 0x7, UPT ;  /* 0x000000072100788c */ /* 0x000fe4000bf05270 */
[----:B------:R-:W-:Y:S02]  /*38d0*/  UISETP.NE.AND UP1, UPT, UR32, 0x7, UPT ;  /* 0x000000072000788c */ /* 0x000fe4000bf25270 */
[----:B------:R-:W-:Y:S02]  /*38e0*/  USEL UR4, URZ, 0x1, UP0 ;  /* 0x000000013f047887 */ /* 0x000fe40008000000 */
[----:B------:R-:W-:-:S02]  /*38f0*/  USEL UR33, UR33, URZ, UP0 ;  /* 0x0000003f21217287 */ /* 0x000fc40008000000 */
[----:B------:R-:W-:Y:S02]  /*3900*/  USEL UR32, UR32, URZ, UP1 ;  /* 0x0000003f20207287 */ /* 0x000fe40008800000 */
[----:B------:R-:W-:Y:S01]  /*3910*/  LOP3.LUT R5, R5, UR4, RZ, 0x3c, !PT ;  /* 0x0000000405057c12 */ /* 0x000fe2000f8e3cff */
[----:B------:R-:W-:Y:S09]  /*3920*/  @P1 BRA `(.L_x_29) ;  /* 0xffffffec00801947 */ /* 0x000ff2000383ffff */
.L_x_22:
[----:B------:R-:W0:Y:S02]  /*3930*/  LDC R3, c[0x0][0x28c] ;  /* 0x0000a300ff037b82 */ /* 0x000e240000000800 */
[----:B0-----:R-:W-:-:S13]  /*3940*/  ISETP.GE.AND P1, PT, R3, 0x1, PT ;  /* 0x000000010300780c */ /* 0x001fda0003f26270 */
[----:B------:R-:W-:Y:S05]  /*3950*/  @!P1 BRA `(.L_x_30) ;  /* 0x0000000000649947 */ /* 0x000fea0003800000 */
[----:B------:R-:W-:Y:S05]  /*3960*/  @!P0 BRA `(.L_x_31) ;  /* 0x0000000000048947 */ /* 0x000fea0003800000 */
[----:B------:R-:W-:Y:S01]  /*3970*/  BPT.TRAP 0x1 ;  /* 0x000000040000795c */ /* 0x000fe20000300000 */
.L_x_31:
[----:B------:R-:W2:Y:S01]  /*3980*/  LDL R3, [R1+0x40] ;  /* 0x0000400001037983 */ /* 0x000ea20000100800 */
[----:B------:R-:W-:Y:S01]  /*3990*/  BSSY B0, `(.L_x_32) ;  /* 0x0000011000007945 */ /* 0x000fe20003800000 */
[----:B--2---:R-:W-:-:S13]  /*39a0*/  ISETP.NE.AND P0, PT, R3, RZ, PT ;  /* 0x000000ff0300720c */ /* 0x004fda0003f05270 */
[----:B------:R-:W-:Y:S05]  /*39b0*/  @!P0 BRA `(.L_x_33) ;  /* 0x0000000000388947 */ /* 0x000fea0003800000 */
[----:B------:R-:W2:Y:S01]  /*39c0*/  LDL R4, [R1+0x44] ;  /* 0x0000440001047983 */ /* 0x000ea20000100800 */
[----:B------:R-:W-:-:S04]  /*39d0*/  UISETP.LT.AND UP0, UPT, UR40, 0x1, UPT ;  /* 0x000000012800788c */ /* 0x000fc8000bf01270 */
[----:B------:R-:W-:-:S04]  /*39e0*/  USEL UR6, UR40, 0x1, UP0 ;  /* 0x0000000128067887 */ /* 0x000fc80008000000 */
[----:B------:R-:W-:-:S04]  /*39f0*/  UIADD3 UR6, UR37, UR40, -UR6 ;  /* 0x0000002825067290 */ /* 0x000fc8000fffe806 */
[----:B------:R-:W-:-:S04]  /*3a00*/  UIMAD.WIDE.U32 UR4, UR6, 0x24924925, URZ ;  /* 0x24924925060478a5 */ /* 0x000fc8000f8e003f */
[----:B------:R-:W-:-:S04]  /*3a10*/  UIADD3 UR4, UR6, -UR5, URZ ;  /* 0x8000000506047290 */ /* 0x000fc8000fffe03f */
[----:B------:R-:W-:-:S04]  /*3a20*/  ULEA.HI UR4, UR4, UR5, URZ, 0x1f ;  /* 0x0000000504047291 */ /* 0x000fc8000f8ff83f */
[----:B------:R-:W-:-:S04]  /*3a30*/  USHF.R.U32.HI UR4, URZ, 0x2, UR4 ;  /* 0x000000023f047899 */ /* 0x000fc80008011604 */
[----:B------:R-:W-:-:S06]  /*3a40*/  UIMAD UR4, UR4, -0x7, UR6 ;  /* 0xfffffff9040478a4 */ /* 0x000fcc000f8e0206 */
[----:B------:R-:W-:-:S04]  /*3a50*/  IMAD.U32 R3, RZ, RZ, UR4 ;  /* 0x00000004ff037e24 */ /* 0x000fc8000f8e00ff */
[----:B------:R-:W-:-:S04]  /*3a60*/  IMAD R0, R3, 0x8, R0 ;  /* 0x0000000803007824 */ /* 0x000fc800078e0200 */
[----:B------:R-:W-:-:S05]  /*3a70*/  VIADD R0, R0, 0x38 ;  /* 0x0000003800007836 */ /* 0x000fca0000000000 */
[----:B--2---:R-:W-:-:S04]  /*3a80*/  PRMT R0, R4, 0x654, R0 ;  /* 0x0000065404007816 */ /* 0x004fc80000000000 */
[----:B------:R0:W-:Y:S03]  /*3a90*/  SYNCS.ARRIVE.TRANS64.RED.A1T0 RZ, [R0+URZ], RZ ;  /* 0x000000ff00ff79a7 */ /* 0x0001e6000810043f */
.L_x_33:
[----:B------:R-:W-:Y:S05]  /*3aa0*/  BSYNC B0 ;  /* 0x0000000000007941 */ /* 0x000fea0003800000 */
.L_x_32:
[----:B------:R-:W-:-:S06]  /*3ab0*/  UISETP.GT.U32.AND UP0, UPT, UR38, 0x1, UPT ;  /* 0x000000012600788c */ /* 0x000fcc000bf04070 */
[----:B------:R-:W-:-:S13]  /*3ac0*/  PLOP3.LUT P0, PT, PT, PT, UP0, 0x80, 0x0 ;  /* 0x000000000000781c */ /* 0x000fda0003f0f008 */
[----:B------:R-:W-:Y:S05]  /*3ad0*/  @P0 BRA `(.L_x_30) ;  /* 0x0000000000040947 */ /* 0x000fea0003800000 */
[----:B------:R-:W-:Y:S01]  /*3ae0*/  BPT.TRAP 0x1 ;  /* 0x000000040000795c */ /* 0x000fe20000300000 */
.L_x_30:
[----:B------:R-:W1:Y:S01]  /*3af0*/  S2R R6, SR_TID.X ;  /* 0x0000000000067919 */ /* 0x000e620000002100 */
[----:B------:R-:W-:Y:S02]  /*3b00*/  UIMAD UR43, UR43, 0xe0, URZ ;  /* 0x000000e02b2b78a4 */ /* 0x000fe4000f8e023f */
[----:B------:R-:W-:Y:S01]  /*3b10*/  USHF.R.S32.HI UR10, URZ, 0x1f, UR42 ;  /* 0x0000001f3f0a7899 */ /* 0x000fe2000801142a */
[----:B------:R-:W-:Y:S01]  /*3b20*/  ULDC.64 UR6, c[0x0][0x5d0] ;  /* 0x0001740000067ab9 */ /* 0x000fe20000000a00 */
[----:B------:R-:W-:Y:S02]  /*3b30*/  UIMAD.WIDE UR8, UR44, 0x100, URZ ;  /* 0x000001002c0878a5 */ /* 0x000fe4000f8e023f */
[----:B------:R-:W-:Y:S01]  /*3b40*/  IMAD.U32 R13, RZ, RZ, UR43 ;  /* 0x0000002bff0d7e24 */ /* 0x000fe2000f8e00ff */
[----:B------:R-:W-:Y:S02]  /*3b50*/  UIMAD UR4, UR10, UR6, URZ ;  /* 0x000000060a0472a4 */ /* 0x000fe4000f8e023f */
[----:B------:R-:W-:Y:S01]  /*3b60*/  IMAD.U32 R5, RZ, RZ, UR6 ;  /* 0x00000006ff057e24 */ /* 0x000fe2000f8e00ff */
[----:B------:R-:W-:Y:S01]  /*3b70*/  USHF.L.U32 UR44, UR44, 0x8, URZ ;  /* 0x000000082c2c7899 */ /* 0x000fe2000800063f */
[----:B------:R-:W-:Y:S01]  /*3b80*/  ULDC UR6, c[0x0][0x288] ;  /* 0x0000a20000067ab9 */ /* 0x000fe20000000800 */
[----:B------:R-:W-:-:S02]  /*3b90*/  UIMAD UR4, UR42, UR7, UR4 ;  /* 0x000000072a0472a4 */ /* 0x000fc4000f8e0204 */
[----:B------:R-:W-:Y:S01]  /*3ba0*/  UISETP.GE.AND UP2, UPT, UR43, UR6, UPT ;  /* 0x000000062b00728c */ /* 0x000fe2000bf46270 */
[----:B------:R-:W-:Y:S01]  /*3bb0*/  ULDC UR7, c[0x0][0x284] ;  /* 0x0000a10000077ab9 */ /* 0x000fe20000000800 */
[----:B------:R-:W-:Y:S02]  /*3bc0*/  UIADD3 UR37, UR40, UR37, URZ ;  /* 0x0000002528257290 */ /* 0x000fe4000fffe03f */
[----:B------:R-:W-:Y:S02]  /*3bd0*/  UISETP.GE.OR UP2, UPT, UR44, UR7, UP2 ;  /* 0x000000072c00728c */ /* 0x000fe40009746670 */
[----:B------:R-:W-:Y:S02]  /*3be0*/  UISETP.GT.U32.AND UP0, UPT, UR37, 0x6, UPT ;  /* 0x000000062500788c */ /* 0x000fe4000bf04070 */
[----:B------:R-:W-:Y:S02]  /*3bf0*/  UISETP.GE.U32.AND UP1, UPT, UR40, 0x7, UPT ;  /* 0x000000072800788c */ /* 0x000fe4000bf26070 */
[----:B------:R-:W-:Y:S01]  /*3c00*/  UISETP.LT.U32.AND UP0, UPT, UR40, 0x7, UP0 ;  /* 0x000000072800788c */ /* 0x000fe20008701070 */
[----:B------:R-:W-:-:S02]  /*3c10*/  PLOP3.LUT P0, PT, PT, PT, UP2, 0x80, 0x0 ;  /* 0x000000000000781c */ /* 0x000fc40003f0f028 */
[--C-:B-1----:R-:W-:Y:S01]  /*3c20*/  SHF.R.U32.HI R234, RZ, 0x7, R6.reuse ;  /* 0x00000007ffea7819 */ /* 0x102fe20000011606 */
[----:B------:R-:W-:Y:S01]  /*3c30*/  IMAD.SHL.U32 R12, R6, 0x2, RZ ;  /* 0x00000002060c7824 */ /* 0x000fe200078e00ff */
[----:B------:R-:W-:Y:S02]  /*3c40*/  SHF.R.U32.HI R4, RZ, 0x2, R6 ;  /* 0x00000002ff047819 */ /* 0x000fe40000011606 */
[----:B------:R-:W-:Y:S02]  /*3c50*/  LOP3.LUT R234, R234, 0x1, RZ, 0xc0, !PT ;  /* 0x00000001eaea7812 */ /* 0x000fe400078ec0ff */
[----:B------:R-:W-:Y:S02]  /*3c60*/  LOP3.LUT R235, R6, 0x60, RZ, 0xc0, !PT ;  /* 0x0000006006eb7812 */ /* 0x000fe400078ec0ff */
[----:B------:R-:W-:Y:S01]  /*3c70*/  LOP3.LUT R4, R4, 0x7, RZ, 0xc0, !PT ;  /* 0x0000000704047812 */ /* 0x000fe200078ec0ff */
[----:B------:R-:W-:Y:S01]  /*3c80*/  IMAD.SHL.U32 R3, R234, 0x40, RZ ;  /* 0x00000040ea037824 */ /* 0x000fe200078e00ff */
[----:B------:R-:W-:-:S02]  /*3c90*/  LOP3.LUT R12, R13, 0x6, R12, 0xf8, !PT ;  /* 0x000000060d0c7812 */ /* 0x000fc400078ef80c */
[----:B------:R-:W-:Y:S02]  /*3ca0*/  SHF.R.U32.HI R235, RZ, 0x1, R235 ;  /* 0x00000001ffeb7819 */ /* 0x000fe400000116eb */
[----:B0-----:R-:W-:Y:S02]  /*3cb0*/  LOP3.LUT R0, R3, 0x40, R4, 0xe2, !PT ;  /* 0x0000004003007812 */ /* 0x001fe400078ee204 */
[----:B------:R-:W-:Y:S02]  /*3cc0*/  SHF.R.S32.HI R13, RZ, 0x1f, R12 ;  /* 0x0000001fff0d7819 */ /* 0x000fe4000001140c */
[----:B------:R-:W-:Y:S02]  /*3cd0*/  IADD3 R3, RZ, -R235, -R4 ;  /* 0x800000ebff037210 */ /* 0x000fe40007ffe804 */
[----:B------:R-:W-:Y:S01]  /*3ce0*/  LOP3.LUT R235, R0, UR8, R235, 0xfe, !PT ;  /* 0x0000000800eb7c12 */ /* 0x000fe2000f8efeeb */
[----:B------:R-:W-:-:S04]  /*3cf0*/  IMAD.WIDE.U32 R4, R5, UR42, R12 ;  /* 0x0000002a05047c25 */ /* 0x000fc8000f8e000c */
[----:B------:R-:W-:Y:S02]  /*3d00*/  IMAD R234, R234, -0x40, R3 ;  /* 0xffffffc0eaea7824 */ /* 0x000fe400078e0203 */
[----:B------:R-:W-:Y:S02]  /*3d10*/  IMAD.U32 R0, RZ, RZ, UR7 ;  /* 0x00000007ff007e24 */ /* 0x000fe4000f8e00ff */
[----:B------:R-:W-:Y:S01]  /*3d20*/  VIADD R5, R5, UR4 ;  /* 0x0000000405057c36 */ /* 0x000fe20008000000 */
[----:B------:R-:W-:Y:S01]  /*3d30*/  UIMAD.WIDE.U32 UR4, UR37, 0x24924925, URZ ;  /* 0x24924925250478a5 */ /* 0x000fe2000f8e003f */
[----:B------:R-:W-:Y:S01]  /*3d40*/  IMAD.MOV.U32 R3, RZ, RZ, -0x2 ;  /* 0xfffffffeff037424 */ /* 0x000fe200078e00ff */
[----:B------:R-:W-:Y:S01]  /*3d50*/  IADD3 R234, R0, -UR44, R234 ;  /* 0x8000002c00ea7c10 */ /* 0x000fe2000fffe0ea */
[----:B------:R-:W-:Y:S01]  /*3d60*/  UMOV UR44, 0xffffffff ;  /* 0xffffffff002c7882 */ /* 0x000fe20000000000 */
[----:B------:R-:W-:Y:S01]  /*3d70*/  LOP3.LUT R0, R6, 0x3, RZ, 0xc0, !PT ;  /* 0x0000000306007812 */ /* 0x000fe200078ec0ff */
[----:B------:R-:W-:-:S04]  /*3d80*/  UIADD3 UR4, UR37, -UR5, URZ ;  /* 0x8000000525047290 */ /* 0x000fc8000fffe03f */
[----:B------:R-:W-:Y:S01]  /*3d90*/  IMAD R0, R0, R3, UR6 ;  /* 0x0000000600007e24 */ /* 0x000fe2000f8e0203 */
[----:B------:R-:W-:Y:S02]  /*3da0*/  USEL UR6, URZ, 0x1, !UP0 ;  /* 0x000000013f067887 */ /* 0x000fe4000c000000 */
[----:B------:R-:W-:Y:S01]  /*3db0*/  ULEA.HI UR4, UR4, UR5, URZ, 0x1f ;  /* 0x0000000504047291 */ /* 0x000fe2000f8ff83f */
[----:B------:R-:W-:Y:S01]  /*3dc0*/  VIADD R0, R0, -UR43 ;  /* 0x8000002b00007c36 */ /* 0x000fe20008000000 */
[----:B------:R-:W-:Y:S02]  /*3dd0*/  ULOP3.LUT UR36, UR36, UR6, URZ, 0x3c, !UPT ;  /* 0x0000000624247292 */ /* 0x000fe4000f8e3c3f */
[----:B------:R-:W-:-:S04]  /*3de0*/  USHF.R.U32.HI UR4, URZ, 0x2, UR4 ;  /* 0x000000023f047899 */ /* 0x000fc80008011604 */
[----:B------:R-:W-:Y:S02]  /*3df0*/  @UP1 ULOP3.LUT UR36, UR36, 0x1, UR4, 0x78, !UPT ;  /* 0x0000000124241892 */ /* 0x000fe4000f8e7804 */
[----:B------:R-:W-:Y:S01]  /*3e00*/  UIMAD UR37, UR4, -0x7, UR37 ;  /* 0xfffffff9042578a4 */ /* 0x000fe2000f8e0225 */
[----:B------:R-:W-:Y:S11]  /*3e10*/  @P0 BRA `(.L_x_34) ;  /* 0x000000ac00e00947 */ /* 0x000ff60003800000 */
[----:B------:R-:W0:Y:S01]  /*3e20*/  LDC.64 R8, c[0x0][0x5c8] ;  /* 0x00017200ff087b82 */ /* 0x000e220000000a00 */
[----:B------:R-:W-:Y:S01]  /*3e30*/  ULDC.64 UR4, c[0x0][0x5c0] ;  /* 0x0001700000047ab9 */ /* 0x000fe20000000a00 */
[----:B------:R-:W-:Y:S01]  /*3e40*/  BSSY B0, `(.L_x_34) ;  /* 0x0000af5000007945 */ /* 0x000fe20003800000 */
[----:B0-----:R-:W-:Y:S02]  /*3e50*/  IMAD R3, R8, UR9, RZ ;  /* 0x0000000908037c24 */ /* 0x001fe4000f8e02ff */
[----:B------:R-:W-:-:S04]  /*3e60*/  IMAD.WIDE.U32 R4, R235, R8, R4 ;  /* 0x00000008eb047225 */ /* 0x000fc800078e0004 */
[----:B------:R-:W-:Y:S01]  /*3e70*/  IMAD R3, R235, R9, R3 ;  /* 0x00000009eb037224 */ /* 0x000fe200078e0203 */
[----:B------:R-:W-:Y:S01]  /*3e80*/  IADD3 R4, P0, R4, UR4, RZ ;  /* 0x0000000404047c10 */ /* 0x000fe2000ff1e0ff */
[----:B------:R-:W-:Y:S02]  /*3e90*/  IMAD.SHL.U32 R10, R8, 0x8, RZ ;  /* 0x00000008080a7824 */ /* 0x000fe400078e00ff */
[----:B------:R-:W-:-:S05]  /*3ea0*/  IMAD.IADD R3, R5, 0x1, R3 ;  /* 0x0000000105037824 */ /* 0x000fca00078e0203 */
[----:B------:R-:W-:Y:S02]  /*3eb0*/  IADD3.X R5, R3, UR5, RZ, P0, !PT ;  /* 0x0000000503057c10 */ /* 0x000fe400087fe4ff */
[CC--:B------:R-:W-:Y:S02]  /*3ec0*/  LEA R6, P0, R8.reuse, R4.reuse, 0x7 ;  /* 0x0000000408067211 */ /* 0x0c0fe400078038ff */
[C-C-:B------:R-:W-:Y:S02]  /*3ed0*/  SHF.L.U64.HI R3, R8.reuse, 0x3, R9.reuse ;  /* 0x0000000308037819 */ /* 0x140fe40000010209 */
[----:B------:R-:W-:Y:S02]  /*3ee0*/  LEA.HI.X R7, R8, R5, R9, 0x7, P0 ;  /* 0x0000000508077211 */ /* 0x000fe400000f3c09 */
[----:B-----5:R-:W-:Y:S02]  /*3ef0*/  ISETP.NE.AND P0, PT, R17, RZ, PT ;  /* 0x000000ff1100720c */ /* 0x020fe40003f05270 */
[----:B------:R-:W-:-:S02]  /*3f00*/  IADD3 R8, P1, R10, R4, RZ ;  /* 0x000000040a087210 */ /* 0x000fc40007f3e0ff */
[----:B------:R-:W-:-:S03]  /*3f10*/  IADD3 R10, P2, R10, R6, RZ ;  /* 0x000000060a0a7210 */ /* 0x000fc60007f5e0ff */
[C---:B------:R-:W-:Y:S02]  /*3f20*/  IMAD.X R9, R3.reuse, 0x1, R5, P1 ;  /* 0x0000000103097824 */ /* 0x040fe400008e0605 */
[----:B------:R-:W-:-:S04]  /*3f30*/  IMAD.X R11, R3, 0x1, R7, P2 ;  /* 0x00000001030b7824 */ /* 0x000fc800010e0607 */
[----:B------:R-:W-:Y:S05]  /*3f40*/  @!P0 BRA `(.L_x_35) ;  /* 0x0000008000c08947 */ /* 0x000fea0003800000 */
[----:B------:R-:W0:Y:S01]  /*3f50*/  LDC.64 R18, c[0x0][0x5b0] ;  /* 0x00016c00ff127b82 */ /* 0x000e220000000a00 */
[----:B------:R-:W-:Y:S01]  /*3f60*/  ULDC.64 UR6, c[0x0][0x5b8] ;  /* 0x00016e0000067ab9 */ /* 0x000fe20000000a00 */
[----:B------:R-:W-:Y:S01]  /*3f70*/  ISETP.GE.AND P3, PT, R234, 0x1, PT ;  /* 0x00000001ea00780c */ /* 0x000fe20003f66270 */
[----:B------:R-:W-:Y:S02]  /*3f80*/  UIMAD UR4, UR10, UR6, URZ ;  /* 0x000000060a0472a4 */ /* 0x000fe4000f8e023f */
[----:B------:R-:W-:Y:S01]  /*3f90*/  IMAD.U32 R22, RZ, RZ, UR6 ;  /* 0x00000006ff167e24 */ /* 0x000fe2000f8e00ff */
[----:B------:R-:W-:Y:S01]  /*3fa0*/  BSSY B1, `(.L_x_36) ;  /* 0x000000f000017945 */ /* 0x000fe20003800000 */
[----:B------:R-:W-:Y:S01]  /*3fb0*/  ISETP.LT.OR P1, PT, R0, 0x1, !P3 ;  /* 0x000000010000780c */ /* 0x000fe20005f21670 */
[----:B------:R-:W-:Y:S01]  /*3fc0*/  UIMAD UR4, UR42, UR7, UR4 ;  /* 0x000000072a0472a4 */ /* 0x000fe2000f8e0204 */
[----:B------:R-:W1:Y:S01]  /*3fd0*/  LDC.64 R20, c[0x0][0x5a8] ;  /* 0x00016a00ff147b82 */ /* 0x000e620000000a00 */
[----:B------:R-:W-:-:S04]  /*3fe0*/  IMAD.WIDE.U32 R22, R22, UR42, R12 ;  /* 0x0000002a16167c25 */ /* 0x000fc8000f8e000c */
[----:B------:R-:W-:Y:S02]  /*3ff0*/  VIADD R233, R23, UR4 ;  /* 0x0000000417e97c36 */ /* 0x000fe40008000000 */
[----:B------:R-:W-:Y:S02]  /*4000*/  IMAD.MOV.U32 R232, RZ, RZ, R22 ;  /* 0x000000ffffe87224 */ /* 0x000fe400078e0016 */
[----:B0-----:R-:W-:Y:S02]  /*4010*/  IMAD R3, R18, UR9, RZ ;  /* 0x0000000912037c24 */ /* 0x001fe4000f8e02ff */
[----:B------:R-:W-:-:S04]  /*4020*/  IMAD.WIDE.U32 R12, R235, R18, R232 ;  /* 0x00000012eb0c7225 */ /* 0x000fc800078e00e8 */
[----:B------:R-:W-:Y:S01]  /*4030*/  IMAD R3, R235, R19, R3 ;  /* 0x00000013eb037224 */ /* 0x000fe200078e0203 */
[----:B-1----:R-:W-:-:S04]  /*4040*/  IADD3 R14, P0, R12, R20, RZ ;  /* 0x000000140c0e7210 */ /* 0x002fc80007f1e0ff */
[----:B------:R0:W-:Y:S01]  /*4050*/  STL [R1+0x50], R3 ;  /* 0x0000500301007387 */ /* 0x0001e20000100800 */
[----:B------:R-:W-:Y:S01]  /*4060*/  IADD3.X R15, R21, R13, R3, P0, !PT ;  /* 0x0000000d150f7210 */ /* 0x000fe200007fe403 */
[----:B------:R-:W-:Y:S07]  /*4070*/  @P1 BRA `(.L_x_37) ;  /* 0x0000000000041947 */ /* 0x000fee0003800000 */
[----:B------:R1:W5:Y:S02]  /*4080*/  LDG.E.U8 R2, desc[UR46][R14.64] ;  /* 0x0000002e0e027981 */ /* 0x000364000c1e1100 */
.L_x_37:
[----:B------:R-:W-:Y:S05]  /*4090*/  BSYNC B1 ;  /* 0x0000000000017941 */ /* 0x000fea0003800000 */
.L_x_36:
[----:B------:R-:W2:Y:S01]  /*40a0*/  LDL.LU R12, [R1] ;  /* 0x00000000010c7983 */ /* 0x000ea20000300800 */
[----:B0----5:R-:W-:Y:S01]  /*40b0*/  LOP3.LUT R3, R2, 0xffff, RZ, 0xc0, !PT ;  /* 0x0000ffff02037812 */ /* 0x021fe200078ec0ff */
[----:B------:R-:W-:Y:S01]  /*40c0*/  BSSY B1, `(.L_x_38) ;  /* 0x000000a000017945 */ /* 0x000fe20003800000 */
[----:B------:R-:W-:Y:S02]  /*40d0*/  ISETP.LT.OR P0, PT, R0, 0x2, !P3 ;  /* 0x000000020000780c */ /* 0x000fe40005f01670 */
[----:B------:R-:W-:-:S05]  /*40e0*/  PRMT R3, R3, 0x8880, RZ ;  /* 0x0000888003037816 */ /* 0x000fca00000000ff */
[----:B------:R-:W-:-:S04]  /*40f0*/  IMAD R3, R3, R17, RZ ;  /* 0x0000001103037224 */ /* 0x000fc800078e02ff */
[----:B--2---:R-:W-:-:S05]  /*4100*/  @!P1 IMAD R12, R12, R16, R3 ;  /* 0x000000100c0c9224 */ /* 0x004fca00078e0203 */
[----:B------:R0:W-:Y:S01]  /*4110*/  @!P1 STG.E.U8 desc[UR46][R4.64], R12 ;  /* 0x0000000c04009986 */ /* 0x0001e2000c10112e */
[----:B------:R-:W-:Y:S05]  /*4120*/  @P0 BRA `(.L_x_39) ;  /* 0x00000000000c0947 */ /* 0x000fea0003800000 */
[----:B------:R-:W2:Y:S02]  /*4130*/  LDG.E.U8 R2, desc[UR46][R14.64+0x1] ;  /* 0x0000012e0e027981 */ /* 0x000ea4000c1e1100 */
[----:B--2---:R-:W-:-:S05]  /*4140*/  PRMT R3, R2, 0x8880, RZ ;  /* 0x0000888002037816 */ /* 0x004fca00000000ff */
[----:B------:R-:W-:-:S07]  /*4150*/  IMAD R3, R3, R17, RZ ;  /* 0x0000001103037224 */ /* 0x000fce00078e02ff */
.L_x_39:
[----:B------:R-:W-:Y:S05]  /*4160*/  BSYNC B1 ;  /* 0x0000000000017941 */ /* 0x000fea0003800000 */
.L_x_38:
[----:B0-----:R-:W2:Y:S04]  /*4170*/  LDL.LU R12, [R1+0x4] ;  /* 0x00000400010c7983 */ /* 0x001ea80000300800 */
[----:B------:R0:W-:Y:S04]  /*4180*/  STL [R1+0x54], R2 ;  /* 0x0000540201007387 */ /* 0x0001e80000100800 */
[----:B0-----:R-:W3:Y:S01]  /*4190*/  LDL.LU R2, [R1+0x50] ;  /* 0x0000500001027983 */ /* 0x001ee20000300800 */
[C---:B------:R-:W-:Y:S01]  /*41a0*/  SHF.L.U64.HI R237, R18.reuse, 0x3, R19 ;  /* 0x0000000312ed7819 */ /* 0x040fe20000010213 */
[----:B------:R-:W-:Y:S01]  /*41b0*/  IMAD.SHL.U32 R236, R18, 0x8, RZ ;  /* 0x0000000812ec7824 */ /* 0x000fe200078e00ff */
[----:B------:R-:W-:Y:S01]  /*41c0*/  ISETP.GE.AND P2, PT, R234, 0x9, PT ;  /* 0x00000009ea00780c */ /* 0x000fe20003f46270 */
[----:B--2---:R-:W-:-:S05]  /*41d0*/  @!P0 IMAD R12, R12, R16, R3 ;  /* 0x000000100c0c8224 */ /* 0x004fca00078e0203 */
[----:B------:R0:W-:Y:S02]  /*41e0*/  @!P0 STG.E.U8 desc[UR46][R4.64+0x1], R12 ;  /* 0x0000010c04008986 */ /* 0x0001e4000c10112e */
[----:B0-----:R-:W-:-:S04]  /*41f0*/  IMAD.WIDE.U32 R12, R235, R18, R236 ;  /* 0x00000012eb0c7225 */ /* 0x001fc800078e00ec */
[----:B---3--:R-:W-:Y:S02]  /*4200*/  IMAD.IADD R13, R2, 0x1, R13 ;  /* 0x00000001020d7824 */ /* 0x008fe400078e020d */
[----:B------:R0:W5:Y:S01]  /*4210*/  LDL.LU R2, [R1+0x54] ;  /* 0x0000540001027983 */ /* 0x0001620000300800 */
[----:B------:R-:W-:Y:S01]  /*4220*/  ISETP.LT.OR P4, PT, R0, 0x1, !P2 ;  /* 0x000000010000780c */ /* 0x000fe20005781670 */
[----:B------:R-:W-:Y:S01]  /*4230*/  BSSY B1, `(.L_x_40) ;  /* 0x0000007000017945 */ /* 0x000fe20003800000 */
[----:B------:R-:W-:-:S04]  /*4240*/  IADD3 R12, P0, P1, R22, R20, R12 ;  /* 0x00000014160c7210 */ /* 0x000fc8000791e00c */
[----:B------:R-:W-:-:S07]  /*4250*/  IADD3.X R13, R233, R21, R13, P0, P1 ;  /* 0x00000015e90d7210 */ /* 0x000fce00007e240d */
[----:B0-----:R-:W-:Y:S05]  /*4260*/  @P4 BRA `(.L_x_41) ;  /* 0x00000000000c4947 */ /* 0x001fea0003800000 */
[----:B-----5:R-:W2:Y:S02]  /*4270*/  LDG.E.U8 R2, desc[UR46][R12.64] ;  /* 0x0000002e0c027981 */ /* 0x020ea4000c1e1100 */
[----:B--2---:R-:W-:-:S05]  /*4280*/  PRMT R3, R2, 0x8880, RZ ;  /* 0x0000888002037816 */ /* 0x004fca00000000ff */
[----:B------:R-:W-:-:S07]  /*4290*/  IMAD R3, R3, R17, RZ ;  /* 0x0000001103037224 */ /* 0x000fce00078e02ff */
.L_x_41:
[----:B------:R-:W-:Y:S05]  /*42a0*/  BSYNC B1 ;  /* 0x0000000000017941 */ /* 0x000fea0003800000 */
.L_x_40:
[----:B-----5:R0:W-:Y:S04]  /*42b0*/  STL [R1+0x54], R2 ;  /* 0x0000540201007387 */ /* 0x0201e80000100800 */
[----:B0-----:R-:W2:Y:S01]  /*42c0*/  LDL.LU R2, [R1+0x8] ;  /* 0x0000080001027983 */ /* 0x001ea20000300800 */
[----:B------:R-:W-:Y:S01]  /*42d0*/  ISETP.LT.OR P0, PT, R0, 0x2, !P2 ;  /* 0x000000020000780c */ /* 0x000fe20005701670 */
[----:B--2---:R-:W-:-:S05]  /*42e0*/  @!P4 IMAD R2, R2, R16, R3 ;  /* 0x000000100202c224 */ /* 0x004fca00078e0203 */
[----:B------:R0:W-:Y:S04]  /*42f0*/  @!P4 STG.E.U8 desc[UR46][R8.64], R2 ;  /* 0x000000020800c986 */ /* 0x0001e8000c10112e */
[----:B0-----:R0:W5:Y:S01]  /*4300*/  LDL.LU R2, [R1+0x54] ;  /* 0x0000540001027983 */ /* 0x0011620000300800 */
[----:B------:R-:W-:Y:S04]  /*4310*/  BSSY B1, `(.L_x_42) ;  /* 0x0000005000017945 */ /* 0x000fe80003800000 */
[----:B------:R-:W-:Y:S05]  /*4320*/  @P0 BRA `(.L_x_43) ;  /* 0x00000000000c0947 */ /* 0x000fea0003800000 */
[----:B-----5:R-:W2:Y:S02]  /*4330*/  LDG.E.U8 R2, desc[UR46][R12.64+0x1] ;  /* 0x0000012e0c027981 */ /* 0x020ea4000c1e1100 */
[----:B--2---:R-:W-:-:S05]  /*4340*/  PRMT R3, R2, 0x8880, RZ ;  /* 0x0000888002037816 */ /* 0x004fca00000000ff */
[----:B------:R-:W-:-:S07]  /*4350*/  IMAD R3, R3, R17, RZ ;  /* 0x0000001103037224 */ /* 0x000fce00078e02ff */
.L_x_43:
[----:B------:R-:W-:Y:S05]  /*4360*/  BSYNC B1 ;  /* 0x0000000000017941 */ /* 0x000fea0003800000 */
.L_x_42:
[----:B-----5:R2:W-:Y:S04]  /*4370*/  STL [R1+0x54], R2 ;  /* 0x0000540201007387 */ /* 0x0205e80000100800 */
[----:B--2---:R-:W2:Y:S01]  /*4380*/  LDL.LU R2, [R1+0xc] ;  /* 0x00000c0001027983 */ /* 0x004ea20000300800 */
[----:B------:R-:W-:Y:S01]  /*4390*/  BSSY B1, `(.L_x_44) ;  /* 0x000000a000017945 */ /* 0x000fe20003800000 */
[----:B--2---:R-:W-:-:S05]  /*43a0*/  @!P0 IMAD R2, R2, R16, R3 ;  /* 0x0000001002028224 */ /* 0x004fca00078e0203 */
[----:B------:R2:W-:Y:S04]  /*43b0*/  @!P0 STG.E.U8 desc[UR46][R8.64+0x1], R2 ;  /* 0x0000010208008986 */ /* 0x0005e8000c10112e */
[----:B--2---:R2:W5:Y:S01]  /*43c0*/  LDL.LU R2, [R1+0x54] ;  /* 0x0000540001027983 */ /* 0x0045620000300800 */
[C---:B------:R-:W-:Y:S02]  /*43d0*/  ISETP.LT.OR P0, PT, R0.reuse, 0x9, !P3 ;  /* 0x000000090000780c */ /* 0x040fe40005f01670 */
[----:B------:R-:W-:-:S11]  /*43e0*/  ISETP.LT.OR P1, PT, R0, 0xa, !P3 ;  /* 0x0000000a0000780c */ /* 0x000fd60005f21670 */
[----:B--2---:R-:W-:Y:S05]  /*43f0*/  @P0 BRA `(.L_x_45) ;  /* 0x00000000000c0947 */ /* 0x004fea0003800000 */
[----:B-----5:R-:W2:Y:S02]  /*4400*/  LDG.E.U8 R2, desc[UR46][R14.64+0x8] ;  /* 0x0000082e0e027981 */ /* 0x020ea4000c1e1100 */
[----:B--2---:R-:W-:-:S05]  /*4410*/  PRMT R3, R2, 0x8880, RZ ;  /* 0x0000888002037816 */ /* 0x004fca00000000ff */
[----:B------:R-:W-:-:S07]  /*4420*/  IMAD R3, R3, R17, RZ ;  /* 0x0000001103037224 */ /* 0x000fce00078e02ff */
.L_x_45:
[----:B------:R-:W-:Y:S05]  /*4430*/  BSYNC B1 ;  /* 0x0000000000017941 */ /* 0x000fea0003800000 */
.L_x_44:
[----:B------:R2:W-:Y:S04]  /*4440*/  STL [R1+0x54], R0 ;  /* 0x0000540001007387 */ /* 0x0005e80000100800 */
[----:B--2---:R-:W2:Y:S01]  /*4450*/  LDL.LU R0, [R1+0x10] ;  /* 0x0000100001007983 */ /* 0x004ea20000300800 */
[----:B------:R-:W-:Y:S01]  /*4460*/  BSSY B1, `(.L_x_46) ;  /* 0x0000008000017945 */ /* 0x000fe20003800000 */
[----:B--2---:R-:W-:-:S05]  /*4470*/  @!P0 IMAD R0, R0, R16, R3 ;  /* 0x0000001000008224 */ /* 0x004fca00078e0203 */
[----:B------:R2:W-:Y:S04]  /*4480*/  @!P0 STG.E.U8 desc[UR46][R4.64+0x8], R0 ;  /* 0x0000080004008986 */ /* 0x0005e8000c10112e */
[----:B--2---:R2:W5:Y:S01]  /*4490*/  LDL.LU R0, [R1+0x54] ;  /* 0x0000540001007983 */ /* 0x0045620000300800 */
[----:B------:R-:W-:Y:S05]  /*44a0*/  @P1 BRA `(.L_x_47) ;  /* 0x00000000000c1947 */ /* 0x000fea0003800000 */
[----:B-----5:R-:W3:Y:S02]  /*44b0*/  LDG.E.U8 R2, desc[UR46][R14.64+0x9] ;  /* 0x0000092e0e027981 */ /* 0x020ee4000c1e1100 */
[----:B---3--:R-:W-:-:S05]  /*44c0*/  PRMT R3, R2, 0x8880, RZ ;  /* 0x0000888002037816 */ /* 0x008fca00000000ff */
[----:B------:R-:W-:-:S07]  /*44d0*/  IMAD R3, R3, R17, RZ ;  /* 0x0000001103037224 */ /* 0x000fce00078e02ff */
.L_x_47:
[----:B------:R-:W-:Y:S05]  /*44e0*/  BSYNC B1 ;  /* 0x0000000000017941 */ /* 0x000fea0003800000 */
.L_x_46:
[----:B-----5:R3:W-:Y:S04]  /*44f0*/  STL [R1+0x54], R2 ;  /* 0x0000540201007387 */ /* 0x0207e80000100800 */
[----:B---3--:R-:W3:Y:S01]  /*4500*/  LDL.LU R2, [R1+0x14] ;  /* 0x0000140001027983 */ /* 0x008ee20000300800 */
[----:B------:R-:W-:Y:S01]  /*4510*/  ISETP.LT.OR P0, PT, R0, 0x9, !P2 ;  /* 0x000000090000780c */ /* 0x000fe20005701670 */
[----:B---3--:R-:W-:-:S05]  /*4520*/  @!P1 IMAD R2, R2, R16, R3 ;  /* 0x0000001002029224 */ /* 0x008fca00078e0203 */
[----:B------:R3:W-:Y:S04]  /*4530*/  @!P1 STG.E.U8 desc[UR46][R4.64+0x9], R2 ;  /* 0x0000090204009986 */ /* 0x0007e8000c10112e */
[----:B---3--:R3:W5:Y:S01]  /*4540*/  LDL.LU R2, [R1+0x54] ;  /* 0x0000540001027983 */ /* 0x0087620000300800 */
[----:B------:R-:W-:Y:S01]  /*4550*/  BSSY B1, `(.L_x_48) ;  /* 0x0000009000017945 */ /* 0x000fe20003800000 */
[C---:B------:R-:W-:Y:S02]  /*4560*/  ISETP.LT.OR P1, PT, R0.reuse, 0xa, !P2 ;  /* 0x0000000a0000780c */ /* 0x040fe40005721670 */
[C---:B------:R-:W-:Y:S02]  /*4570*/  ISETP.LT.OR P4, PT, R0.reuse, 0x11, !P3 ;  /* 0x000000110000780c */ /* 0x040fe40005f81670 */
[----:B------:R-:W-:-:S02]  /*4580*/  ISETP.LT.OR P5, PT, R0, 0x12, !P3 ;  /* 0x000000120000780c */ /* 0x000fc40005fa1670 */
[----:B------:R-:W-:Y:S01]  /*4590*/  ISETP.LT.OR P6, PT, R0, 0x11, !P2 ;  /* 0x000000110000780c */ /* 0x000fe200057c1670 */
[----:B---3--:R-:W-:-:S12]  /*45a0*/  @P0 BRA `(.L_x_49) ;  /* 0x00000000000c0947 */ /* 0x008fd80003800000 */
[----:B-----5:R-:W3:Y:S02]  /*45b0*/  LDG.E.U8 R2, desc[UR46][R12.64+0x8] ;  /* 0x0000082e0c027981 */ /* 0x020ee4000c1e1100 */
[----:B---3--:R-:W-:-:S05]  /*45c0*/  PRMT R3, R2, 0x8880, RZ ;  /* 0x0000888002037816 */ /* 0x008fca00000000ff */
[----:B------:R-:W-:-:S07]  /*45d0*/  IMAD R3, R3, R17, RZ ;  /* 0x0000001103037224 */ /* 0x000fce00078e02ff */
.L_x_49:
[----:B------:R-:W-:Y:S05]  /*45e0*/  BSYNC B1 ;  /* 0x0000000000017941 */ /* 0x000fea0003800000 */
.L_x_48:
[----:B------:R3:W-:Y:S04]  /*45f0*/  STL [R1+0x54], R0 ;  /* 0x0000540001007387 */ /* 0x0007e80000100800 */
[----:B---3--:R-:W3:Y:S01]  /*4600*/  LDL.LU R0, [R1+0x18] ;  /* 0x0000180001007983 */ /* 0x008ee20000300800 */
[----:B------:R-:W-:Y:S01]  /*4610*/  BSSY B1, `(.L_x_50) ;  /* 0x0000008000017945 */ /* 0x000fe20003800000 */
[----:B---3--:R-:W-:-:S05]  /*4620*/  @!P0 IMAD R0, R0, R16, R3 ;  /* 0x0000001000008224 */ /* 0x008fca00078e0203 */
[----:B------:R3:W-:Y:S04]  /*4630*/  @!P0 STG.E.U8 desc[UR46][R8.64+0x8], R0 ;  /* 0x0000080008008986 */ /* 0x0007e8000c10112e */
[----:B---3--:R3:W5:Y:S01]  /*4640*/  LDL.LU R0, [R1+0x54] ;  /* 0x0000540001007983 */ /* 0x0087620000300800 */
[----:B------:R-:W-:Y:S05]  /*4650*/  @P1 BRA `(.L_x_51) ;  /* 0x00000000000c1947 */ /* 0x000fea0003800000 */
[----:B-----5:R-:W4:Y:S02]  /*4660*/  LDG.E.U8 R2, desc[UR46][R12.64+0x9] ;  /* 0x0000092e0c027981 */ /* 0x020f24000c1e1100 */
[----:B----4-:R-:W-:-:S05]  /*4670*/  PRMT R3, R2, 0x8880, RZ ;  /* 0x0000888002037816 */ /* 0x010fca00000000ff */
[----:B------:R-:W-:-:S07]  /*4680*/  IMAD R3, R3, R17, RZ ;  /* 0x0000001103037224 */ /* 0x000fce00078e02ff */
.L_x_51:
[----:B------:R-:W-:Y:S05]  /*4690*/  BSYNC B1 ;  /* 0x0000000000017941 */ /* 0x000fea0003800000 */
.L_x_50:
[----:B-----5:R4:W-:Y:S04]  /*46a0*/  STL [R1+0x54], R0 ;  /* 0x0000540001007387 */ /* 0x0209e80000100800 */
[----:B----4-:R-:W4:Y:S01]  /*46b0*/  LDL.LU R0, [R1+0x1c] ;  /* 0x00001c0001007983 */ /* 0x010f220000300800 */
[----:B------:R-:W-:Y:S01]  /*46c0*/  BSSY B1, `(.L_x_52) ;  /* 0x0000008000017945 */ /* 0x000fe20003800000 */
[----:B----4-:R-:W-:-:S05]  /*46d0*/  @!P1 IMAD R0, R0, R16, R3 ;  /* 0x0000001000009224 */ /* 0x010fca00078e0203 */
[----:B------:R4:W-:Y:S04]  /*46e0*/  @!P1 STG.E.U8 desc[UR46][R8.64+0x9], R0 ;  /* 0x0000090008009986 */ /* 0x0009e8000c10112e */
[----:B----4-:R4:W5:Y:S01]  /*46f0*/  LDL.LU R0, [R1+0x54] ;  /* 0x0000540001007983 */ /* 0x0109620000300800 */
[----:B------:R-:W-:Y:S05]  /*4700*/  @P4 BRA `(.L_x_53) ;  /* 0x00000000000c4947 */ /* 0x000fea0003800000 */
[----:B------:R-:W2:Y:S02]  /*4710*/  LDG.E.U8 R2, desc[UR46][R14.64+0x10] ;  /* 0x0000102e0e027981 */ /* 0x000ea4000c1e1100 */
[----:B--2---:R-:W-:-:S05]  /*4720*/  PRMT R3, R2, 0x8880, RZ ;  /* 0x0000888002037816 */ /* 0x004fca00000000ff */
[----:B------:R-:W-:-:S07]  /*4730*/  IMAD R3, R3, R17, RZ ;  /* 0x0000001103037224 */ /* 0x000fce00078e02ff */
.L_x_53:
[----:B------:R-:W-:Y:S05]  /*4740*/  BSYNC B1 ;  /* 0x0000000000017941 */ /* 0x000fea0003800000 */
.L_x_52:
[----:B-----5:R0:W-:Y:S04]  /*4750*/  STL [R1+0x54], R0 ;  /* 0x0000540001007387 */ /* 0x0201e80000100800 */
[----:B0-----:R-:W2:Y:S01]  /*4760*/  LDL.LU R0, [R1+0x20] ;  /* 0x0000200001007983 */ /* 0x001ea20000300800 */
[----:B------:R-:W-:Y:S01]  /*4770*/  BSSY B1, `(.L_x_54) ;  /* 0x0000008000017945 */ /* 0x000fe20003800000 */
[----:B--2---:R-:W-:-:S05]  /*4780*/  @!P4 IMAD R0, R0, R16, R3 ;  /* 0x000000100000c224 */ /* 0x004fca00078e0203 */
[----:B------:R0:W-:Y:S04]  /*4790*/  @!P4 STG.E.U8 desc[UR46][R4.64+0x10], R0 ;  /* 0x000010000400c986 */ /* 0x0001e8000c10112e */
[----:B0-----:R0:W5:Y:S01]  /*47a0*/  LDL.LU R0, [R1+0x54] ;  /* 0x0000540001007983 */ /* 0x0011620000300800 */
[----:B------:R-:W-:Y:S05]  /*47b0*/  @P5 BRA `(.L_x_55) ;  /* 0x00000000000c5947 */ /* 0x000fea0003800000 */
[----:B------:R-:W2:Y:S02]  /*47c0*/  LDG.E.U8 R2, desc[UR46][R14.64+0x11] ;  /* 0x0000112e0e027981 */ /* 0x000ea4000c1e1100 */
[----:B--2---:R-:W-:-:S05]  /*47d0*/  PRMT R3, R2, 0x8880, RZ ;  /* 0x0000888002037816 */ /* 0x004fca00000000ff */
[----:B------:R-:W-:-:S07]  /*47e0*/  IMAD R3, R3, R17, RZ ;  /* 0x0000001103037224 */ /* 0x000fce00078e02ff */
.L_x_55:
[----:B------:R-:W-:Y:S05]  /*47f0*/  BSYNC B1 ;  /* 0x0000000000017941 */ /* 0x000fea0003800000 */
.L_x_54:
[----:B-----5:R2:W-:Y:S04]  /*4800*/  STL [R1+0x54], R0 ;  /* 0x0000540001007387 */ /* 0x0205e80000100800 */
[----:B--2---:R-:W2:Y:S01]  /*4810*/  LDL.LU R0, [R1+0x24] ;  /* 0x0000240001007983 */ /* 0x004ea20000300800 */
[----:B------:R-:W-:Y:S01]  /*4820*/  BSSY B1, `(.L_x_56) ;  /* 0x0000008000017945 */ /* 0x000fe20003800000 */
[----:B--2---:R-:W-:-:S05]  /*4830*/  @!P5 IMAD R0, R0, R16, R3 ;  /* 0x000000100000d224 */ /* 0x004fca00078e0203 */
[----:B------:R2:W-:Y:S04]  /*4840*/  @!P5 STG.E.U8 desc[UR46][R4.64+0x11], R0 ;  /* 0x000011000400d986 */ /* 0x0005e8000c10112e */
[----:B--2---:R2:W5:Y:S01]  /*4850*/  LDL.LU R0, [R1+0x54] ;  /* 0x0000540001007983 */ /* 0x0045620000300800 */
[----:B------:R-:W-:Y:S05]  /*4860*/  @P6 BRA `(.L_x_57) ;  /* 0x00000000000c6947 */ /* 0x000fea0003800000 */
[----:B------:R-:W3:Y:S02]  /*4870*/  LDG.E.U8 R2, desc[UR46][R12.64+0x10] ;  /* 0x0000102e0c027981 */ /* 0x000ee4000c1e1100 */
[----:B---3--:R-:W-:-:S05]  /*4880*/  PRMT R3, R2, 0x8880, RZ ;  /* 0x0000888002037816 */ /* 0x008fca00000000ff */
[----:B------:R-:W-:-:S07]  /*4890*/  IMAD R3, R3, R17, RZ ;  /* 0x0000001103037224 */ /* 0x000fce00078e02ff */
.L_x_57:
[----:B------:R-:W-:Y:S05]  /*48a0*/  BSYNC B1 ;  /* 0x0000000000017941 */ /* 0x000fea0003800000 */
.L_x_56:
[----:B------:R0:W-:Y:S04]  /*48b0*/  STL.64 [R1+0x58], R4 ;  /* 0x0000580401007387 */ /* 0x0001e80000100a00 */
[----:B0-----:R-:W2:Y:S01]  /*48c0*/  LDL.LU R5, [R1+0x28] ;  /* 0x0000280001057983 */ /* 0x001ea20000300800 */
[----:B------:R-:W-:Y:S02]  /*48d0*/  IADD3 R235, P0, R235, 0x80, RZ ;  /* 0x00000080ebeb7810 */ /* 0x000fe40007f1e0ff */
[C---:B-----5:R-:W-:Y:S02]  /*48e0*/  ISETP.LT.OR P4, PT, R0.reuse, 0x12, !P2 ;  /* 0x000000120000780c */ /* 0x060fe40005781670 */
[C---:B------:R-:W-:Y:S01]  /*48f0*/  ISETP.LT.OR P1, PT, R0.reuse, 0x19, !P3 ;  /* 0x000000190000780c */ /* 0x040fe20005f21670 */
[----:B------:R-:W-:Y:S01]  /*4900*/  IMAD.X R4, RZ, RZ, UR9, P0 ;  /* 0x00000009ff047e24 */ /* 0x000fe200080e06ff */
[----:B------:R-:W-:Y:S01]  /*4910*/  BSSY B1, `(.L_x_58) ;  /* 0x0000010000017945 */ /* 0x000fe20003800000 */
[----:B------:R-:W-:-:S02]  /*4920*/  ISETP.LT.OR P5, PT, R0, 0x1a, !P3 ;  /* 0x0000001a0000780c */ /* 0x000fc40005fa1670 */
[----:B------:R-:W-:Y:S01]  /*4930*/  IMAD R4, R4, R18, RZ ;  /* 0x0000001204047224 */ /* 0x000fe200078e02ff */
[----:B------:R-:W-:-:S03]  /*4940*/  ISETP.LT.OR P0, PT, R0, 0x1a, !P2 ;  /* 0x0000001a0000780c */ /* 0x000fc60005701670 */
[----:B------:R-:W-:Y:S02]  /*4950*/  IMAD R19, R235, R19, R4 ;  /* 0x00000013eb137224 */ /* 0x000fe400078e0204 */
[----:B--2---:R-:W-:-:S05]  /*4960*/  @!P6 IMAD R5, R5, R16, R3 ;  /* 0x000000100505e224 */ /* 0x004fca00078e0203 */
[----:B------:R0:W-:Y:S01]  /*4970*/  @!P6 STG.E.U8 desc[UR46][R8.64+0x10], R5 ;  /* 0x000010050800e986 */ /* 0x0001e2000c10112e */
[----:B------:R-:W-:Y:S01]  /*4980*/  ISETP.LT.OR P6, PT, R0, 0x19, !P2 ;  /* 0x000000190000780c */ /* 0x000fe200057c1670 */
[----:B0-----:R-:W-:-:S05]  /*4990*/  IMAD.WIDE.U32 R4, R235, R18, R236 ;  /* 0x00000012eb047225 */ /* 0x001fca00078e00ec */
[----:B------:R0:W-:Y:S04]  /*49a0*/  STL.64 [R1], R4 ;  /* 0x0000000401007387 */ /* 0x0001e80000100a00 */
[----:B0-----:R0:W5:Y:S01]  /*49b0*/  LDL.LU.64 R4, [R1+0x58] ;  /* 0x0000580001047983 */ /* 0x0011620000300a00 */
[----:B------:R-:W-:Y:S01]  /*49c0*/  IMAD.WIDE.U32 R236, R235, R18, R232 ;  /* 0x00000012ebec7225 */ /* 0x000fe200078e00e8 */
[----:B------:R-:W-:Y:S06]  /*49d0*/  @P4 BRA `(.L_x_59) ;  /* 0x00000000000c4947 */ /* 0x000fec0003800000 */
[----:B------:R-:W2:Y:S02]  /*49e0*/  LDG.E.U8 R2, desc[UR46][R12.64+0x11] ;  /* 0x0000112e0c027981 */ /* 0x000ea4000c1e1100 */
[----:B--2---:R-:W-:-:S05]  /*49f0*/  PRMT R3, R2, 0x8880, RZ ;  /* 0x0000888002037816 */ /* 0x004fca00000000ff */
[----:B------:R-:W-:-:S07]  /*4a00*/  IMAD R3, R3, R17, RZ ;  /* 0x0000001103037224 */ /* 0x000fce00078e02ff */
.L_x_59:
[----:B------:R-:W-:Y:S05]  /*4a10*/  BSYNC B1 ;  /* 0x0000000000017941 */ /* 0x000fea0003800000 */
.L_x_58:
[----:B------:R-:W2:Y:S01]  /*4a20*/  LDL.LU R18, [R1+0x2c] ;  /* 0x00002c0001127983 */ /* 0x000ea20000300800 */
[----:B------:R-:W-:Y:S01]  /*4a30*/  BSSY B1, `(.L_x_60) ;  /* 0x0000007000017945 */ /* 0x000fe20003800000 */
[----:B--2---:R-:W-:-:S05]  /*4a40*/  @!P4 IMAD R18, R18, R16, R3 ;  /* 0x000000101212c224 */ /* 0x004fca00078e0203 */
[----:B------:R2:W-:Y:S01]  /*4a50*/  @!P4 STG.E.U8 desc[UR46][R8.64+0x11], R18 ;  /* 0x000011120800c986 */ /* 0x0005e2000c10112e */
[----:B------:R-:W-:Y:S05]  /*4a60*/  @P1 BRA `(.L_x_61) ;  /* 0x00000000000c1947 */ /* 0x000fea0003800000 */
[----:B------:R-:W3:Y:S02]  /*4a70*/  LDG.E.U8 R2, desc[UR46][R14.64+0x18] ;  /* 0x0000182e0e027981 */ /* 0x000ee4000c1e1100 */
[----:B---3--:R-:W-:-:S05]  /*4a80*/  PRMT R3, R2, 0x8880, RZ ;  /* 0x0000888002037816 */ /* 0x008fca00000000ff */
[----:B------:R-:W-:-:S07]  /*4a90*/  IMAD R3, R3, R17, RZ ;  /* 0x0000001103037224 */ /* 0x000fce00078e02ff */
.L_x_61:
[----:B------:R-:W-:Y:S05]  /*4aa0*/  BSYNC B1 ;  /* 0x0000000000017941 */ /* 0x000fea0003800000 */
.L_x_60:
[----:B--2---:R-:W2:Y:S01]  /*4ab0*/  LDL.LU R18, [R1+0x30] ;  /* 0x0000300001127983 */ /* 0x004ea20000300800 */
[----:B------:R-:W-:Y:S01]  /*4ac0*/  BSSY B1, `(.L_x_62) ;  /* 0x0000007000017945 */ /* 0x000fe20003800000 */
[----:B--2---:R-:W-:-:S05]  /*4ad0*/  @!P1 IMAD R18, R18, R16, R3 ;  /* 0x0000001012129224 */ /* 0x004fca00078e0203 */
[----:B-----5:R2:W-:Y:S01]  /*4ae0*/  @!P1 STG.E.U8 desc[UR46][R4.64+0x18], R18 ;  /* 0x0000181204009986 */ /* 0x0205e2000c10112e */
[----:B------:R-:W-:Y:S05]  /*4af0*/  @P5 BRA `(.L_x_63) ;  /* 0x00000000000c5947 */ /* 0x000fea0003800000 */
[----:B------:R-:W5:Y:S02]  /*4b00*/  LDG.E.U8 R2, desc[UR46][R14.64+0x19] ;  /* 0x0000192e0e027981 */ /* 0x000f64000c1e1100 */
[----:B-----5:R-:W-:-:S05]  /*4b10*/  PRMT R3, R2, 0x8880, RZ ;  /* 0x0000888002037816 */ /* 0x020fca00000000ff */
[----:B------:R-:W-:-:S07]  /*4b20*/  IMAD R3, R3, R17, RZ ;  /* 0x0000001103037224 */ /* 0x000fce00078e02ff */
.L_x_63:
[----:B------:R-:W-:Y:S05]  /*4b30*/  BSYNC B1 ;  /* 0x0000000000017941 */ /* 0x000fea0003800000 */
.L_x_62:
[----:B--2---:R-:W2:Y:S01]  /*4b40*/  LDL.LU R18, [R1+0x34] ;  /* 0x0000340001127983 */ /* 0x004ea20000300800 */
[----:B------:R-:W-:Y:S01]  /*4b50*/  BSSY B1, `(.L_x_64) ;  /* 0x0000007000017945 */ /* 0x000fe20003800000 */
[----:B--2---:R-:W-:-:S05]  /*4b60*/  @!P5 IMAD R18, R18, R16, R3 ;  /* 0x000000101212d224 */ /* 0x004fca00078e0203 */
[----:B------:R2:W-:Y:S01]  /*4b70*/  @!P5 STG.E.U8 desc[UR46][R4.64+0x19], R18 ;  /* 0x000019120400d986 */ /* 0x0005e2000c10112e */
[----:B------:R-:W-:Y:S05]  /*4b80*/  @P6 BRA `(.L_x_65) ;  /* 0x00000000000c6947 */ /* 0x000fea0003800000 */
[----:B------:R-:W5:Y:S02]  /*4b90*/  LDG.E.U8 R2, desc[UR46][R12.64+0x18] ;  /* 0x0000182e0c027981 */ /* 0x000f64000c1e1100 */
[----:B-----5:R-:W-:-:S05]  /*4ba0*/  PRMT R3, R2, 0x8880, RZ ;  /* 0x0000888002037816 */ /* 0x020fca00000000ff */
[----:B------:R-:W-:-:S07]  /*4bb0*/  IMAD R3, R3, R17, RZ ;  /* 0x0000001103037224 */ /* 0x000fce00078e02ff */
.L_x_65:
[----:B------:R-:W-:Y:S05]  /*4bc0*/  BSYNC B1 ;  /* 0x0000000000017941 */ /* 0x000fea0003800000 */
.L_x_64:
        /* <DEDUP_REMOVED lines=8> */
.L_x_67:
[----:B------:R-:W-:Y:S05]  /*4c50*/  BSYNC B1 ;  /* 0x0000000000017941 */ /* 0x000fea0003800000 */
.L_x_66:
[----:B--2---:R-:W2:Y:S04]  /*4c60*/  LDL.LU R18, [R1+0x3c] ;  /* 0x00003c0001127983 */ /* 0x004ea80000300800 */
[----:B------:R0:W-:Y:S04]  /*4c70*/  STL.64 [R1+0x58], R4 ;  /* 0x0000580401007387 */ /* 0x0001e80000100a00 */
[----:B0-----:R-:W3:Y:S01]  /*4c80*/  LDL.LU.64 R4, [R1] ;  /* 0x0000000001047983 */ /* 0x001ee20000300a00 */
[----:B------:R-:W-:-:S04]  /*4c90*/  ISETP.GE.AND P1, PT, R234, 0x81, PT ;  /* 0x00000081ea00780c */ /* 0x000fc80003f26270 */
[----:B------:R-:W-:Y:S01]  /*4ca0*/  ISETP.LT.OR P6, PT, R0, 0x1, !P1 ;  /* 0x000000010000780c */ /* 0x000fe20004fc1670 */
[----:B--2---:R-:W-:-:S05]  /*4cb0*/  @!P0 IMAD R23, R18, R16, R3 ;  /* 0x0000001012178224 */ /* 0x004fca00078e0203 */
[----:B------:R0:W-:Y:S01]  /*4cc0*/  @!P0 STG.E.U8 desc[UR46][R8.64+0x19], R23 ;  /* 0x0000191708008986 */ /* 0x0001e2000c10112e */
[-C--:B---3--:R-:W-:Y:S02]  /*4cd0*/  IADD3 R18, P4, P5, R22, R20.reuse, R4 ;  /* 0x0000001416127210 */ /* 0x088fe40007d9e004 */
[----:B------:R-:W-:Y:S01]  /*4ce0*/  IADD3 R22, P0, R236, R20, RZ ;  /* 0x00000014ec167210 */ /* 0x000fe20007f1e0ff */
[----:B------:R-:W-:Y:S02]  /*4cf0*/  IMAD.IADD R20, R19, 0x1, R5 ;  /* 0x0000000113147824 */ /* 0x000fe400078e0205 */
[----:B------:R2:W5:Y:S01]  /*4d00*/  LDL.LU.64 R4, [R1+0x58] ;  /* 0x0000580001047983 */ /* 0x0005620000300a00 */
[----:B------:R-:W-:Y:S01]  /*4d10*/  BSSY B1, `(.L_x_68) ;  /* 0x0000006000017945 */ /* 0x000fe20003800000 */
[----:B0-----:R-:W-:-:S03]  /*4d20*/  IADD3.X R23, R21, R237, R19, P0, !PT ;  /* 0x000000ed15177210 */ /* 0x001fc600007fe413 */
[----:B------:R-:W-:Y:S05]  /*4d30*/  @P6 BRA `(.L_x_69) ;  /* 0x00000000000c6947 */ /* 0x000fea0003800000 */
[----:B------:R-:W3:Y:S02]  /*4d40*/  LDG.E.U8 R2, desc[UR46][R22.64] ;  /* 0x0000002e16027981 */ /* 0x000ee4000c1e1100 */
[----:B---3--:R-:W-:-:S05]  /*4d50*/  PRMT R3, R2, 0x8880, RZ ;  /* 0x0000888002037816 */ /* 0x008fca00000000ff */
[----:B------:R-:W-:-:S07]  /*4d60*/  IMAD R3, R3, R17, RZ ;  /* 0x0000001103037224 */ /* 0x000fce00078e02ff */
.L_x_69:
[----:B------:R-:W-:Y:S05]  /*4d70*/  BSYNC B1 ;  /* 0x0000000000017941 */ /* 0x000fea0003800000 */
.L_x_68:
[----:B------:R-:W-:Y:S01]  /*4d80*/  IADD3.X R19, R233, R21, R20, P4, P5 ;  /* 0x00000015e9137210 */ /* 0x000fe200027ea414 */
[----:B------:R-:W-:Y:S01]  /*4d90*/  @!P6 IMAD R216, R216, R16, R3 ;  /* 0x00000010d8d8e224 */ /* 0x000fe200078e0203 */
[----:B------:R-:W-:Y:S01]  /*4da0*/  ISETP.LT.OR P4, PT, R0, 0x2, !P1 ;  /* 0x000000020000780c */ /* 0x000fe20004f81670 */
[----:B------:R-:W-:Y:S01]  /*4db0*/  BSSY B1, `(.L_x_70) ;  /* 0x0000009000017945 */ /* 0x000fe20003800000 */
[----:B------:R-:W-:Y:S02]  /*4dc0*/  ISETP.GE.AND P0, PT, R234, 0x89, PT ;  /* 0x00000089ea00780c */ /* 0x000fe40003f06270 */
[----:B------:R0:W-:Y:S02]  /*4dd0*/  @!P6 STG.E.U8 desc[UR46][R6.64], R216 ;  /* 0x000000d80600e986 */ /* 0x0001e4000c10112e */
[C---:B------:R-:W-:Y:S02]  /*4de0*/  ISETP.LT.OR P5, PT, R0.reuse, 0x1, !P0 ;  /* 0x000000010000780c */ /* 0x040fe400047a1670 */
[----:B------:R-:W-:-:S05]  /*4df0*/  ISETP.LT.OR P6, PT, R0, 0x2, !P0 ;  /* 0x000000020000780c */ /* 0x000fca00047c1670 */
[----:B------:R-:W-:Y:S08]  /*4e00*/  @P4 BRA `(.L_x_71) ;  /* 0x00000000000c4947 */ /* 0x000ff00003800000 */
[----:B------:R-:W3:Y:S02]  /*4e10*/  LDG.E.U8 R2, desc[UR46][R22.64+0x1] ;  /* 0x0000012e16027981 */ /* 0x000ee4000c1e1100 */
[----:B---3--:R-:W-:-:S05]  /*4e20*/  PRMT R20, R2, 0x8880, RZ ;  /* 0x0000888002147816 */ /* 0x008fca00000000ff */
[----:B------:R-:W-:-:S07]  /*4e30*/  IMAD R3, R20, R17, RZ ;  /* 0x0000001114037224 */ /* 0x000fce00078e02ff */
.L_x_71:
[----:B------:R-:W-:Y:S05]  /*4e40*/  BSYNC B1 ;  /* 0x0000000000017941 */ /* 0x000fea0003800000 */
.L_x_70:
[----:B------:R-:W-:Y:S01]  /*4e50*/  @!P4 IMAD R217, R217, R16, R3 ;  /* 0x00000010d9d9c224 */ /* 0x000fe200078e0203 */
[----:B------:R-:W-:Y:S04]  /*4e60*/  BSSY B1, `(.L_x_72) ;  /* 0x0000006000017945 */ /* 0x000fe80003800000 */
[----:B------:R3:W-:Y:S01]  /*4e70*/  @!P4 STG.E.U8 desc[UR46][R6.64+0x1], R217 ;  /* 0x000001d90600c986 */ /* 0x0007e2000c10112e */
[----:B------:R-:W-:Y:S05]  /*4e80*/  @P5 BRA `(.L_x_73) ;  /* 0x00000000000c5947 */ /* 0x000fea0003800000 */
[----:B------:R-:W2:Y:S02]  /*4e90*/  LDG.E.U8 R2, desc[UR46][R18.64] ;  /* 0x0000002e12027981 */ /* 0x000ea4000c1e1100 */
[----:B--2---:R-:W-:-:S05]  /*4ea0*/  PRMT R20, R2, 0x8880, RZ ;  /* 0x0000888002147816 */ /* 0x004fca00000000ff */
[----:B------:R-:W-:-:S07]  /*4eb0*/  IMAD R3, R20, R17, RZ ;  /* 0x0000001114037224 */ /* 0x000fce00078e02ff */
.L_x_73:
[----:B------:R-:W-:Y:S05]  /*4ec0*/  BSYNC B1 ;  /* 0x0000000000017941 */ /* 0x000fea0003800000 */
.L_x_72:
[----:B------:R-:W-:Y:S01]  /*4ed0*/  @!P5 IMAD R21, R218, R16, R3 ;  /* 0x00000010da15d224 */ /* 0x000fe200078e0203 */
[----:B------:R-:W-:Y:S04]  /*4ee0*/  BSSY B1, `(.L_x_74) ;  /* 0x0000006000017945 */ /* 0x000fe80003800000 */
[----:B------:R0:W-:Y:S01]  /*4ef0*/  @!P5 STG.E.U8 desc[UR46][R10.64], R21 ;  /* 0x000000150a00d986 */ /* 0x0001e2000c10112e */
[----:B------:R-:W-:Y:S05]  /*4f00*/  @P6 BRA `(.L_x_75) ;  /* 0x00000000000c6947 */ /* 0x000fea0003800000 */
[----:B------:R-:W2:Y:S02]  /*4f10*/  LDG.E.U8 R2, desc[UR46][R18.64+0x1] ;  /* 0x0000012e12027981 */ /* 0x000ea4000c1e1100 */
[----:B--2---:R-:W-:-:S05]  /*4f20*/  PRMT R20, R2, 0x8880, RZ ;  /* 0x0000888002147816 */ /* 0x004fca00000000ff */
[----:B------:R-:W-:-:S07]  /*4f30*/  IMAD R3, R20, R17, RZ ;  /* 0x0000001114037224 */ /* 0x000fce00078e02ff */
.L_x_75:
[----:B------:R-:W-:Y:S05]  /*4f40*/  BSYNC B1 ;  /* 0x0000000000017941 */ /* 0x000fea0003800000 */
.L_x_74:
[C---:B------:R-:W-:Y:S01]  /*4f50*/  ISETP.LT.OR P4, PT, R0.reuse, 0x9, !P1 ;  /* 0x000000090000780c */ /* 0x040fe20004f81670 */
[----:B------:R-:W-:Y:S01]  /*4f60*/  @!P6 IMAD R219, R219, R16, R3 ;  /* 0x00000010dbdbe224 */ /* 0x000fe200078e0203 */
[----:B------:R-:W-:Y:S01]  /*4f70*/  BSSY B1, `(.L_x_76) ;  /* 0x0000008000017945 */ /* 0x000fe20003800000 */
[----:B------:R-:W-:-:S03]  /*4f80*/  ISETP.LT.OR P5, PT, R0, 0xa, !P1 ;  /* 0x0000000a0000780c */ /* 0x000fc60004fa1670 */
[----:B------:R0:W-:Y:S01]  /*4f90*/  @!P6 STG.E.U8 desc[UR46][R10.64+0x1], R219 ;  /* 0x000001db0a00e986 */ /* 0x0001e2000c10112e */
[----:B------:R-:W-:-:S06]  /*4fa0*/  ISETP.LT.OR P6, PT, R0, 0x9, !P0 ;  /* 0x000000090000780c */ /* 0x000fcc00047c1670 */
[----:B------:R-:W-:Y:S07]  /*4fb0*/  @P4 BRA `(.L_x_77) ;  /* 0x00000000000c4947 */ /* 0x000fee0003800000 */
[----:B------:R-:W2:Y:S02]  /*4fc0*/  LDG.E.U8 R2, desc[UR46][R22.64+0x8] ;  /* 0x0000082e16027981 */ /* 0x000ea4000c1e1100 */
[----:B--2---:R-:W-:-:S05]  /*4fd0*/  PRMT R20, R2, 0x8880, RZ ;  /* 0x0000888002147816 */ /* 0x004fca00000000ff */
[----:B------:R-:W-:-:S07]  /*4fe0*/  IMAD R3, R20, R17, RZ ;  /* 0x0000001114037224 */ /* 0x000fce00078e02ff */
.L_x_77:
[----:B------:R-:W-:Y:S05]  /*4ff0*/  BSYNC B1 ;  /* 0x0000000000017941 */ /* 0x000fea0003800000 */
.L_x_76:
[----:B0-----:R-:W-:Y:S01]  /*5000*/  @!P4 IMAD R21, R220, R16, R3 ;  /* 0x00000010dc15c224 */ /* 0x001fe200078e0203 */
[----:B------:R-:W-:Y:S04]  /*5010*/  BSSY B1, `(.L_x_78) ;  /* 0x0000006000017945 */ /* 0x000fe80003800000 */
[----:B------:R0:W-:Y:S01]  /*5020*/  @!P4 STG.E.U8 desc[UR46][R6.64+0x8], R21 ;  /* 0x000008150600c986 */ /* 0x0001e2000c10112e */
[----:B------:R-:W-:Y:S05]  /*5030*/  @P5 BRA `(.L_x_79) ;  /* 0x00000000000c5947 */ /* 0x000fea0003800000 */
[----:B------:R-:W2:Y:S02]  /*5040*/  LDG.E.U8 R2, desc[UR46][R22.64+0x9] ;  /* 0x0000092e16027981 */ /* 0x000ea4000c1e1100 */
[----:B--2---:R-:W-:-:S05]  /*5050*/  PRMT R20, R2, 0x8880, RZ ;  /* 0x0000888002147816 */ /* 0x004fca00000000ff */
[----:B------:R-:W-:-:S07]  /*5060*/  IMAD R3, R20, R17, RZ ;  /* 0x0000001114037224 */ /* 0x000fce00078e02ff */
.L_x_79:
[----:B------:R-:W-:Y:S05]  /*5070*/  BSYNC B1 ;  /* 0x0000000000017941 */ /* 0x000fea0003800000 */
.L_x_78:
[----:B------:R-:W-:Y:S01]  /*5080*/  @!P5 IMAD R221, R221, R16, R3 ;  /* 0x00000010ddddd224 */ /* 0x000fe200078e0203 */
[----:B------:R-:W-:Y:S04]  /*5090*/  BSSY B1, `(.L_x_80) ;  /* 0x0000006000017945 */ /* 0x000fe80003800000 */
[----:B------:R0:W-:Y:S01]  /*50a0*/  @!P5 STG.E.U8 desc[UR46][R6.64+0x9], R221 ;  /* 0x000009dd0600d986 */ /* 0x0001e2000c10112e */
[----:B------:R-:W-:Y:S05]  /*50b0*/  @P6 BRA `(.L_x_81) ;  /* 0x00000000000c6947 */ /* 0x000fea0003800000 */
[----:B------:R-:W2:Y:S02]  /*50c0*/  LDG.E.U8 R2, desc[UR46][R18.64+0x8] ;  /* 0x0000082e12027981 */ /* 0x000ea4000c1e1100 */
[----:B--2---:R-:W-:-:S05]  /*50d0*/  PRMT R20, R2, 0x8880, RZ ;  /* 0x0000888002147816 */ /* 0x004fca00000000ff */
[----:B------:R-:W-:-:S07]  /*50e0*/  IMAD R3, R20, R17, RZ ;  /* 0x0000001114037224 */ /* 0x000fce00078e02ff */
.L_x_81:
[----:B------:R-:W-:Y:S05]  /*50f0*/  BSYNC B1 ;  /* 0x0000000000017941 */ /* 0x000fea0003800000 */
.L_x_80:
[----:B------:R-:W-:Y:S01]  /*5100*/  ISETP.LT.OR P4, PT, R0, 0xa, !P0 ;  /* 0x0000000a0000780c */ /* 0x000fe20004781670 */
[----:B0-----:R-:W-:Y:S01]  /*5110*/  @!P6 IMAD R21, R222, R16, R3 ;  /* 0x00000010de15e224 */ /* 0x001fe200078e0203 */
        /* <DEDUP_REMOVED lines=8> */
.L_x_83:
[----:B------:R-:W-:Y:S05]  /*51a0*/  BSYNC B1 ;  /* 0x0000000000017941 */ /* 0x000fea0003800000 */
.L_x_82:
[----:B------:R-:W-:Y:S01]  /*51b0*/  @!P4 IMAD R223, R223, R16, R3 ;  /* 0x00000010dfdfc224 */ /* 0x000fe200078e0203 */
[----:B------:R-:W-:Y:S04]  /*51c0*/  BSSY B1, `(.L_x_84) ;  /* 0x0000006000017945 */ /* 0x000fe80003800000 */
[----:B------:R0:W-:Y:S01]  /*51d0*/  @!P4 STG.E.U8 desc[UR46][R10.64+0x9], R223 ;  /* 0x000009df0a00c986 */ /* 0x0001e2000c10112e */
[----:B------:R-:W-:Y:S05]  /*51e0*/  @P5 BRA `(.L_x_85) ;  /* 0x00000000000c5947 */ /* 0x000fea0003800000 */
[----:B------:R-:W2:Y:S02]  /*51f0*/  LDG.E.U8 R2, desc[UR46][R22.64+0x10] ;  /* 0x0000102e16027981 */ /* 0x000ea4000c1e1100 */
[----:B--2---:R-:W-:-:S05]  /*5200*/  PRMT R20, R2, 0x8880, RZ ;  /* 0x0000888002147816 */ /* 0x004fca00000000ff */
[----:B------:R-:W-:-:S07]  /*5210*/  IMAD R3, R20, R17, RZ ;  /* 0x0000001114037224 */ /* 0x000fce00078e02ff */
.L_x_85:
[----:B------:R-:W-:Y:S05]  /*5220*/  BSYNC B1 ;  /* 0x0000000000017941 */ /* 0x000fea0003800000 */
.L_x_84:
[----:B0-----:R-:W-:Y:S01]  /*5230*/  @!P5 IMAD R21, R224, R16, R3 ;  /* 0x00000010e015d224 */ /* 0x001fe200078e0203 */
[----:B------:R-:W-:Y:S04]  /*5240*/  BSSY B1, `(.L_x_86) ;  /* 0x0000006000017945 */ /* 0x000fe80003800000 */
[----:B------:R0:W-:Y:S01]  /*5250*/  @!P5 STG.E.U8 desc[UR46][R6.64+0x10], R21 ;  /* 0x000010150600d986 */ /* 0x0001e2000c10112e */
[----:B------:R-:W-:Y:S05]  /*5260*/  @P6 BRA `(.L_x_87) ;  /* 0x00000000000c6947 */ /* 0x000fea0003800000 */
[----:B------:R-:W2:Y:S02]  /*5270*/  LDG.E.U8 R2, desc[UR46][R22.64+0x11] ;  /* 0x0000112e16027981 */ /* 0x000ea4000c1e1100 */
[----:B--2---:R-:W-:-:S05]  /*5280*/  PRMT R20, R2, 0x8880, RZ ;  /* 0x0000888002147816 */ /* 0x004fca00000000ff */
[----:B------:R-:W-:-:S07]  /*5290*/  IMAD R3, R20, R17, RZ ;  /* 0x0000001114037224 */ /* 0x000fce00078e02ff */
.L_x_87:
[----:B------:R-:W-:Y:S05]  /*52a0*/  BSYNC B1 ;  /* 0x0000000000017941 */ /* 0x000fea0003800000 */
.L_x_86:
        /* <DEDUP_REMOVED lines=10> */
.L_x_89:
[----:B------:R-:W-:Y:S05]  /*5350*/  BSYNC B1 ;  /* 0x0000000000017941 */ /* 0x000fea0003800000 */
.L_x_88:
[----:B0-----:R-:W-:Y:S01]  /*5360*/  @!P4 IMAD R21, R226, R16, R3 ;  /* 0x00000010e215c224 */ /* 0x001fe200078e0203 */
[----:B------:R-:W-:Y:S04]  /*5370*/  BSSY B1, `(.L_x_90) ;  /* 0x0000006000017945 */ /* 0x000fe80003800000 */
[----:B------:R0:W-:Y:S01]  /*5380*/  @!P4 STG.E.U8 desc[UR46][R10.64+0x10], R21 ;  /* 0x000010150a00c986 */ /* 0x0001e2000c10112e */
[----:B------:R-:W-:Y:S05]  /*5390*/  @P5 BRA `(.L_x_91) ;  /* 0x00000000000c5947 */ /* 0x000fea0003800000 */
[----:B------:R-:W2:Y:S02]  /*53a0*/  LDG.E.U8 R2, desc[UR46][R18.64+0x11] ;  /* 0x0000112e12027981 */ /* 0x000ea4000c1e1100 */
[----:B--2---:R-:W-:-:S05]  /*53b0*/  PRMT R20, R2, 0x8880, RZ ;  /* 0x0000888002147816 */ /* 0x004fca00000000ff */
[----:B------:R-:W-:-:S07]  /*53c0*/  IMAD R3, R20, R17, RZ ;  /* 0x0000001114037224 */ /* 0x000fce00078e02ff */
.L_x_91:
[----:B------:R-:W-:Y:S05]  /*53d0*/  BSYNC B1 ;  /* 0x0000000000017941 */ /* 0x000fea0003800000 */
.L_x_90:
[----:B------:R-:W-:Y:S01]  /*53e0*/  @!P5 IMAD R227, R227, R16, R3 ;  /* 0x00000010e3e3d224 */ /* 0x000fe200078e0203 */
[----:B------:R-:W-:Y:S04]  /*53f0*/  BSSY B1, `(.L_x_92) ;  /* 0x0000006000017945 */ /* 0x000fe80003800000 */
[----:B------:R0:W-:Y:S01]  /*5400*/  @!P5 STG.E.U8 desc[UR46][R10.64+0x11], R227 ;  /* 0x000011e30a00d986 */ /* 0x0001e2000c10112e */
[----:B------:R-:W-:Y:S05]  /*5410*/  @P6 BRA `(.L_x_93) ;  /* 0x00000000000c6947 */ /* 0x000fea0003800000 */
[----:B------:R-:W2:Y:S02]  /*5420*/  LDG.E.U8 R2, desc[UR46][R22.64+0x18] ;  /* 0x0000182e16027981 */ /* 0x000ea4000c1e1100 */
[----:B--2---:R-:W-:-:S05]  /*5430*/  PRMT R20, R2, 0x8880, RZ ;  /* 0x0000888002147816 */ /* 0x004fca00000000ff */
[----:B------:R-:W-:-:S07]  /*5440*/  IMAD R3, R20, R17, RZ ;  /* 0x0000001114037224 */ /* 0x000fce00078e02ff */
.L_x_93:
[----:B------:R-:W-:Y:S05]  /*5450*/  BSYNC B1 ;  /* 0x0000000000017941 */ /* 0x000fea0003800000 */
.L_x_92:
        /* <DEDUP_REMOVED lines=10> */
.L_x_95:
[----:B------:R-:W-:Y:S05]  /*5500*/  BSYNC B1 ;  /* 0x0000000000017941 */ /* 0x000fea0003800000 */
.L_x_94:
[----:B------:R-:W-:Y:S01]  /*5510*/  @!P4 IMAD R229, R229, R16, R3 ;  /* 0x00000010e5e5c224 */ /* 0x000fe200078e0203 */
[----:B------:R-:W-:Y:S04]  /*5520*/  BSSY B1, `(.L_x_96) ;  /* 0x0000006000017945 */ /* 0x000fe80003800000 */
[----:B------:R0:W-:Y:S01]  /*5530*/  @!P4 STG.E.U8 desc[UR46][R6.64+0x19], R229 ;  /* 0x000019e50600c986 */ /* 0x0001e2000c10112e */
[----:B------:R-:W-:Y:S05]  /*5540*/  @P5 BRA `(.L_x_97) ;  /* 0x00000000000c5947 */ /* 0x000fea0003800000 */
[----:B------:R-:W2:Y:S02]  /*5550*/  LDG.E.U8 R2, desc[UR46][R18.64+0x18] ;  /* 0x0000182e12027981 */ /* 0x000ea4000c1e1100 */
[----:B--2---:R-:W-:-:S05]  /*5560*/  PRMT R20, R2, 0x8880, RZ ;  /* 0x0000888002147816 */ /* 0x004fca00000000ff */
[----:B------:R-:W-:-:S07]  /*5570*/  IMAD R3, R20, R17, RZ ;  /* 0x0000001114037224 */ /* 0x000fce00078e02ff */
.L_x_97:
[----:B------:R-:W-:Y:S05]  /*5580*/  BSYNC B1 ;  /* 0x0000000000017941 */ /* 0x000fea0003800000 */
.L_x_96:
[----:B0-----:R-:W-:Y:S01]  /*5590*/  @!P5 IMAD R21, R230, R16, R3 ;  /* 0x00000010e615d224 */ /* 0x001fe200078e0203 */
[----:B------:R-:W-:Y:S04]  /*55a0*/  BSSY B1, `(.L_x_98) ;  /* 0x0000006000017945 */ /* 0x000fe80003800000 */
[----:B------:R0:W-:Y:S01]  /*55b0*/  @!P5 STG.E.U8 desc[UR46][R10.64+0x18], R21 ;  /* 0x000018150a00d986 */ /* 0x0001e2000c10112e */
[----:B------:R-:W-:Y:S05]  /*55c0*/  @P6 BRA `(.L_x_99) ;  /* 0x00000000000c6947 */ /* 0x000fea0003800000 */
[----:B------:R-:W2:Y:S02]  /*55d0*/  LDG.E.U8 R2, desc[UR46][R18.64+0x19] ;  /* 0x0000192e12027981 */ /* 0x000ea4000c1e1100 */
[----:B--2---:R-:W-:-:S05]  /*55e0*/  PRMT R20, R2, 0x8880, RZ ;  /* 0x0000888002147816 */ /* 0x004fca00000000ff */
[----:B------:R-:W-:-:S07]  /*55f0*/  IMAD R3, R20, R17, RZ ;  /* 0x0000001114037224 */ /* 0x000fce00078e02ff */
.L_x_99:
[----:B------:R-:W-:Y:S05]  /*5600*/  BSYNC B1 ;  /* 0x0000000000017941 */ /* 0x000fea0003800000 */
.L_x_98:
        /* <DEDUP_REMOVED lines=10> */
.L_x_101:
[----:B------:R-:W-:Y:S05]  /*56b0*/  BSYNC B1 ;  /* 0x0000000000017941 */ /* 0x000fea0003800000 */
.L_x_100:
[----:B0-----:R-:W-:Y:S01]  /*56c0*/  @!P4 IMAD R21, R200, R16, R3 ;  /* 0x00000010c815c224 */ /* 0x001fe200078e0203 */
[----:B------:R-:W-:Y:S04]  /*56d0*/  BSSY B1, `(.L_x_102) ;  /* 0x0000006000017945 */ /* 0x000fe80003800000 */
[----:B-----5:R0:W-:Y:S01]  /*56e0*/  @!P4 STG.E.U8 desc[UR46][R4.64+0x20], R21 ;  /* 0x000020150400c986 */ /* 0x0201e2000c10112e */
[----:B------:R-:W-:Y:S05]  /*56f0*/  @P5 BRA `(.L_x_103) ;  /* 0x00000000000c5947 */ /* 0x000fea0003800000 */
[----:B------:R-:W5:Y:S02]  /*5700*/  LDG.E.U8 R2, desc[UR46][R14.64+0x21] ;  /* 0x0000212e0e027981 */ /* 0x000f64000c1e1100 */
[----:B-----5:R-:W-:-:S05]  /*5710*/  PRMT R20, R2, 0x8880, RZ ;  /* 0x0000888002147816 */ /* 0x020fca00000000ff */
[----:B------:R-:W-:-:S07]  /*5720*/  IMAD R3, R20, R17, RZ ;  /* 0x0000001114037224 */ /* 0x000fce00078e02ff */
.L_x_103:
[----:B------:R-:W-:Y:S05]  /*5730*/  BSYNC B1 ;  /* 0x0000000000017941 */ /* 0x000fea0003800000 */
.L_x_102:
[----:B------:R-:W-:Y:S01]  /*5740*/  @!P5 IMAD R201, R201, R16, R3 ;  /* 0x00000010c9c9d224 */ /* 0x000fe200078e0203 */
[----:B------:R-:W-:Y:S04]  /*5750*/  BSSY B1, `(.L_x_104) ;  /* 0x0000006000017945 */ /* 0x000fe80003800000 */
[----:B------:R0:W-:Y:S01]  /*5760*/  @!P5 STG.E.U8 desc[UR46][R4.64+0x21], R201 ;  /* 0x000021c90400d986 */ /* 0x0001e2000c10112e */
[----:B------:R-:W-:Y:S05]  /*5770*/  @P6 BRA `(.L_x_105) ;  /* 0x00000000000c6947 */ /* 0x000fea0003800000 */
[----:B------:R-:W5:Y:S02]  /*5780*/  LDG.E.U8 R2, desc[UR46][R12.64+0x20] ;  /* 0x0000202e0c027981 */ /* 0x000f64000c1e1100 */
[----:B-----5:R-:W-:-:S05]  /*5790*/  PRMT R20, R2, 0x8880, RZ ;  /* 0x0000888002147816 */ /* 0x020fca00000000ff */
[----:B------:R-:W-:-:S07]  /*57a0*/  IMAD R3, R20, R17, RZ ;  /* 0x0000001114037224 */ /* 0x000fce00078e02ff */
.L_x_105:
[----:B------:R-:W-:Y:S05]  /*57b0*/  BSYNC B1 ;  /* 0x0000000000017941 */ /* 0x000fea0003800000 */
.L_x_104:
[----:B------:R-:W-:Y:S01]  /*57c0*/  ISETP.LT.OR P4, PT, R0, 0x22, !P2 ;  /* 0x000000220000780c */ /* 0x000fe20005781670 */
[----:B0-----:R-:W-:Y:S01]  /*57d0*/  @!P6 IMAD R21, R202, R16, R3 ;  /* 0x00000010ca15e224 */ /* 0x001fe200078e0203 */
[----:B------:R-:W-:Y:S01]  /*57e0*/  BSSY B1, `(.L_x_106) ;  /* 0x0000008000017945 */ /* 0x000fe20003800000 */
[----:B------:R-:W-:-:S03]  /*57f0*/  ISETP.LT.OR P5, PT, R0, 0x29, !P3 ;  /* 0x000000290000780c */ /* 0x000fc60005fa1670 */
[----:B------:R0:W-:Y:S01]  /*5800*/  @!P6 STG.E.U8 desc[UR46][R8.64+0x20], R21 ;  /* 0x000020150800e986 */ /* 0x0001e2000c10112e */
[----:B------:R-:W-:-:S06]  /*5810*/  ISETP.LT.OR P6, PT, R0, 0x2a, !P3 ;  /* 0x0000002a0000780c */ /* 0x000fcc0005fc1670 */
[----:B------:R-:W-:Y:S07]  /*5820*/  @P4 BRA `(.L_x_107) ;  /* 0x00000000000c4947 */ /* 0x000fee0003800000 */
[----:B------:R-:W5:Y:S02]  /*5830*/  LDG.E.U8 R2, desc[UR46][R12.64+0x21] ;  /* 0x0000212e0c027981 */ /* 0x000f64000c1e1100 */
[----:B-----5:R-:W-:-:S05]  /*5840*/  PRMT R20, R2, 0x8880, RZ ;  /* 0x0000888002147816 */ /* 0x020fca00000000ff */
[----:B------:R-:W-:-:S07]  /*5850*/  IMAD R3, R20, R17, RZ ;  /* 0x0000001114037224 */ /* 0x000fce00078e02ff */
.L_x_107:
[----:B------:R-:W-:Y:S05]  /*5860*/  BSYNC B1 ;  /* 0x0000000000017941 */ /* 0x000fea0003800000 */
.L_x_106:
[----:B------:R-:W-:Y:S01]  /*5870*/  @!P4 IMAD R203, R203, R16, R3 ;  /* 0x00000010cbcbc224 */ /* 0x000fe200078e0203 */
[----:B------:R-:W-:Y:S04]  /*5880*/  BSSY B1, `(.L_x_108) ;  /* 0x0000006000017945 */ /* 0x000fe80003800000 */
[----:B------:R0:W-:Y:S01]  /*5890*/  @!P4 STG.E.U8 desc[UR46][R8.64+0x21], R203 ;  /* 0x000021cb0800c986 */ /* 0x0001e2000c10112e */
[----:B------:R-:W-:Y:S05]  /*58a0*/  @P5 BRA `(.L_x_109) ;  /* 0x00000000000c5947 */ /* 0x000fea0003800000 */
[----:B------:R-:W5:Y:S02]  /*58b0*/  LDG.E.U8 R2, desc[UR46][R14.64+0x28] ;  /* 0x0000282e0e027981 */ /* 0x000f64000c1e1100 */
[----:B-----5:R-:W-:-:S05]  /*58c0*/  PRMT R20, R2, 0x8880, RZ ;  /* 0x0000888002147816 */ /* 0x020fca00000000ff */
[----:B------:R-:W-:-:S07]  /*58d0*/  IMAD R3, R20, R17, RZ ;  /* 0x0000001114037224 */ /* 0x000fce00078e02ff */
.L_x_109:
[----:B------:R-:W-:Y:S05]  /*58e0*/  BSYNC B1 ;  /* 0x0000000000017941 */ /* 0x000fea0003800000 */
.L_x_108:
[----:B0-----:R-:W-:Y:S01]  /*58f0*/  @!P5 IMAD R21, R204, R16, R3 ;  /* 0x00000010cc15d224 */ /* 0x001fe200078e0203 */
[----:B------:R-:W-:Y:S04]  /*5900*/  BSSY B1, `(.L_x_110) ;  /* 0x0000006000017945 */ /* 0x000fe80003800000 */
[----:B------:R0:W-:Y:S01]  /*5910*/  @!P5 STG.E.U8 desc[UR46][R4.64+0x28], R21 ;  /* 0x000028150400d986 */ /* 0x0001e2000c10112e */
[----:B------:R-:W-:Y:S05]  /*5920*/  @P6 BRA `(.L_x_111) ;  /* 0x00000000000c6947 */ /* 0x000fea0003800000 */
[----:B------:R-:W5:Y:S02]  /*5930*/  LDG.E.U8 R2, desc[UR46][R14.64+0x29] ;  /* 0x0000292e0e027981 */ /* 0x000f64000c1e1100 */
[----:B-----5:R-:W-:-:S05]  /*5940*/  PRMT R20, R2, 0x8880, RZ ;  /* 0x0000888002147816 */ /* 0x020fca00000000ff */
[----:B------:R-:W-:-:S07]  /*5950*/  IMAD R3, R20, R17, RZ ;  /* 0x0000001114037224 */ /* 0x000fce00078e02ff */
.L_x_111:
[----:B------:R-:W-:Y:S05]  /*5960*/  BSYNC B1 ;  /* 0x0000000000017941 */ /* 0x000fea0003800000 */
.L_x_110:
[C---:B------:R-:W-:Y:S01]  /*5970*/  ISETP.LT.OR P4, PT, R0.reuse, 0x29, !P2 ;  /* 0x000000290000780c */ /* 0x040fe20005781670 */
[----:B------:R-:W-:Y:S01]  /*5980*/  @!P6 IMAD R205, R205, R16, R3 ;  /* 0x00000010cdcde224 */ /* 0x000fe200078e0203 */
        /* <DEDUP_REMOVED lines=8> */
.L_x_113:
[----:B------:R-:W-:Y:S05]  /*5a10*/  BSYNC B1 ;  /* 0x0000000000017941 */ /* 0x000fea0003800000 */
.L_x_112:
[----:B0-----:R-:W-:Y:S01]  /*5a20*/  @!P4 IMAD R21, R206, R16, R3 ;  /* 0x00000010ce15c224 */ /* 0x001fe200078e0203 */
[----:B------:R-:W-:Y:S04]  /*5a30*/  BSSY B1, `(.L_x_114) ;  /* 0x0000006000017945 */ /* 0x000fe80003800000 */
[----:B------:R0:W-:Y:S01]  /*5a40*/  @!P4 STG.E.U8 desc[UR46][R8.64+0x28], R21 ;  /* 0x000028150800c986 */ /* 0x0001e2000c10112e */
[----:B------:R-:W-:Y:S05]  /*5a50*/  @P5 BRA `(.L_x_115) ;  /* 0x00000000000c5947 */ /* 0x000fea0003800000 */
[----:B------:R-:W5:Y:S02]  /*5a60*/  LDG.E.U8 R2, desc[UR46][R12.64+0x29] ;  /* 0x0000292e0c027981 */ /* 0x000f64000c1e1100 */
[----:B-----5:R-:W-:-:S05]  /*5a70*/  PRMT R20, R2, 0x8880, RZ ;  /* 0x0000888002147816 */ /* 0x020fca00000000ff */
[----:B------:R-:W-:-:S07]  /*5a80*/  IMAD R3, R20, R17, RZ ;  /* 0x0000001114037224 */ /* 0x000fce00078e02ff */
.L_x_115:
[----:B------:R-:W-:Y:S05]  /*5a90*/  BSYNC B1 ;  /* 0x0000000000017941 */ /* 0x000fea0003800000 */
.L_x_114:
[----:B------:R-:W-:Y:S01]  /*5aa0*/  @!P5 IMAD R207, R207, R16, R3 ;  /* 0x00000010cfcfd224 */ /* 0x000fe200078e0203 */
[----:B------:R-:W-:Y:S04]  /*5ab0*/  BSSY B1, `(.L_x_116) ;  /* 0x0000006000017945 */ /* 0x000fe80003800000 */
[----:B------:R0:W-:Y:S01]  /*5ac0*/  @!P5 STG.E.U8 desc[UR46][R8.64+0x29], R207 ;  /* 0x000029cf0800d986 */ /* 0x0001e2000c10112e */
[----:B------:R-:W-:Y:S05]  /*5ad0*/  @P6 BRA `(.L_x_117) ;  /* 0x00000000000c6947 */ /* 0x000fea0003800000 */
[----:B------:R-:W5:Y:S02]  /*5ae0*/  LDG.E.U8 R2, desc[UR46][R14.64+0x30] ;  /* 0x0000302e0e027981 */ /* 0x000f64000c1e1100 */
[----:B-----5:R-:W-:-:S05]  /*5af0*/  PRMT R20, R2, 0x8880, RZ ;  /* 0x0000888002147816 */ /* 0x020fca00000000ff */
[----:B------:R-:W-:-:S07]  /*5b00*/  IMAD R3, R20, R17, RZ ;  /* 0x0000001114037224 */ /* 0x000fce00078e02ff */
.L_x_117:
[----:B------:R-:W-:Y:S05]  /*5b10*/  BSYNC B1 ;  /* 0x0000000000017941 */ /* 0x000fea0003800000 */
.L_x_116:
        /* <DEDUP_REMOVED lines=10> */
.L_x_119:
[----:B------:R-:W-:Y:S05]  /*5bc0*/  BSYNC B1 ;  /* 0x0000000000017941 */ /* 0x000fea0003800000 */
.L_x_118:
[----:B------:R-:W-:Y:S01]  /*5bd0*/  @!P4 IMAD R209, R209, R16, R3 ;  /* 0x00000010d1d1c224 */ /* 0x000fe200078e0203 */
[----:B------:R-:W-:Y:S04]  /*5be0*/  BSSY B1, `(.L_x_120) ;  /* 0x0000006000017945 */ /* 0x000fe80003800000 */
[----:B------:R0:W-:Y:S01]  /*5bf0*/  @!P4 STG.E.U8 desc[UR46][R4.64+0x31], R209 ;  /* 0x000031d10400c986 */ /* 0x0001e2000c10112e */
[----:B------:R-:W-:Y:S05]  /*5c00*/  @P5 BRA `(.L_x_121) ;  /* 0x00000000000c5947 */ /* 0x000fea0003800000 */
[----:B------:R-:W5:Y:S02]  /*5c10*/  LDG.E.U8 R2, desc[UR46][R12.64+0x30] ;  /* 0x0000302e0c027981 */ /* 0x000f64000c1e1100 */
[----:B-----5:R-:W-:-:S05]  /*5c20*/  PRMT R20, R2, 0x8880, RZ ;  /* 0x0000888002147816 */ /* 0x020fca00000000ff */
[----:B------:R-:W-:-:S07]  /*5c30*/  IMAD R3, R20, R17, RZ ;  /* 0x0000001114037224 */ /* 0x000fce00078e02ff */
.L_x_121:
[----:B------:R-:W-:Y:S05]  /*5c40*/  BSYNC B1 ;  /* 0x0000000000017941 */ /* 0x000fea0003800000 */
.L_x_120:
[----:B0-----:R-:W-:Y:S01]  /*5c50*/  @!P5 IMAD R21, R210, R16, R3 ;  /* 0x00000010d215d224 */ /* 0x001fe200078e0203 */
[----:B------:R-:W-:Y:S04]  /*5c60*/  BSSY B1, `(.L_x_122) ;  /* 0x0000006000017945 */ /* 0x000fe80003800000 */
[----:B------:R0:W-:Y:S01]  /*5c70*/  @!P5 STG.E.U8 desc[UR46][R8.64+0x30], R21 ;  /* 0x000030150800d986 */ /* 0x0001e2000c10112e */
[----:B------:R-:W-:Y:S05]  /*5c80*/  @P6 BRA `(.L_x_123) ;  /* 0x00000000000c6947 */ /* 0x000fea0003800000 */
[----:B------:R-:W5:Y:S02]  /*5c90*/  LDG.E.U8 R2, desc[UR46][R12.64+0x31] ;  /* 0x0000312e0c027981 */ /* 0x000f64000c1e1100 */
[----:B-----5:R-:W-:-:S05]  /*5ca0*/  PRMT R20, R2, 0x8880, RZ ;  /* 0x0000888002147816 */ /* 0x020fca00000000ff */
[----:B------:R-:W-:-:S07]  /*5cb0*/  IMAD R3, R20, R17, RZ ;  /* 0x0000001114037224 */ /* 0x000fce00078e02ff */
.L_x_123:
[----:B------:R-:W-:Y:S05]  /*5cc0*/  BSYNC B1 ;  /* 0x0000000000017941 */ /* 0x000fea0003800000 */
.L_x_122:
        /* <DEDUP_REMOVED lines=10> */
.L_x_125:
[----:B------:R-:W-:Y:S05]  /*5d70*/  BSYNC B1 ;  /* 0x0000000000017941 */ /* 0x000fea0003800000 */
.L_x_124:
[----:B0-----:R-:W-:Y:S01]  /*5d80*/  @!P4 IMAD R21, R212, R16, R3 ;  /* 0x00000010d415c224 */ /* 0x001fe200078e0203 */
[----:B------:R-:W-:Y:S04]  /*5d90*/  BSSY B1, `(.L_x_126) ;  /* 0x0000006000017945 */ /* 0x000fe80003800000 */
[----:B------:R0:W-:Y:S01]  /*5da0*/  @!P4 STG.E.U8 desc[UR46][R4.64+0x38], R21 ;  /* 0x000038150400c986 */ /* 0x0001e2000c10112e */
[----:B------:R-:W-:Y:S05]  /*5db0*/  @P5 BRA `(.L_x_127) ;  /* 0x00000000000c5947 */ /* 0x000fea0003800000 */
[----:B------:R-:W5:Y:S02]  /*5dc0*/  LDG.E.U8 R2, desc[UR46][R14.64+0x39] ;  /* 0x0000392e0e027981 */ /* 0x000f64000c1e1100 */
[----:B-----5:R-:W-:-:S05]  /*5dd0*/  PRMT R20, R2, 0x8880, RZ ;  /* 0x0000888002147816 */ /* 0x020fca00000000ff */
[----:B------:R-:W-:-:S07]  /*5de0*/  IMAD R3, R20, R17, RZ ;  /* 0x0000001114037224 */ /* 0x000fce00078e02ff */
.L_x_127:
[----:B------:R-:W-:Y:S05]  /*5df0*/  BSYNC B1 ;  /* 0x0000000000017941 */ /* 0x000fea0003800000 */
.L_x_126:
[----:B------:R-:W-:Y:S01]  /*5e00*/  @!P5 IMAD R213, R213, R16, R3 ;  /* 0x00000010d5d5d224 */ /* 0x000fe200078e0203 */
[----:B------:R-:W-:Y:S04]  /*5e10*/  BSSY B1, `(.L_x_128) ;  /* 0x0000006000017945 */ /* 0x000fe80003800000 */
[----:B------:R0:W-:Y:S01]  /*5e20*/  @!P5 STG.E.U8 desc[UR46][R4.64+0x39], R213 ;  /* 0x000039d50400d986 */ /* 0x0001e2000c10112e */
[----:B------:R-:W-:Y:S05]  /*5e30*/  @P6 BRA `(.L_x_129) ;  /* 0x00000000000c6947 */ /* 0x000fea0003800000 */
[----:B------:R-:W5:Y:S02]  /*5e40*/  LDG.E.U8 R2, desc[UR46][R12.64+0x38] ;  /* 0x0000382e0c027981 */ /* 0x000f64000c1e1100 */
[----:B-----5:R-:W-:-:S05]  /*5e50*/  PRMT R20, R2, 0x8880, RZ ;  /* 0x0000888002147816 */ /* 0x020fca00000000ff */
[----:B------:R-:W-:-:S07]  /*5e60*/  IMAD R3, R20, R17, RZ ;  /* 0x0000001114037224 */ /* 0x000fce00078e02ff */
.L_x_129:
[----:B------:R-:W-:Y:S05]  /*5e70*/  BSYNC B1 ;  /* 0x0000000000017941 */ /* 0x000fea0003800000 */
.L_x_128:
        /* <DEDUP_REMOVED lines=10> */
.L_x_131:
[----:B------:R-:W-:Y:S05]  /*5f20*/  BSYNC B1 ;  /* 0x0000000000017941 */ /* 0x000fea0003800000 */
.L_x_130:
[----:B------:R-:W-:Y:S01]  /*5f30*/  @!P4 IMAD R215, R215, R16, R3 ;  /* 0x00000010d7d7c224 */ /* 0x000fe200078e0203 */
[----:B------:R-:W-:Y:S04]  /*5f40*/  BSSY B1, `(.L_x_132) ;  /* 0x0000006000017945 */ /* 0x000fe80003800000 */
[----:B------:R0:W-:Y:S01]  /*5f50*/  @!P4 STG.E.U8 desc[UR46][R8.64+0x39], R215 ;  /* 0x000039d70800c986 */ /* 0x0001e2000c10112e */
[----:B------:R-:W-:Y:S05]  /*5f60*/  @P5 BRA `(.L_x_133) ;  /* 0x00000000000c5947 */ /* 0x000fea0003800000 */
[----:B------:R-:W5:Y:S02]  /*5f70*/  LDG.E.U8 R2, desc[UR46][R22.64+0x20] ;  /* 0x0000202e16027981 */ /* 0x000f64000c1e1100 */
[----:B-----5:R-:W-:-:S05]  /*5f80*/  PRMT R20, R2, 0x8880, RZ ;  /* 0x0000888002147816 */ /* 0x020fca00000000ff */
[----:B------:R-:W-:-:S07]  /*5f90*/  IMAD R3, R20, R17, RZ ;  /* 0x0000001114037224 */ /* 0x000fce00078e02ff */
.L_x_133:
[----:B------:R-:W-:Y:S05]  /*5fa0*/  BSYNC B1 ;  /* 0x0000000000017941 */ /* 0x000fea0003800000 */
.L_x_132:
[----:B0-----:R-:W-:Y:S01]  /*5fb0*/  @!P5 IMAD R21, R184, R16, R3 ;  /* 0x00000010b815d224 */ /* 0x001fe200078e0203 */
[----:B------:R-:W-:Y:S04]  /*5fc0*/  BSSY B1, `(.L_x_134) ;  /* 0x0000006000017945 */ /* 0x000fe80003800000 */
[----:B------:R0:W-:Y:S01]  /*5fd0*/  @!P5 STG.E.U8 desc[UR46][R6.64+0x20], R21 ;  /* 0x000020150600d986 */ /* 0x0001e2000c10112e */
[----:B------:R-:W-:Y:S05]  /*5fe0*/  @P6 BRA `(.L_x_135) ;  /* 0x00000000000c6947 */ /* 0x000fea0003800000 */
[----:B------:R-:W5:Y:S02]  /*5ff0*/  LDG.E.U8 R2, desc[UR46][R22.64+0x21] ;  /* 0x0000212e16027981 */ /* 0x000f64000c1e1100 */
[----:B-----5:R-:W-:-:S05]  /*6000*/  PRMT R20, R2, 0x8880, RZ ;  /* 0x0000888002147816 */ /* 0x020fca00000000ff */
[----:B------:R-:W-:-:S07]  /*6010*/  IMAD R3, R20, R17, RZ ;  /* 0x0000001114037224 */ /* 0x000fce00078e02ff */
.L_x_135:
[----:B------:R-:W-:Y:S05]  /*6020*/  BSYNC B1 ;  /* 0x0000000000017941 */ /* 0x000fea0003800000 */
.L_x_134:
        /* <DEDUP_REMOVED lines=10> */
.L_x_137:
[----:B------:R-:W-:Y:S05]  /*60d0*/  BSYNC B1 ;  /* 0x0000000000017941 */ /* 0x000fea0003800000 */
.L_x_136:
[----:B0-----:R-:W-:Y:S01]  /*60e0*/  @!P4 IMAD R21, R186, R16, R3 ;  /* 0x00000010ba15c224 */ /* 0x001fe200078e0203 */
[----:B------:R-:W-:Y:S04]  /*60f0*/  BSSY B1, `(.L_x_138) ;  /* 0x0000006000017945 */ /* 0x000fe80003800000 */
[----:B------:R0:W-:Y:S01]  /*6100*/  @!P4 STG.E.U8 desc[UR46][R10.64+0x20], R21 ;  /* 0x000020150a00c986 */ /* 0x0001e2000c10112e */
[----:B------:R-:W-:Y:S05]  /*6110*/  @P5 BRA `(.L_x_139) ;  /* 0x00000000000c5947 */ /* 0x000fea0003800000 */
[----:B------:R-:W5:Y:S02]  /*6120*/  LDG.E.U8 R2, desc[UR46][R18.64+0x21] ;  /* 0x0000212e12027981 */ /* 0x000f64000c1e1100 */
[----:B-----5:R-:W-:-:S05]  /*6130*/  PRMT R20, R2, 0x8880, RZ ;  /* 0x0000888002147816 */ /* 0x020fca00000000ff */
[----:B------:R-:W-:-:S07]  /*6140*/  IMAD R3, R20, R17, RZ ;  /* 0x0000001114037224 */ /* 0x000fce00078e02ff */
.L_x_139:
[----:B------:R-:W-:Y:S05]  /*6150*/  BSYNC B1 ;  /* 0x0000000000017941 */ /* 0x000fea0003800000 */
.L_x_138:
[----:B------:R-:W-:Y:S01]  /*6160*/  @!P5 IMAD R187, R187, R16, R3 ;  /* 0x00000010bbbbd224 */ /* 0x000fe200078e0203 */
[----:B------:R-:W-:Y:S04]  /*6170*/  BSSY B1, `(.L_x_140) ;  /* 0x0000006000017945 */ /* 0x000fe80003800000 */
[----:B------:R0:W-:Y:S01]  /*6180*/  @!P5 STG.E.U8 desc[UR46][R10.64+0x21], R187 ;  /* 0x000021bb0a00d986 */ /* 0x0001e2000c10112e */
[----:B------:R-:W-:Y:S05]  /*6190*/  @P6 BRA `(.L_x_141) ;  /* 0x00000000000c6947 */ /* 0x000fea0003800000 */
[----:B------:R-:W5:Y:S02]  /*61a0*/  LDG.E.U8 R2, desc[UR46][R22.64+0x28] ;  /* 0x0000282e16027981 */ /* 0x000f64000c1e1100 */
[----:B-----5:R-:W-:-:S05]  /*61b0*/  PRMT R20, R2, 0x8880, RZ ;  /* 0x0000888002147816 */ /* 0x020fca00000000ff */
[----:B------:R-:W-:-:S07]  /*61c0*/  IMAD R3, R20, R17, RZ ;  /* 0x0000001114037224 */ /* 0x000fce00078e02ff */
.L_x_141:
[----:B------:R-:W-:Y:S05]  /*61d0*/  BSYNC B1 ;  /* 0x0000000000017941 */ /* 0x000fea0003800000 */
.L_x_140:
        /* <DEDUP_REMOVED lines=10> */
.L_x_143:
[----:B------:R-:W-:Y:S05]  /*6280*/  BSYNC B1 ;  /* 0x0000000000017941 */ /* 0x000fea0003800000 */
.L_x_142:
[----:B------:R-:W-:Y:S01]  /*6290*/  @!P4 IMAD R189, R189, R16, R3 ;  /* 0x00000010bdbdc224 */ /* 0x000fe200078e0203 */
[----:B------:R-:W-:Y:S04]  /*62a0*/  BSSY B1, `(.L_x_144) ;  /* 0x0000006000017945 */ /* 0x000fe80003800000 */
[----:B------:R0:W-:Y:S01]  /*62b0*/  @!P4 STG.E.U8 desc[UR46][R6.64+0x29], R189 ;  /* 0x000029bd0600c986 */ /* 0x0001e2000c10112e */
[----:B------:R-:W-:Y:S05]  /*62c0*/  @P5 BRA `(.L_x_145) ;  /* 0x00000000000c5947 */ /* 0x000fea0003800000 */
[----:B------:R-:W5:Y:S02]  /*62d0*/  LDG.E.U8 R2, desc[UR46][R18.64+0x28] ;  /* 0x0000282e12027981 */ /* 0x000f64000c1e1100 */
[----:B-----5:R-:W-:-:S05]  /*62e0*/  PRMT R20, R2, 0x8880, RZ ;  /* 0x0000888002147816 */ /* 0x020fca00000000ff */
[----:B------:R-:W-:-:S07]  /*62f0*/  IMAD R3, R20, R17, RZ ;  /* 0x0000001114037224 */ /* 0x000fce00078e02ff */
.L_x_145:
[----:B------:R-:W-:Y:S05]  /*6300*/  BSYNC B1 ;  /* 0x0000000000017941 */ /* 0x000fea0003800000 */
.L_x_144:
[----:B0-----:R-:W-:Y:S01]  /*6310*/  @!P5 IMAD R21, R190, R16, R3 ;  /* 0x00000010be15d224 */ /* 0x001fe200078e0203 */
[----:B------:R-:W-:Y:S04]  /*6320*/  BSSY B1, `(.L_x_146) ;  /* 0x0000006000017945 */ /* 0x000fe80003800000 */
[----:B------:R0:W-:Y:S01]  /*6330*/  @!P5 STG.E.U8 desc[UR46][R10.64+0x28], R21 ;  /* 0x000028150a00d986 */ /* 0x0001e2000c10112e */
[----:B------:R-:W-:Y:S05]  /*6340*/  @P6 BRA `(.L_x_147) ;  /* 0x00000000000c6947 */ /* 0x000fea0003800000 */
[----:B------:R-:W5:Y:S02]  /*6350*/  LDG.E.U8 R2, desc[UR46][R18.64+0x29] ;  /* 0x0000292e12027981 */ /* 0x000f64000c1e1100 */
[----:B-----5:R-:W-:-:S05]  /*6360*/  PRMT R20, R2, 0x8880, RZ ;  /* 0x0000888002147816 */ /* 0x020fca00000000ff */
[----:B------:R-:W-:-:S07]  /*6370*/  IMAD R3, R20, R17, RZ ;  /* 0x0000001114037224 */ /* 0x000fce00078e02ff */
.L_x_147:
[----:B------:R-:W-:Y:S05]  /*6380*/  BSYNC B1 ;  /* 0x0000000000017941 */ /* 0x000fea0003800000 */
.L_x_146:
        /* <DEDUP_REMOVED lines=10> */
.L_x_149:
[----:B------:R-:W-:Y:S05]  /*6430*/  BSYNC B1 ;  /* 0x0000000000017941 */ /* 0x000fea0003800000 */
.L_x_148:
[----:B0-----:R-:W-:Y:S01]  /*6440*/  @!P4 IMAD R21, R192, R16, R3 ;  /* 0x00000010c015c224 */ /* 0x001fe200078e0203 */
[----:B------:R-:W-:Y:S04]  /*6450*/  BSSY B1, `(.L_x_150) ;  /* 0x0000006000017945 */ /* 0x000fe80003800000 */
[----:B------:R0:W-:Y:S01]  /*6460*/  @!P4 STG.E.U8 desc[UR46][R6.64+0x30], R21 ;  /* 0x000030150600c986 */ /* 0x0001e2000c10112e */
[----:B------:R-:W-:Y:S05]  /*6470*/  @P5 BRA `(.L_x_151) ;  /* 0x00000000000c5947 */ /* 0x000fea0003800000 */
[----:B------:R-:W5:Y:S02]  /*6480*/  LDG.E.U8 R2, desc[UR46][R22.64+0x31] ;  /* 0x0000312e16027981 */ /* 0x000f64000c1e1100 */
[----:B-----5:R-:W-:-:S05]  /*6490*/  PRMT R20, R2, 0x8880, RZ ;  /* 0x0000888002147816 */ /* 0x020fca00000000ff */
[----:B------:R-:W-:-:S07]  /*64a0*/  IMAD R3, R20, R17, RZ ;  /* 0x0000001114037224 */ /* 0x000fce00078e02ff */
.L_x_151:
[----:B------:R-:W-:Y:S05]  /*64b0*/  BSYNC B1 ;  /* 0x0000000000017941 */ /* 0x000fea0003800000 */
.L_x_150:
[----:B------:R-:W-:Y:S01]  /*64c0*/  @!P5 IMAD R193, R193, R16, R3 ;  /* 0x00000010c1c1d224 */ /* 0x000fe200078e0203 */
[----:B------:R-:W-:Y:S04]  /*64d0*/  BSSY B1, `(.L_x_152) ;  /* 0x0000006000017945 */ /* 0x000fe80003800000 */
[----:B------:R0:W-:Y:S01]  /*64e0*/  @!P5 STG.E.U8 desc[UR46][R6.64+0x31], R193 ;  /* 0x000031c10600d986 */ /* 0x0001e2000c10112e */
[----:B------:R-:W-:Y:S05]  /*64f0*/  @P6 BRA `(.L_x_153) ;  /* 0x00000000000c6947 */ /* 0x000fea0003800000 */
[----:B------:R-:W5:Y:S02]  /*6500*/  LDG.E.U8 R2, desc[UR46][R18.64+0x30] ;  /* 0x0000302e12027981 */ /* 0x000f64000c1e1100 */
[----:B-----5:R-:W-:-:S05]  /*6510*/  PRMT R20, R2, 0x8880, RZ ;  /* 0x0000888002147816 */ /* 0x020fca00000000ff */
[----:B------:R-:W-:-:S07]  /*6520*/  IMAD R3, R20, R17, RZ ;  /* 0x0000001114037224 */ /* 0x000fce00078e02ff */
.L_x_153:
[----:B------:R-:W-:Y:S05]  /*6530*/  BSYNC B1 ;  /* 0x0000000000017941 */ /* 0x000fea0003800000 */
.L_x_152:
        /* <DEDUP_REMOVED lines=10> */
.L_x_155:
[----:B------:R-:W-:Y:S05]  /*65e0*/  BSYNC B1 ;  /* 0x0000000000017941 */ /* 0x000fea0003800000 */
.L_x_154:
[----:B------:R-:W-:Y:S01]  /*65f0*/  @!P4 IMAD R195, R195, R16, R3 ;  /* 0x00000010c3c3c224 */ /* 0x000fe200078e0203 */
[----:B------:R-:W-:Y:S04]  /*6600*/  BSSY B1, `(.L_x_156) ;  /* 0x0000006000017945 */ /* 0x000fe80003800000 */
[----:B------:R0:W-:Y:S01]  /*6610*/  @!P4 STG.E.U8 desc[UR46][R10.64+0x31], R195 ;  /* 0x000031c30a00c986 */ /* 0x0001e2000c10112e */
[----:B------:R-:W-:Y:S05]  /*6620*/  @P5 BRA `(.L_x_157) ;  /* 0x00000000000c5947 */ /* 0x000fea0003800000 */
[----:B------:R-:W5:Y:S02]  /*6630*/  LDG.E.U8 R2, desc[UR46][R22.64+0x38] ;  /* 0x0000382e16027981 */ /* 0x000f64000c1e1100 */
[----:B-----5:R-:W-:-:S05]  /*6640*/  PRMT R20, R2, 0x8880, RZ ;  /* 0x0000888002147816 */ /* 0x020fca00000000ff */
[----:B------:R-:W-:-:S07]  /*6650*/  IMAD R3, R20, R17, RZ ;  /* 0x0000001114037224 */ /* 0x000fce00078e02ff */
.L_x_157:
[----:B------:R-:W-:Y:S05]  /*6660*/  BSYNC B1 ;  /* 0x0000000000017941 */ /* 0x000fea0003800000 */
.L_x_156:
[----:B0-----:R-:W-:Y:S01]  /*6670*/  @!P5 IMAD R21, R196, R16, R3 ;  /* 0x00000010c415d224 */ /* 0x001fe200078e0203 */
[----:B------:R-:W-:Y:S04]  /*6680*/  BSSY B1, `(.L_x_158) ;  /* 0x0000006000017945 */ /* 0x000fe80003800000 */
[----:B------:R0:W-:Y:S01]  /*6690*/  @!P5 STG.E.U8 desc[UR46][R6.64+0x38], R21 ;  /* 0x000038150600d986 */ /* 0x0001e2000c10112e */
[----:B------:R-:W-:Y:S05]  /*66a0*/  @P6 BRA `(.L_x_159) ;  /* 0x00000000000c6947 */ /* 0x000fea0003800000 */
[----:B------:R-:W5:Y:S02]  /*66b0*/  LDG.E.U8 R2, desc[UR46][R22.64+0x39] ;  /* 0x0000392e16027981 */ /* 0x000f64000c1e1100 */
[----:B-----5:R-:W-:-:S05]  /*66c0*/  PRMT R20, R2, 0x8880, RZ ;  /* 0x0000888002147816 */ /* 0x020fca00000000ff */
[----:B------:R-:W-:-:S07]  /*66d0*/  IMAD R3, R20, R17, RZ ;  /* 0x0000001114037224 */ /* 0x000fce00078e02ff */
.L_x_159:
[----:B------:R-:W-:Y:S05]  /*66e0*/  BSYNC B1 ;  /* 0x0000000000017941 */ /* 0x000fea0003800000 */
.L_x_158:
        /* <DEDUP_REMOVED lines=10> */
.L_x_161:
[----:B------:R-:W-:Y:S05]  /*6790*/  BSYNC B1 ;  /* 0x0000000000017941 */ /* 0x000fea0003800000 */
.L_x_160:
[----:B0-----:R-:W-:Y:S01]  /*67a0*/  @!P4 IMAD R21, R198, R16, R3 ;  /* 0x00000010c615c224 */ /* 0x001fe200078e0203 */
[----:B------:R-:W-:Y:S04]  /*67b0*/  BSSY B1, `(.L_x_162) ;  /* 0x0000006000017945 */ /* 0x000fe80003800000 */
[----:B------:R0:W-:Y:S01]  /*67c0*/  @!P4 STG.E.U8 desc[UR46][R10.64+0x38], R21 ;  /* 0x000038150a00c986 */ /* 0x0001e2000c10112e */
[----:B------:R-:W-:Y:S05]  /*67d0*/  @P5 BRA `(.L_x_163) ;  /* 0x00000000000c5947 */ /* 0x000fea0003800000 */
[----:B------:R-:W5:Y:S02]  /*67e0*/  LDG.E.U8 R2, desc[UR46][R18.64+0x39] ;  /* 0x0000392e12027981 */ /* 0x000f64000c1e1100 */
[----:B-----5:R-:W-:-:S05]  /*67f0*/  PRMT R20, R2, 0x8880, RZ ;  /* 0x0000888002147816 */ /* 0x020fca00000000ff */
[----:B------:R-:W-:-:S07]  /*6800*/  IMAD R3, R20, R17, RZ ;  /* 0x0000001114037224 */ /* 0x000fce00078e02ff */
.L_x_163:
[----:B------:R-:W-:Y:S05]  /*6810*/  BSYNC B1 ;  /* 0x0000000000017941 */ /* 0x000fea0003800000 */
.L_x_162:
[----:B------:R-:W-:Y:S01]  /*6820*/  @!P5 IMAD R199, R199, R16, R3 ;  /* 0x00000010c7c7d224 */ /* 0x000fe200078e0203 */
[----:B------:R-:W-:Y:S04]  /*6830*/  BSSY B1, `(.L_x_164) ;  /* 0x0000006000017945 */ /* 0x000fe80003800000 */
[----:B------:R0:W-:Y:S01]  /*6840*/  @!P5 STG.E.U8 desc[UR46][R10.64+0x39], R199 ;  /* 0x000039c70a00d986 */ /* 0x0001e2000c10112e */
[----:B------:R-:W-:Y:S05]  /*6850*/  @P6 BRA `(.L_x_165) ;  /* 0x00000000000c6947 */ /* 0x000fea0003800000 */
[----:B------:R-:W5:Y:S02]  /*6860*/  LDG.E.U8 R2, desc[UR46][R14.64+0x40] ;  /* 0x0000402e0e027981 */ /* 0x000f64000c1e1100 */
[----:B-----5:R-:W-:-:S05]  /*6870*/  PRMT R20, R2, 0x8880, RZ ;  /* 0x0000888002147816 */ /* 0x020fca00000000ff */
[----:B------:R-:W-:-:S07]  /*6880*/  IMAD R3, R20, R17, RZ ;  /* 0x0000001114037224 */ /* 0x000fce00078e02ff */
.L_x_165:
[----:B------:R-:W-:Y:S05]  /*6890*/  BSYNC B1 ;  /* 0x0000000000017941 */ /* 0x000fea0003800000 */
.L_x_164:
        /* <DEDUP_REMOVED lines=10> */
.L_x_167:
[----:B------:R-:W-:Y:S05]  /*6940*/  BSYNC B1 ;  /* 0x0000000000017941 */ /* 0x000fea0003800000 */
.L_x_166:
[----:B------:R-:W-:Y:S01]  /*6950*/  @!P4 IMAD R169, R169, R16, R3 ;  /* 0x00000010a9a9c224 */ /* 0x000fe200078e0203 */
[----:B------:R-:W-:Y:S04]  /*6960*/  BSSY B1, `(.L_x_168) ;  /* 0x0000006000017945 */ /* 0x000fe80003800000 */
[----:B------:R0:W-:Y:S01]  /*6970*/  @!P4 STG.E.U8 desc[UR46][R4.64+0x41], R169 ;  /* 0x000041a90400c986 */ /* 0x0001e2000c10112e */
[----:B------:R-:W-:Y:S05]  /*6980*/  @P5 BRA `(.L_x_169) ;  /* 0x00000000000c5947 */ /* 0x000fea0003800000 */
[----:B------:R-:W5:Y:S02]  /*6990*/  LDG.E.U8 R2, desc[UR46][R12.64+0x40] ;  /* 0x0000402e0c027981 */ /* 0x000f64000c1e1100 */
[----:B-----5:R-:W-:-:S05]  /*69a0*/  PRMT R20, R2, 0x8880, RZ ;  /* 0x0000888002147816 */ /* 0x020fca00000000ff */
[----:B------:R-:W-:-:S07]  /*69b0*/  IMAD R3, R20, R17, RZ ;  /* 0x0000001114037224 */ /* 0x000fce00078e02ff */
.L_x_169:
[----:B------:R-:W-:Y:S05]  /*69c0*/  BSYNC B1 ;  /* 0x0000000000017941 */ /* 0x000fea0003800000 */
.L_x_168:
[----:B0-----:R-:W-:Y:S01]  /*69d0*/  @!P5 IMAD R21, R170, R16, R3 ;  /* 0x00000010aa15d224 */ /* 0x001fe200078e0203 */
[----:B------:R-:W-:Y:S04]  /*69e0*/  BSSY B1, `(.L_x_170) ;  /* 0x0000006000017945 */ /* 0x000fe80003800000 */
[----:B------:R0:W-:Y:S01]  /*69f0*/  @!P5 STG.E.U8 desc[UR46][R8.64+0x40], R21 ;  /* 0x000040150800d986 */ /* 0x0001e2000c10112e */
[----:B------:R-:W-:Y:S05]  /*6a00*/  @P6 BRA `(.L_x_171) ;  /* 0x00000000000c6947 */ /* 0x000fea0003800000 */
[----:B------:R-:W5:Y:S02]  /*6a10*/  LDG.E.U8 R2, desc[UR46][R12.64+0x41] ;  /* 0x0000412e0c027981 */ /* 0x000f64000c1e1100 */
[----:B-----5:R-:W-:-:S05]  /*6a20*/  PRMT R20, R2, 0x8880, RZ ;  /* 0x0000888002147816 */ /* 0x020fca00000000ff */
[----:B------:R-:W-:-:S07]  /*6a30*/  IMAD R3, R20, R17, RZ ;  /* 0x0000001114037224 */ /* 0x000fce00078e02ff */
.L_x_171:
[----:B------:R-:W-:Y:S05]  /*6a40*/  BSYNC B1 ;  /* 0x0000000000017941 */ /* 0x000fea0003800000 */
.L_x_170:
        /* <DEDUP_REMOVED lines=10> */
.L_x_173:
[----:B------:R-:W-:Y:S05]  /*6af0*/  BSYNC B1 ;  /* 0x0000000000017941 */ /* 0x000fea0003800000 */
.L_x_172:
[----:B0-----:R-:W-:Y:S01]  /*6b00*/  @!P4 IMAD R21, R172, R16, R3 ;  /* 0x00000010ac15c224 */ /* 0x001fe200078e0203 */
[----:B------:R-:W-:Y:S04]  /*6b10*/  BSSY B1, `(.L_x_174) ;  /* 0x0000006000017945 */ /* 0x000fe80003800000 */
[----:B------:R0:W-:Y:S01]  /*6b20*/  @!P4 STG.E.U8 desc[UR46][R4.64+0x48], R21 ;  /* 0x000048150400c986 */ /* 0x0001e2000c10112e */
[----:B------:R-:W-:Y:S05]  /*6b30*/  @P5 BRA `(.L_x_175) ;  /* 0x00000000000c5947 */ /* 0x000fea0003800000 */
[----:B------:R-:W5:Y:S02]  /*6b40*/  LDG.E.U8 R2, desc[UR46][R14.64+0x49] ;  /* 0x0000492e0e027981 */ /* 0x000f64000c1e1100 */
[----:B-----5:R-:W-:-:S05]  /*6b50*/  PRMT R20, R2, 0x8880, RZ ;  /* 0x0000888002147816 */ /* 0x020fca00000000ff */
[----:B------:R-:W-:-:S07]  /*6b60*/  IMAD R3, R20, R17, RZ ;  /* 0x0000001114037224 */ /* 0x000fce00078e02ff */
.L_x_175:
[----:B------:R-:W-:Y:S05]  /*6b70*/  BSYNC B1 ;  /* 0x0000000000017941 */ /* 0x000fea0003800000 */
.L_x_174:
[----:B------:R-:W-:Y:S01]  /*6b80*/  @!P5 IMAD R173, R173, R16, R3 ;  /* 0x00000010adadd224 */ /* 0x000fe200078e0203 */
[----:B------:R-:W-:Y:S04]  /*6b90*/  BSSY B1, `(.L_x_176) ;  /* 0x0000006000017945 */ /* 0x000fe80003800000 */
[----:B------:R0:W-:Y:S01]  /*6ba0*/  @!P5 STG.E.U8 desc[UR46][R4.64+0x49], R173 ;  /* 0x000049ad0400d986 */ /* 0x0001e2000c10112e */
[----:B------:R-:W-:Y:S05]  /*6bb0*/  @P6 BRA `(.L_x_177) ;  /* 0x00000000000c6947 */ /* 0x000fea0003800000 */
[----:B------:R-:W5:Y:S02]  /*6bc0*/  LDG.E.U8 R2, desc[UR46][R12.64+0x48] ;  /* 0x0000482e0c027981 */ /* 0x000f64000c1e1100 */
[----:B-----5:R-:W-:-:S05]  /*6bd0*/  PRMT R20, R2, 0x8880, RZ ;  /* 0x0000888002147816 */ /* 0x020fca00000000ff */
[----:B------:R-:W-:-:S07]  /*6be0*/  IMAD R3, R20, R17, RZ ;  /* 0x0000001114037224 */ /* 0x000fce00078e02ff */
.L_x_177:
[----:B------:R-:W-:Y:S05]  /*6bf0*/  BSYNC B1 ;  /* 0x0000000000017941 */ /* 0x000fea0003800000 */
.L_x_176:
        /* <DEDUP_REMOVED lines=10> */
.L_x_179:
[----:B------:R-:W-:Y:S05]  /*6ca0*/  BSYNC B1 ;  /* 0x0000000000017941 */ /* 0x000fea0003800000 */
.L_x_178:
[----:B------:R-:W-:Y:S01]  /*6cb0*/  @!P4 IMAD R175, R175, R16, R3 ;  /* 0x00000010afafc224 */ /* 0x000fe200078e0203 */
[----:B------:R-:W-:Y:S04]  /*6cc0*/  BSSY B1, `(.L_x_180) ;  /* 0x0000006000017945 */ /* 0x000fe80003800000 */
[----:B------:R0:W-:Y:S01]  /*6cd0*/  @!P4 STG.E.U8 desc[UR46][R8.64+0x49], R175 ;  /* 0x000049af0800c986 */ /* 0x0001e2000c10112e */
[----:B------:R-:W-:Y:S05]  /*6ce0*/  @P5 BRA `(.L_x_181) ;  /* 0x00000000000c5947 */ /* 0x000fea0003800000 */
[----:B------:R-:W5:Y:S02]  /*6cf0*/  LDG.E.U8 R2, desc[UR46][R14.64+0x50] ;  /* 0x0000502e0e027981 */ /* 0x000f64000c1e1100 */
[----:B-----5:R-:W-:-:S05]  /*6d00*/  PRMT R20, R2, 0x8880, RZ ;  /* 0x0000888002147816 */ /* 0x020fca00000000ff */
[----:B------:R-:W-:-:S07]  /*6d10*/  IMAD R3, R20, R17, RZ ;  /* 0x0000001114037224 */ /* 0x000fce00078e02ff */
.L_x_181:
[----:B------:R-:W-:Y:S05]  /*6d20*/  BSYNC B1 ;  /* 0x0000000000017941 */ /* 0x000fea0003800000 */
.L_x_180:
[----:B0-----:R-:W-:Y:S01]  /*6d30*/  @!P5 IMAD R21, R176, R16, R3 ;  /* 0x00000010b015d224 */ /* 0x001fe200078e0203 */
[----:B------:R-:W-:Y:S04]  /*6d40*/  BSSY B1, `(.L_x_182) ;  /* 0x0000006000017945 */ /* 0x000fe80003800000 */
[----:B------:R0:W-:Y:S01]  /*6d50*/  @!P5 STG.E.U8 desc[UR46][R4.64+0x50], R21 ;  /* 0x000050150400d986 */ /* 0x0001e2000c10112e */
[----:B------:R-:W-:Y:S05]  /*6d60*/  @P6 BRA `(.L_x_183) ;  /* 0x00000000000c6947 */ /* 0x000fea0003800000 */
[----:B------:R-:W5:Y:S02]  /*6d70*/  LDG.E.U8 R2, desc[UR46][R14.64+0x51] ;  /* 0x0000512e0e027981 */ /* 0x000f64000c1e1100 */
[----:B-----5:R-:W-:-:S05]  /*6d80*/  PRMT R20, R2, 0x8880, RZ ;  /* 0x0000888002147816 */ /* 0x020fca00000000ff */
[----:B------:R-:W-:-:S07]  /*6d90*/  IMAD R3, R20, R17, RZ ;  /* 0x0000001114037224 */ /* 0x000fce00078e02ff */
.L_x_183:
[----:B------:R-:W-:Y:S05]  /*6da0*/  BSYNC B1 ;  /* 0x0000000000017941 */ /* 0x000fea0003800000 */
.L_x_182:
        /* <DEDUP_REMOVED lines=10> */
.L_x_185:
[----:B------:R-:W-:Y:S05]  /*6e50*/  BSYNC B1 ;  /* 0x0000000000017941 */ /* 0x000fea0003800000 */
.L_x_184:
[----:B0-----:R-:W-:Y:S01]  /*6e60*/  @!P4 IMAD R21, R178, R16, R3 ;  /* 0x00000010b215c224 */ /* 0x001fe200078e0203 */
[----:B------:R-:W-:Y:S04]  /*6e70*/  BSSY B1, `(.L_x_186) ;  /* 0x0000006000017945 */ /* 0x000fe80003800000 */
[----:B------:R0:W-:Y:S01]  /*6e80*/  @!P4 STG.E.U8 desc[UR46][R8.64+0x50], R21 ;  /* 0x000050150800c986 */ /* 0x0001e2000c10112e */
[----:B------:R-:W-:Y:S05]  /*6e90*/  @P5 BRA `(.L_x_187) ;  /* 0x00000000000c5947 */ /* 0x000fea0003800000 */
[----:B------:R-:W5:Y:S02]  /*6ea0*/  LDG.E.U8 R2, desc[UR46][R12.64+0x51] ;  /* 0x0000512e0c027981 */ /* 0x000f64000c1e1100 */
[----:B-----5:R-:W-:-:S05]  /*6eb0*/  PRMT R20, R2, 0x8880, RZ ;  /* 0x0000888002147816 */ /* 0x020fca00000000ff */
[----:B------:R-:W-:-:S07]  /*6ec0*/  IMAD R3, R20, R17, RZ ;  /* 0x0000001114037224 */ /* 0x000fce00078e02ff */
.L_x_187:
[----:B------:R-:W-:Y:S05]  /*6ed0*/  BSYNC B1 ;  /* 0x0000000000017941 */ /* 0x000fea0003800000 */
.L_x_186:
[----:B------:R-:W-:Y:S01]  /*6ee0*/  @!P5 IMAD R179, R179, R16, R3 ;  /* 0x00000010b3b3d224 */ /* 0x000fe200078e0203 */
[----:B------:R-:W-:Y:S04]  /*6ef0*/  BSSY B1, `(.L_x_188) ;  /* 0x0000006000017945 */ /* 0x000fe80003800000 */
[----:B------:R0:W-:Y:S01]  /*6f00*/  @!P5 STG.E.U8 desc[UR46][R8.64+0x51], R179 ;  /* 0x000051b30800d986 */ /* 0x0001e2000c10112e */
[----:B------:R-:W-:Y:S05]  /*6f10*/  @P6 BRA `(.L_x_189) ;  /* 0x00000000000c6947 */ /* 0x000fea0003800000 */
[----:B------:R-:W5:Y:S02]  /*6f20*/  LDG.E.U8 R2, desc[UR46][R14.64+0x58] ;  /* 0x0000582e0e027981 */ /* 0x000f64000c1e1100 */
[----:B-----5:R-:W-:-:S05]  /*6f30*/  PRMT R20, R2, 0x8880, RZ ;  /* 0x0000888002147816 */ /* 0x020fca00000000ff */
[----:B------:R-:W-:-:S07]  /*6f40*/  IMAD R3, R20, R17, RZ ;  /* 0x0000001114037224 */ /* 0x000fce00078e02ff */
.L_x_189:
[----:B------:R-:W-:Y:S05]  /*6f50*/  BSYNC B1 ;  /* 0x0000000000017941 */ /* 0x000fea0003800000 */
.L_x_188:
        /* <DEDUP_REMOVED lines=10> */
.L_x_191:
[----:B------:R-:W-:Y:S05]  /*7000*/  BSYNC B1 ;  /* 0x0000000000017941 */ /* 0x000fea0003800000 */
.L_x_190:
[----:B------:R-:W-:Y:S01]  /*7010*/  @!P4 IMAD R181, R181, R16, R3 ;  /* 0x00000010b5b5c224 */ /* 0x000fe200078e0203 */
[----:B------:R-:W-:Y:S04]  /*7020*/  BSSY B1, `(.L_x_192) ;  /* 0x0000006000017945 */ /* 0x000fe80003800000 */
[----:B------:R0:W-:Y:S01]  /*7030*/  @!P4 STG.E.U8 desc[UR46][R4.64+0x59], R181 ;  /* 0x000059b50400c986 */ /* 0x0001e2000c10112e */
[----:B------:R-:W-:Y:S05]  /*7040*/  @P5 BRA `(.L_x_193) ;  /* 0x00000000000c5947 */ /* 0x000fea0003800000 */
[----:B------:R-:W5:Y:S02]  /*7050*/  LDG.E.U8 R2, desc[UR46][R12.64+0x58] ;  /* 0x0000582e0c027981 */ /* 0x000f64000c1e1100 */
[----:B-----5:R-:W-:-:S05]  /*7060*/  PRMT R20, R2, 0x8880, RZ ;  /* 0x0000888002147816 */ /* 0x020fca00000000ff */
[----:B------:R-:W-:-:S07]  /*7070*/  IMAD R3, R20, R17, RZ ;  /* 0x0000001114037224 */ /* 0x000fce00078e02ff */
.L_x_193:
[----:B------:R-:W-:Y:S05]  /*7080*/  BSYNC B1 ;  /* 0x0000000000017941 */ /* 0x000fea0003800000 */
.L_x_192:
[----:B0-----:R-:W-:Y:S01]  /*7090*/  @!P5 IMAD R21, R182, R16, R3 ;  /* 0x00000010b615d224 */ /* 0x001fe200078e0203 */
[----:B------:R-:W-:Y:S04]  /*70a0*/  BSSY B1, `(.L_x_194) ;  /* 0x0000006000017945 */ /* 0x000fe80003800000 */
[----:B------:R0:W-:Y:S01]  /*70b0*/  @!P5 STG.E.U8 desc[UR46][R8.64+0x58], R21 ;  /* 0x000058150800d986 */ /* 0x0001e2000c10112e */
[----:B------:R-:W-:Y:S05]  /*70c0*/  @P6 BRA `(.L_x_195) ;  /* 0x00000000000c6947 */ /* 0x000fea0003800000 */
[----:B------:R-:W5:Y:S02]  /*70d0*/  LDG.E.U8 R2, desc[UR46][R12.64+0x59] ;  /* 0x0000592e0c027981 */ /* 0x000f64000c1e1100 */
[----:B-----5:R-:W-:-:S05]  /*70e0*/  PRMT R20, R2, 0x8880, RZ ;  /* 0x0000888002147816 */ /* 0x020fca00000000ff */
[----:B------:R-:W-:-:S07]  /*70f0*/  IMAD R3, R20, R17, RZ ;  /* 0x0000001114037224 */ /* 0x000fce00078e02ff */
.L_x_195:
[----:B------:R-:W-:Y:S05]  /*7100*/  BSYNC B1 ;  /* 0x0000000000017941 */ /* 0x000fea0003800000 */
.L_x_194:
        /* <DEDUP_REMOVED lines=10> */
.L_x_197:
[----:B------:R-:W-:Y:S05]  /*71b0*/  BSYNC B1 ;  /* 0x0000000000017941 */ /* 0x000fea0003800000 */
.L_x_196:
[----:B0-----:R-:W-:Y:S01]  /*71c0*/  @!P4 IMAD R21, R152, R16, R3 ;  /* 0x000000109815c224 */ /* 0x001fe200078e0203 */
[----:B------:R-:W-:Y:S04]  /*71d0*/  BSSY B1, `(.L_x_198) ;  /* 0x0000006000017945 */ /* 0x000fe80003800000 */
[----:B------:R0:W-:Y:S01]  /*71e0*/  @!P4 STG.E.U8 desc[UR46][R6.64+0x40], R21 ;  /* 0x000040150600c986 */ /* 0x0001e2000c10112e */
[----:B------:R-:W-:Y:S05]  /*71f0*/  @P5 BRA `(.L_x_199) ;  /* 0x00000000000c5947 */ /* 0x000fea0003800000 */
[----:B------:R-:W5:Y:S02]  /*7200*/  LDG.E.U8 R2, desc[UR46][R22.64+0x41] ;  /* 0x0000412e16027981 */ /* 0x000f64000c1e1100 */
[----:B-----5:R-:W-:-:S05]  /*7210*/  PRMT R20, R2, 0x8880, RZ ;  /* 0x0000888002147816 */ /* 0x020fca00000000ff */
[----:B------:R-:W-:-:S07]  /*7220*/  IMAD R3, R20, R17, RZ ;  /* 0x0000001114037224 */ /* 0x000fce00078e02ff */
.L_x_199:
[----:B------:R-:W-:Y:S05]  /*7230*/  BSYNC B1 ;  /* 0x0000000000017941 */ /* 0x000fea0003800000 */
.L_x_198:
[----:B------:R-:W-:Y:S01]  /*7240*/  @!P5 IMAD R153, R153, R16, R3 ;  /* 0x000000109999d224 */ /* 0x000fe200078e0203 */
[----:B------:R-:W-:Y:S04]  /*7250*/  BSSY B1, `(.L_x_200) ;  /* 0x0000006000017945 */ /* 0x000fe80003800000 */
[----:B------:R0:W-:Y:S01]  /*7260*/  @!P5 STG.E.U8 desc[UR46][R6.64+0x41], R153 ;  /* 0x000041990600d986 */ /* 0x0001e2000c10112e */
[----:B------:R-:W-:Y:S05]  /*7270*/  @P6 BRA `(.L_x_201) ;  /* 0x00000000000c6947 */ /* 0x000fea0003800000 */
[----:B------:R-:W5:Y:S02]  /*7280*/  LDG.E.U8 R2, desc[UR46][R18.64+0x40] ;  /* 0x0000402e12027981 */ /* 0x000f64000c1e1100 */
[----:B-----5:R-:W-:-:S05]  /*7290*/  PRMT R20, R2, 0x8880, RZ ;  /* 0x0000888002147816 */ /* 0x020fca00000000ff */
[----:B------:R-:W-:-:S07]  /*72a0*/  IMAD R3, R20, R17, RZ ;  /* 0x0000001114037224 */ /* 0x000fce00078e02ff */
.L_x_201:
[----:B------:R-:W-:Y:S05]  /*72b0*/  BSYNC B1 ;  /* 0x0000000000017941 */ /* 0x000fea0003800000 */
.L_x_200:
        /* <DEDUP_REMOVED lines=10> */
.L_x_203:
[----:B------:R-:W-:Y:S05]  /*7360*/  BSYNC B1 ;  /* 0x0000000000017941 */ /* 0x000fea0003800000 */
.L_x_202:
[----:B------:R-:W-:Y:S01]  /*7370*/  @!P4 IMAD R155, R155, R16, R3 ;  /* 0x000000109b9bc224 */ /* 0x000fe200078e0203 */
[----:B------:R-:W-:Y:S04]  /*7380*/  BSSY B1, `(.L_x_204) ;  /* 0x0000006000017945 */ /* 0x000fe80003800000 */
[----:B------:R0:W-:Y:S01]  /*7390*/  @!P4 STG.E.U8 desc[UR46][R10.64+0x41], R155 ;  /* 0x0000419b0a00c986 */ /* 0x0001e2000c10112e */
[----:B------:R-:W-:Y:S05]  /*73a0*/  @P5 BRA `(.L_x_205) ;  /* 0x00000000000c5947 */ /* 0x000fea0003800000 */
[----:B------:R-:W5:Y:S02]  /*73b0*/  LDG.E.U8 R2, desc[UR46][R22.64+0x48] ;  /* 0x0000482e16027981 */ /* 0x000f64000c1e1100 */
[----:B-----5:R-:W-:-:S05]  /*73c0*/  PRMT R20, R2, 0x8880, RZ ;  /* 0x0000888002147816 */ /* 0x020fca00000000ff */
[----:B------:R-:W-:-:S07]  /*73d0*/  IMAD R3, R20, R17, RZ ;  /* 0x0000001114037224 */ /* 0x000fce00078e02ff */
.L_x_205:
[----:B------:R-:W-:Y:S05]  /*73e0*/  BSYNC B1 ;  /* 0x0000000000017941 */ /* 0x000fea0003800000 */
.L_x_204:
[----:B0-----:R-:W-:Y:S01]  /*73f0*/  @!P5 IMAD R21, R156, R16, R3 ;  /* 0x000000109c15d224 */ /* 0x001fe200078e0203 */
[----:B------:R-:W-:Y:S04]  /*7400*/  BSSY B1, `(.L_x_206) ;  /* 0x0000006000017945 */ /* 0x000fe80003800000 */
[----:B------:R0:W-:Y:S01]  /*7410*/  @!P5 STG.E.U8 desc[UR46][R6.64+0x48], R21 ;  /* 0x000048150600d986 */ /* 0x0001e2000c10112e */
[----:B------:R-:W-:Y:S05]  /*7420*/  @P6 BRA `(.L_x_207) ;  /* 0x00000000000c6947 */ /* 0x000fea0003800000 */
[----:B------:R-:W5:Y:S02]  /*7430*/  LDG.E.U8 R2, desc[UR46][R22.64+0x49] ;  /* 0x0000492e16027981 */ /* 0x000f64000c1e1100 */
[----:B-----5:R-:W-:-:S05]  /*7440*/  PRMT R20, R2, 0x8880, RZ ;  /* 0x0000888002147816 */ /* 0x020fca00000000ff */
[----:B------:R-:W-:-:S07]  /*7450*/  IMAD R3, R20, R17, RZ ;  /* 0x0000001114037224 */ /* 0x000fce00078e02ff */
.L_x_207:
[----:B------:R-:W-:Y:S05]  /*7460*/  BSYNC B1 ;  /* 0x0000000000017941 */ /* 0x000fea0003800000 */
.L_x_206:
        /* <DEDUP_REMOVED lines=10> */
.L_x_209:
[----:B------:R-:W-:Y:S05]  /*7510*/  BSYNC B1 ;  /* 0x0000000000017941 */ /* 0x000fea0003800000 */
.L_x_208:
[----:B0-----:R-:W-:Y:S01]  /*7520*/  @!P4 IMAD R21, R158, R16, R3 ;  /* 0x000000109e15c224 */ /* 0x001fe200078e0203 */
[----:B------:R-:W-:Y:S04]  /*7530*/  BSSY B1, `(.L_x_210) ;  /* 0x0000006000017945 */ /* 0x000fe80003800000 */
[----:B------:R0:W-:Y:S01]  /*7540*/  @!P4 STG.E.U8 desc[UR46][R10.64+0x48], R21 ;  /* 0x000048150a00c986 */ /* 0x0001e2000c10112e */
[----:B------:R-:W-:Y:S05]  /*7550*/  @P5 BRA `(.L_x_211) ;  /* 0x00000000000c5947 */ /* 0x000fea0003800000 */
[----:B------:R-:W5:Y:S02]  /*7560*/  LDG.E.U8 R2, desc[UR46][R18.64+0x49] ;  /* 0x0000492e12027981 */ /* 0x000f64000c1e1100 */
[----:B-----5:R-:W-:-:S05]  /*7570*/  PRMT R20, R2, 0x8880, RZ ;  /* 0x0000888002147816 */ /* 0x020fca00000000ff */
[----:B------:R-:W-:-:S07]  /*7580*/  IMAD R3, R20, R17, RZ ;  /* 0x0000001114037224 */ /* 0x000fce00078e02ff */
.L_x_211:
[----:B------:R-:W-:Y:S05]  /*7590*/  BSYNC B1 ;  /* 0x0000000000017941 */ /* 0x000fea0003800000 */
.L_x_210:
[----:B------:R-:W-:Y:S01]  /*75a0*/  @!P5 IMAD R159, R159, R16, R3 ;  /* 0x000000109f9fd224 */ /* 0x000fe200078e0203 */
[----:B------:R-:W-:Y:S04]  /*75b0*/  BSSY B1, `(.L_x_212) ;  /* 0x0000006000017945 */ /* 0x000fe80003800000 */
[----:B------:R0:W-:Y:S01]  /*75c0*/  @!P5 STG.E.U8 desc[UR46][R10.64+0x49], R159 ;  /* 0x0000499f0a00d986 */ /* 0x0001e2000c10112e */
[----:B------:R-:W-:Y:S05]  /*75d0*/  @P6 BRA `(.L_x_213) ;  /* 0x00000000000c6947 */ /* 0x000fea0003800000 */
[----:B------:R-:W5:Y:S02]  /*75e0*/  LDG.E.U8 R2, desc[UR46][R22.64+0x50] ;  /* 0x0000502e16027981 */ /* 0x000f64000c1e1100 */
[----:B-----5:R-:W-:-:S05]  /*75f0*/  PRMT R20, R2, 0x8880, RZ ;  /* 0x0000888002147816 */ /* 0x020fca00000000ff */
[----:B------:R-:W-:-:S07]  /*7600*/  IMAD R3, R20, R17, RZ ;  /* 0x0000001114037224 */ /* 0x000fce00078e02ff */
.L_x_213:
[----:B------:R-:W-:Y:S05]  /*7610*/  BSYNC B1 ;  /* 0x0000000000017941 */ /* 0x000fea0003800000 */
.L_x_212:
        /* <DEDUP_REMOVED lines=10> */
.L_x_215:
[----:B------:R-:W-:Y:S05]  /*76c0*/  BSYNC B1 ;  /* 0x0000000000017941 */ /* 0x000fea0003800000 */
.L_x_214:
[----:B------:R-:W-:Y:S01]  /*76d0*/  @!P4 IMAD R161, R161, R16, R3 ;  /* 0x00000010a1a1c224 */ /* 0x000fe200078e0203 */
[----:B------:R-:W-:Y:S04]  /*76e0*/  BSSY B1, `(.L_x_216) ;  /* 0x0000006000017945 */ /* 0x000fe80003800000 */
[----:B------:R0:W-:Y:S01]  /*76f0*/  @!P4 STG.E.U8 desc[UR46][R6.64+0x51], R161 ;  /* 0x000051a10600c986 */ /* 0x0001e2000c10112e */
[----:B------:R-:W-:Y:S05]  /*7700*/  @P5 BRA `(.L_x_217) ;  /* 0x00000000000c5947 */ /* 0x000fea0003800000 */
[----:B------:R-:W5:Y:S02]  /*7710*/  LDG.E.U8 R2, desc[UR46][R18.64+0x50] ;  /* 0x0000502e12027981 */ /* 0x000f64000c1e1100 */
[----:B-----5:R-:W-:-:S05]  /*7720*/  PRMT R20, R2, 0x8880, RZ ;  /* 0x0000888002147816 */ /* 0x020fca00000000ff */
[----:B------:R-:W-:-:S07]  /*7730*/  IMAD R3, R20, R17, RZ ;  /* 0x0000001114037224 */ /* 0x000fce00078e02ff */
.L_x_217:
[----:B------:R-:W-:Y:S05]  /*7740*/  BSYNC B1 ;  /* 0x0000000000017941 */ /* 0x000fea0003800000 */
.L_x_216:
[----:B0-----:R-:W-:Y:S01]  /*7750*/  @!P5 IMAD R21, R162, R16, R3 ;  /* 0x00000010a215d224 */ /* 0x001fe200078e0203 */
[----:B------:R-:W-:Y:S04]  /*7760*/  BSSY B1, `(.L_x_218) ;  /* 0x0000006000017945 */ /* 0x000fe80003800000 */
[----:B------:R0:W-:Y:S01]  /*7770*/  @!P5 STG.E.U8 desc[UR46][R10.64+0x50], R21 ;  /* 0x000050150a00d986 */ /* 0x0001e2000c10112e */
[----:B------:R-:W-:Y:S05]  /*7780*/  @P6 BRA `(.L_x_219) ;  /* 0x00000000000c6947 */ /* 0x000fea0003800000 */
[----:B------:R-:W5:Y:S02]  /*7790*/  LDG.E.U8 R2, desc[UR46][R18.64+0x51] ;  /* 0x0000512e12027981 */ /* 0x000f64000c1e1100 */
[----:B-----5:R-:W-:-:S05]  /*77a0*/  PRMT R20, R2, 0x8880, RZ ;  /* 0x0000888002147816 */ /* 0x020fca00000000ff */
[----:B------:R-:W-:-:S07]  /*77b0*/  IMAD R3, R20, R17, RZ ;  /* 0x0000001114037224 */ /* 0x000fce00078e02ff */
.L_x_219:
[----:B------:R-:W-:Y:S05]  /*77c0*/  BSYNC B1 ;  /* 0x0000000000017941 */ /* 0x000fea0003800000 */
.L_x_218:
        /* <DEDUP_REMOVED lines=10> */
.L_x_221:
[----:B------:R-:W-:Y:S05]  /*7870*/  BSYNC B1 ;  /* 0x0000000000017941 */ /* 0x000fea0003800000 */
.L_x_220:
[----:B0-----:R-:W-:Y:S01]  /*7880*/  @!P4 IMAD R21, R164, R16, R3 ;  /* 0x00000010a415c224 */ /* 0x001fe200078e0203 */
[----:B------:R-:W-:Y:S04]  /*7890*/  BSSY B1, `(.L_x_222) ;  /* 0x0000006000017945 */ /* 0x000fe80003800000 */
[----:B------:R0:W-:Y:S01]  /*78a0*/  @!P4 STG.E.U8 desc[UR46][R6.64+0x58], R21 ;  /* 0x000058150600c986 */ /* 0x0001e2000c10112e */
[----:B------:R-:W-:Y:S05]  /*78b0*/  @P5 BRA `(.L_x_223) ;  /* 0x00000000000c5947 */ /* 0x000fea0003800000 */
[----:B------:R-:W5:Y:S02]  /*78c0*/  LDG.E.U8 R2, desc[UR46][R22.64+0x59] ;  /* 0x0000592e16027981 */ /* 0x000f64000c1e1100 */
[----:B-----5:R-:W-:-:S05]  /*78d0*/  PRMT R20, R2, 0x8880, RZ ;  /* 0x0000888002147816 */ /* 0x020fca00000000ff */
[----:B------:R-:W-:-:S07]  /*78e0*/  IMAD R3, R20, R17, RZ ;  /* 0x0000001114037224 */ /* 0x000fce00078e02ff */
.L_x_223:
[----:B------:R-:W-:Y:S05]  /*78f0*/  BSYNC B1 ;  /* 0x0000000000017941 */ /* 0x000fea0003800000 */
.L_x_222:
[----:B------:R-:W-:Y:S01]  /*7900*/  @!P5 IMAD R165, R165, R16, R3 ;  /* 0x00000010a5a5d224 */ /* 0x000fe200078e0203 */
[----:B------:R-:W-:Y:S04]  /*7910*/  BSSY B1, `(.L_x_224) ;  /* 0x0000006000017945 */ /* 0x000fe80003800000 */
[----:B------:R0:W-:Y:S01]  /*7920*/  @!P5 STG.E.U8 desc[UR46][R6.64+0x59], R165 ;  /* 0x000059a50600d986 */ /* 0x0001e2000c10112e */
[----:B------:R-:W-:Y:S05]  /*7930*/  @P6 BRA `(.L_x_225) ;  /* 0x00000000000c6947 */ /* 0x000fea0003800000 */
[----:B------:R-:W5:Y:S02]  /*7940*/  LDG.E.U8 R2, desc[UR46][R18.64+0x58] ;  /* 0x0000582e12027981 */ /* 0x000f64000c1e1100 */
[----:B-----5:R-:W-:-:S05]  /*7950*/  PRMT R20, R2, 0x8880, RZ ;  /* 0x0000888002147816 */ /* 0x020fca00000000ff */
[----:B------:R-:W-:-:S07]  /*7960*/  IMAD R3, R20, R17, RZ ;  /* 0x0000001114037224 */ /* 0x000fce00078e02ff */
.L_x_225:
[----:B------:R-:W-:Y:S05]  /*7970*/  BSYNC B1 ;  /* 0x0000000000017941 */ /* 0x000fea0003800000 */
.L_x_224:
        /* <DEDUP_REMOVED lines=10> */
.L_x_227:
[----:B------:R-:W-:Y:S05]  /*7a20*/  BSYNC B1 ;  /* 0x0000000000017941 */ /* 0x000fea0003800000 */
.L_x_226:
[----:B------:R-:W-:Y:S01]  /*7a30*/  @!P4 IMAD R167, R167, R16, R3 ;  /* 0x00000010a7a7c224 */ /* 0x000fe200078e0203 */
[----:B------:R-:W-:Y:S04]  /*7a40*/  BSSY B1, `(.L_x_228) ;  /* 0x0000006000017945 */ /* 0x000fe80003800000 */
[----:B------:R0:W-:Y:S01]  /*7a50*/  @!P4 STG.E.U8 desc[UR46][R10.64+0x59], R167 ;  /* 0x000059a70a00c986 */ /* 0x0001e2000c10112e */
[----:B------:R-:W-:Y:S05]  /*7a60*/  @P5 BRA `(.L_x_229) ;  /* 0x00000000000c5947 */ /* 0x000fea0003800000 */
[----:B------:R-:W5:Y:S02]  /*7a70*/  LDG.E.U8 R2, desc[UR46][R14.64+0x60] ;  /* 0x0000602e0e027981 */ /* 0x000f64000c1e1100 */
[----:B-----5:R-:W-:-:S05]  /*7a80*/  PRMT R20, R2, 0x8880, RZ ;  /* 0x0000888002147816 */ /* 0x020fca00000000ff */
[----:B------:R-:W-:-:S07]  /*7a90*/  IMAD R3, R20, R17, RZ ;  /* 0x0000001114037224 */ /* 0x000fce00078e02ff */
.L_x_229:
[----:B------:R-:W-:Y:S05]  /*7aa0*/  BSYNC B1 ;  /* 0x0000000000017941 */ /* 0x000fea0003800000 */
.L_x_228:
[----:B0-----:R-:W-:Y:S01]  /*7ab0*/  @!P5 IMAD R21, R136, R16, R3 ;  /* 0x000000108815d224 */ /* 0x001fe200078e0203 */
[----:B------:R-:W-:Y:S04]  /*7ac0*/  BSSY B1, `(.L_x_230) ;  /* 0x0000006000017945 */ /* 0x000fe80003800000 */
[----:B------:R0:W-:Y:S01]  /*7ad0*/  @!P5 STG.E.U8 desc[UR46][R4.64+0x60], R21 ;  /* 0x000060150400d986 */ /* 0x0001e2000c10112e */
[----:B------:R-:W-:Y:S05]  /*7ae0*/  @P6 BRA `(.L_x_231) ;  /* 0x00000000000c6947 */ /* 0x000fea0003800000 */
[----:B------:R-:W5:Y:S02]  /*7af0*/  LDG.E.U8 R2, desc[UR46][R14.64+0x61] ;  /* 0x0000612e0e027981 */ /* 0x000f64000c1e1100 */
[----:B-----5:R-:W-:-:S05]  /*7b00*/  PRMT R20, R2, 0x8880, RZ ;  /* 0x0000888002147816 */ /* 0x020fca00000000ff */
[----:B------:R-:W-:-:S07]  /*7b10*/  IMAD R3, R20, R17, RZ ;  /* 0x0000001114037224 */ /* 0x000fce00078e02ff */
.L_x_231:
[----:B------:R-:W-:Y:S05]  /*7b20*/  BSYNC B1 ;  /* 0x0000000000017941 */ /* 0x000fea0003800000 */
.L_x_230:
        /* <DEDUP_REMOVED lines=10> */
.L_x_233:
[----:B------:R-:W-:Y:S05]  /*7bd0*/  BSYNC B1 ;  /* 0x0000000000017941 */ /* 0x000fea0003800000 */
.L_x_232:
[----:B0-----:R-:W-:Y:S01]  /*7be0*/  @!P4 IMAD R21, R138, R16, R3 ;  /* 0x000000108a15c224 */ /* 0x001fe200078e0203 */
[----:B------:R-:W-:Y:S04]  /*7bf0*/  BSSY B1, `(.L_x_234) ;  /* 0x0000006000017945 */ /* 0x000fe80003800000 */
[----:B------:R0:W-:Y:S01]  /*7c00*/  @!P4 STG.E.U8 desc[UR46][R8.64+0x60], R21 ;  /* 0x000060150800c986 */ /* 0x0001e2000c10112e */
[----:B------:R-:W-:Y:S05]  /*7c10*/  @P5 BRA `(.L_x_235) ;  /* 0x00000000000c5947 */ /* 0x000fea0003800000 */
[----:B------:R-:W5:Y:S02]  /*7c20*/  LDG.E.U8 R2, desc[UR46][R12.64+0x61] ;  /* 0x0000612e0c027981 */ /* 0x000f64000c1e1100 */
[----:B-----5:R-:W-:-:S05]  /*7c30*/  PRMT R20, R2, 0x8880, RZ ;  /* 0x0000888002147816 */ /* 0x020fca00000000ff */
[----:B------:R-:W-:-:S07]  /*7c40*/  IMAD R3, R20, R17, RZ ;  /* 0x0000001114037224 */ /* 0x000fce00078e02ff */
.L_x_235:
[----:B------:R-:W-:Y:S05]  /*7c50*/  BSYNC B1 ;  /* 0x0000000000017941 */ /* 0x000fea0003800000 */
.L_x_234:
[----:B------:R-:W-:Y:S01]  /*7c60*/  @!P5 IMAD R139, R139, R16, R3 ;  /* 0x000000108b8bd224 */ /* 0x000fe200078e0203 */
[----:B------:R-:W-:Y:S04]  /*7c70*/  BSSY B1, `(.L_x_236) ;  /* 0x0000006000017945 */ /* 0x000fe80003800000 */
[----:B------:R0:W-:Y:S01]  /*7c80*/  @!P5 STG.E.U8 desc[UR46][R8.64+0x61], R139 ;  /* 0x0000618b0800d986 */ /* 0x0001e2000c10112e */
[----:B------:R-:W-:Y:S05]  /*7c90*/  @P6 BRA `(.L_x_237) ;  /* 0x00000000000c6947 */ /* 0x000fea0003800000 */
[----:B------:R-:W5:Y:S02]  /*7ca0*/  LDG.E.U8 R2, desc[UR46][R14.64+0x68] ;  /* 0x0000682e0e027981 */ /* 0x000f64000c1e1100 */
[----:B-----5:R-:W-:-:S05]  /*7cb0*/  PRMT R20, R2, 0x8880, RZ ;  /* 0x0000888002147816 */ /* 0x020fca00000000ff */
[----:B------:R-:W-:-:S07]  /*7cc0*/  IMAD R3, R20, R17, RZ ;  /* 0x0000001114037224 */ /* 0x000fce00078e02ff */
.L_x_237:
[----:B------:R-:W-:Y:S05]  /*7cd0*/  BSYNC B1 ;  /* 0x0000000000017941 */ /* 0x000fea0003800000 */
.L_x_236:
        /* <DEDUP_REMOVED lines=10> */
.L_x_239:
[----:B------:R-:W-:Y:S05]  /*7d80*/  BSYNC B1 ;  /* 0x0000000000017941 */ /* 0x000fea0003800000 */
.L_x_238:
[----:B------:R-:W-:Y:S01]  /*7d90*/  @!P4 IMAD R141, R141, R16, R3 ;  /* 0x000000108d8dc224 */ /* 0x000fe200078e0203 */
[----:B------:R-:W-:Y:S04]  /*7da0*/  BSSY B1, `(.L_x_240) ;  /* 0x0000006000017945 */ /* 0x000fe80003800000 */
[----:B------:R0:W-:Y:S01]  /*7db0*/  @!P4 STG.E.U8 desc[UR46][R4.64+0x69], R141 ;  /* 0x0000698d0400c986 */ /* 0x0001e2000c10112e */
[----:B------:R-:W-:Y:S05]  /*7dc0*/  @P5 BRA `(.L_x_241) ;  /* 0x00000000000c5947 */ /* 0x000fea0003800000 */
[----:B------:R-:W5:Y:S02]  /*7dd0*/  LDG.E.U8 R2, desc[UR46][R12.64+0x68] ;  /* 0x0000682e0c027981 */ /* 0x000f64000c1e1100 */
[----:B-----5:R-:W-:-:S05]  /*7de0*/  PRMT R20, R2, 0x8880, RZ ;  /* 0x0000888002147816 */ /* 0x020fca00000000ff */
[----:B------:R-:W-:-:S07]  /*7df0*/  IMAD R3, R20, R17, RZ ;  /* 0x0000001114037224 */ /* 0x000fce00078e02ff */
.L_x_241:
[----:B------:R-:W-:Y:S05]  /*7e00*/  BSYNC B1 ;  /* 0x0000000000017941 */ /* 0x000fea0003800000 */
.L_x_240:
[----:B0-----:R-:W-:Y:S01]  /*7e10*/  @!P5 IMAD R21, R142, R16, R3 ;  /* 0x000000108e15d224 */ /* 0x001fe200078e0203 */
[----:B------:R-:W-:Y:S04]  /*7e20*/  BSSY B1, `(.L_x_242) ;  /* 0x0000006000017945 */ /* 0x000fe80003800000 */
[----:B------:R0:W-:Y:S01]  /*7e30*/  @!P5 STG.E.U8 desc[UR46][R8.64+0x68], R21 ;  /* 0x000068150800d986 */ /* 0x0001e2000c10112e */
[----:B------:R-:W-:Y:S05]  /*7e40*/  @P6 BRA `(.L_x_243) ;  /* 0x00000000000c6947 */ /* 0x000fea0003800000 */
[----:B------:R-:W5:Y:S02]  /*7e50*/  LDG.E.U8 R2, desc[UR46][R12.64+0x69] ;  /* 0x0000692e0c027981 */ /* 0x000f64000c1e1100 */
[----:B-----5:R-:W-:-:S05]  /*7e60*/  PRMT R20, R2, 0x8880, RZ ;  /* 0x0000888002147816 */ /* 0x020fca00000000ff */
[----:B------:R-:W-:-:S07]  /*7e70*/  IMAD R3, R20, R17, RZ ;  /* 0x0000001114037224 */ /* 0x000fce00078e02ff */
.L_x_243:
[----:B------:R-:W-:Y:S05]  /*7e80*/  BSYNC B1 ;  /* 0x0000000000017941 */ /* 0x000fea0003800000 */
.L_x_242:
        /* <DEDUP_REMOVED lines=10> */
.L_x_245:
[----:B------:R-:W-:Y:S05]  /*7f30*/  BSYNC B1 ;  /* 0x0000000000017941 */ /* 0x000fea0003800000 */
.L_x_244:
[----:B0-----:R-:W-:Y:S01]  /*7f40*/  @!P4 IMAD R21, R144, R16, R3 ;  /* 0x000000109015c224 */ /* 0x001fe200078e0203 */
[----:B------:R-:W-:Y:S04]  /*7f50*/  BSSY B1, `(.L_x_246) ;  /* 0x0000006000017945 */ /* 0x000fe80003800000 */
[----:B------:R0:W-:Y:S01]  /*7f60*/  @!P4 STG.E.U8 desc[UR46][R4.64+0x70], R21 ;  /* 0x000070150400c986 */ /* 0x0001e2000c10112e */
[----:B------:R-:W-:Y:S05]  /*7f70*/  @P5 BRA `(.L_x_247) ;  /* 0x00000000000c5947 */ /* 0x000fea0003800000 */
[----:B------:R-:W5:Y:S02]  /*7f80*/  LDG.E.U8 R2, desc[UR46][R14.64+0x71] ;  /* 0x0000712e0e027981 */ /* 0x000f64000c1e1100 */
[----:B-----5:R-:W-:-:S05]  /*7f90*/  PRMT R20, R2, 0x8880, RZ ;  /* 0x0000888002147816 */ /* 0x020fca00000000ff */
[----:B------:R-:W-:-:S07]  /*7fa0*/  IMAD R3, R20, R17, RZ ;  /* 0x0000001114037224 */ /* 0x000fce00078e02ff */
.L_x_247:
[----:B------:R-:W-:Y:S05]  /*7fb0*/  BSYNC B1 ;  /* 0x0000000000017941 */ /* 0x000fea0003800000 */
.L_x_246:
[----:B------:R-:W-:Y:S01]  /*7fc0*/  @!P5 IMAD R145, R145, R16, R3 ;  /* 0x000000109191d224 */ /* 0x000fe200078e0203 */
[----:B------:R-:W-:Y:S04]  /*7fd0*/  BSSY B1, `(.L_x_248) ;  /* 0x0000006000017945 */ /* 0x000fe80003800000 */
[----:B------:R0:W-:Y:S01]  /*7fe0*/  @!P5 STG.E.U8 desc[UR46][R4.64+0x71], R145 ;  /* 0x000071910400d986 */ /* 0x0001e2000c10112e */
[----:B------:R-:W-:Y:S05]  /*7ff0*/  @P6 BRA `(.L_x_249) ;  /* 0x00000000000c6947 */ /* 0x000fea0003800000 */
[----:B------:R-:W5:Y:S02]  /*8000*/  LDG.E.U8 R2, desc[UR46][R12.64+0x70] ;  /* 0x0000702e0c027981 */ /* 0x000f64000c1e1100 */
[----:B-----5:R-:W-:-:S05]  /*8010*/  PRMT R20, R2, 0x8880, RZ ;  /* 0x0000888002147816 */ /* 0x020fca00000000ff */
[----:B------:R-:W-:-:S07]  /*8020*/  IMAD R3, R20, R17, RZ ;  /* 0x0000001114037224 */ /* 0x000fce00078e02ff */
.L_x_249:
[----:B------:R-:W-:Y:S05]  /*8030*/  BSYNC B1 ;  /* 0x0000000000017941 */ /* 0x000fea0003800000 */
.L_x_248:
        /* <DEDUP_REMOVED lines=10> */
.L_x_251:
[----:B------:R-:W-:Y:S05]  /*80e0*/  BSYNC B1 ;  /* 0x0000000000017941 */ /* 0x000fea0003800000 */
.L_x_250:
[----:B------:R-:W-:Y:S01]  /*80f0*/  @!P4 IMAD R147, R147, R16, R3 ;  /* 0x000000109393c224 */ /* 0x000fe200078e0203 */
[----:B------:R-:W-:Y:S04]  /*8100*/  BSSY B1, `(.L_x_252) ;  /* 0x0000006000017945 */ /* 0x000fe80003800000 */
[----:B------:R0:W-:Y:S01]  /*8110*/  @!P4 STG.E.U8 desc[UR46][R8.64+0x71], R147 ;  /* 0x000071930800c986 */ /* 0x0001e2000c10112e */
[----:B------:R-:W-:Y:S05]  /*8120*/  @P5 BRA `(.L_x_253) ;  /* 0x00000000000c5947 */ /* 0x000fea0003800000 */
[----:B------:R-:W5:Y:S02]  /*8130*/  LDG.E.U8 R2, desc[UR46][R14.64+0x78] ;  /* 0x0000782e0e027981 */ /* 0x000f64000c1e1100 */
[----:B-----5:R-:W-:-:S05]  /*8140*/  PRMT R20, R2, 0x8880, RZ ;  /* 0x0000888002147816 */ /* 0x020fca00000000ff */
[----:B------:R-:W-:-:S07]  /*8150*/  IMAD R3, R20, R17, RZ ;  /* 0x0000001114037224 */ /* 0x000fce00078e02ff */
.L_x_253:
[----:B------:R-:W-:Y:S05]  /*8160*/  BSYNC B1 ;  /* 0x0000000000017941 */ /* 0x000fea0003800000 */
.L_x_252:
[----:B0-----:R-:W-:Y:S01]  /*8170*/  @!P5 IMAD R21, R148, R16, R3 ;  /* 0x000000109415d224 */ /* 0x001fe200078e0203 */
[----:B------:R-:W-:Y:S04]  /*8180*/  BSSY B1, `(.L_x_254) ;  /* 0x0000006000017945 */ /* 0x000fe80003800000 */
[----:B------:R0:W-:Y:S01]  /*8190*/  @!P5 STG.E.U8 desc[UR46][R4.64+0x78], R21 ;  /* 0x000078150400d986 */ /* 0x0001e2000c10112e */
[----:B------:R-:W-:Y:S05]  /*81a0*/  @P6 BRA `(.L_x_255) ;  /* 0x00000000000c6947 */ /* 0x000fea0003800000 */
[----:B------:R-:W5:Y:S02]  /*81b0*/  LDG.E.U8 R2, desc[UR46][R14.64+0x79] ;  /* 0x0000792e0e027981 */ /* 0x000f64000c1e1100 */
[----:B-----5:R-:W-:-:S05]  /*81c0*/  PRMT R20, R2, 0x8880, RZ ;  /* 0x0000888002147816 */ /* 0x020fca00000000ff */
[----:B------:R-:W-:-:S07]  /*81d0*/  IMAD R3, R20, R17, RZ ;  /* 0x0000001114037224 */ /* 0x000fce00078e02ff */
.L_x_255:
[----:B------:R-:W-:Y:S05]  /*81e0*/  BSYNC B1 ;  /* 0x0000000000017941 */ /* 0x000fea0003800000 */
.L_x_254:
        /* <DEDUP_REMOVED lines=10> */
.L_x_257:
[----:B------:R-:W-:Y:S05]  /*8290*/  BSYNC B1 ;  /* 0x0000000000017941 */ /* 0x000fea0003800000 */
.L_x_256:
[----:B0-----:R-:W-:Y:S01]  /*82a0*/  @!P4 IMAD R21, R150, R16, R3 ;  /* 0x000000109615c224 */ /* 0x001fe200078e0203 */
[----:B------:R-:W-:Y:S04]  /*82b0*/  BSSY B1, `(.L_x_258) ;  /* 0x0000006000017945 */ /* 0x000fe80003800000 */
[----:B------:R0:W-:Y:S01]  /*82c0*/  @!P4 STG.E.U8 desc[UR46][R8.64+0x78], R21 ;  /* 0x000078150800c986 */ /* 0x0001e2000c10112e */
[----:B------:R-:W-:Y:S05]  /*82d0*/  @P5 BRA `(.L_x_259) ;  /* 0x00000000000c5947 */ /* 0x000fea0003800000 */
[----:B------:R-:W5:Y:S02]  /*82e0*/  LDG.E.U8 R2, desc[UR46][R12.64+0x79] ;  /* 0x0000792e0c027981 */ /* 0x000f64000c1e1100 */
[----:B-----5:R-:W-:-:S05]  /*82f0*/  PRMT R20, R2, 0x8880, RZ ;  /* 0x0000888002147816 */ /* 0x020fca00000000ff */
[----:B------:R-:W-:-:S07]  /*8300*/  IMAD R3, R20, R17, RZ ;  /* 0x0000001114037224 */ /* 0x000fce00078e02ff */
.L_x_259:
[----:B------:R-:W-:Y:S05]  /*8310*/  BSYNC B1 ;  /* 0x0000000000017941 */ /* 0x000fea0003800000 */
.L_x_258:
[----:B------:R-:W-:Y:S01]  /*8320*/  @!P5 IMAD R151, R151, R16, R3 ;  /* 0x000000109797d224 */ /* 0x000fe200078e0203 */
[----:B------:R-:W-:Y:S04]  /*8330*/  BSSY B1, `(.L_x_260) ;  /* 0x0000006000017945 */ /* 0x000fe80003800000 */
[----:B------:R0:W-:Y:S01]  /*8340*/  @!P5 STG.E.U8 desc[UR46][R8.64+0x79], R151 ;  /* 0x000079970800d986 */ /* 0x0001e2000c10112e */
[----:B------:R-:W-:Y:S05]  /*8350*/  @P6 BRA `(.L_x_261) ;  /* 0x00000000000c6947 */ /* 0x000fea0003800000 */
[----:B------:R-:W5:Y:S02]  /*8360*/  LDG.E.U8 R2, desc[UR46][R22.64+0x60] ;  /* 0x0000602e16027981 */ /* 0x000f64000c1e1100 */
[----:B-----5:R-:W-:-:S05]  /*8370*/  PRMT R20, R2, 0x8880, RZ ;  /* 0x0000888002147816 */ /* 0x020fca00000000ff */
[----:B------:R-:W-:-:S07]  /*8380*/  IMAD R3, R20, R17, RZ ;  /* 0x0000001114037224 */ /* 0x000fce00078e02ff */
.L_x_261:
[----:B------:R-:W-:Y:S05]  /*8390*/  BSYNC B1 ;  /* 0x0000000000017941 */ /* 0x000fea0003800000 */
.L_x_260:
        /* <DEDUP_REMOVED lines=10> */
.L_x_263:
[----:B------:R-:W-:Y:S05]  /*8440*/  BSYNC B1 ;  /* 0x0000000000017941 */ /* 0x000fea0003800000 */
.L_x_262:
[----:B------:R-:W-:Y:S01]  /*8450*/  @!P4 IMAD R121, R121, R16, R3 ;  /* 0x000000107979c224 */ /* 0x000fe200078e0203 */
[----:B------:R-:W-:Y:S04]  /*8460*/  BSSY B1, `(.L_x_264) ;  /* 0x0000006000017945 */ /* 0x000fe80003800000 */
[----:B------:R0:W-:Y:S01]  /*8470*/  @!P4 STG.E.U8 desc[UR46][R6.64+0x61], R121 ;  /* 0x000061790600c986 */ /* 0x0001e2000c10112e */
[----:B------:R-:W-:Y:S05]  /*8480*/  @P5 BRA `(.L_x_265) ;  /* 0x00000000000c5947 */ /* 0x000fea0003800000 */
[----:B------:R-:W5:Y:S02]  /*8490*/  LDG.E.U8 R2, desc[UR46][R18.64+0x60] ;  /* 0x0000602e12027981 */ /* 0x000f64000c1e1100 */
[----:B-----5:R-:W-:-:S05]  /*84a0*/  PRMT R20, R2, 0x8880, RZ ;  /* 0x0000888002147816 */ /* 0x020fca00000000ff */
[----:B------:R-:W-:-:S07]  /*84b0*/  IMAD R3, R20, R17, RZ ;  /* 0x0000001114037224 */ /* 0x000fce00078e02ff */
.L_x_265:
[----:B------:R-:W-:Y:S05]  /*84c0*/  BSYNC B1 ;  /* 0x0000000000017941 */ /* 0x000fea0003800000 */
.L_x_264:
[----:B0-----:R-:W-:Y:S01]  /*84d0*/  @!P5 IMAD R21, R122, R16, R3 ;  /* 0x000000107a15d224 */ /* 0x001fe200078e0203 */
[----:B------:R-:W-:Y:S04]  /*84e0*/  BSSY B1, `(.L_x_266) ;  /* 0x0000006000017945 */ /* 0x000fe80003800000 */
[----:B------:R0:W-:Y:S01]  /*84f0*/  @!P5 STG.E.U8 desc[UR46][R10.64+0x60], R21 ;  /* 0x000060150a00d986 */ /* 0x0001e2000c10112e */
[----:B------:R-:W-:Y:S05]  /*8500*/  @P6 BRA `(.L_x_267) ;  /* 0x00000000000c6947 */ /* 0x000fea0003800000 */
[----:B------:R-:W5:Y:S02]  /*8510*/  LDG.E.U8 R2, desc[UR46][R18.64+0x61] ;  /* 0x0000612e12027981 */ /* 0x000f64000c1e1100 */
[----:B-----5:R-:W-:-:S05]  /*8520*/  PRMT R20, R2, 0x8880, RZ ;  /* 0x0000888002147816 */ /* 0x020fca00000000ff */
[----:B------:R-:W-:-:S07]  /*8530*/  IMAD R3, R20, R17, RZ ;  /* 0x0000001114037224 */ /* 0x000fce00078e02ff */
.L_x_267:
[----:B------:R-:W-:Y:S05]  /*8540*/  BSYNC B1 ;  /* 0x0000000000017941 */ /* 0x000fea0003800000 */
.L_x_266:
        /* <DEDUP_REMOVED lines=10> */
.L_x_269:
[----:B------:R-:W-:Y:S05]  /*85f0*/  BSYNC B1 ;  /* 0x0000000000017941 */ /* 0x000fea0003800000 */
.L_x_268:
[----:B0-----:R-:W-:Y:S01]  /*8600*/  @!P4 IMAD R21, R124, R16, R3 ;  /* 0x000000107c15c224 */ /* 0x001fe200078e0203 */
[----:B------:R-:W-:Y:S04]  /*8610*/  BSSY B1, `(.L_x_270) ;  /* 0x0000006000017945 */ /* 0x000fe80003800000 */
[----:B------:R0:W-:Y:S01]  /*8620*/  @!P4 STG.E.U8 desc[UR46][R6.64+0x68], R21 ;  /* 0x000068150600c986 */ /* 0x0001e2000c10112e */
[----:B------:R-:W-:Y:S05]  /*8630*/  @P5 BRA `(.L_x_271) ;  /* 0x00000000000c5947 */ /* 0x000fea0003800000 */
[----:B------:R-:W5:Y:S02]  /*8640*/  LDG.E.U8 R2, desc[UR46][R22.64+0x69] ;  /* 0x0000692e16027981 */ /* 0x000f64000c1e1100 */
[----:B-----5:R-:W-:-:S05]  /*8650*/  PRMT R20, R2, 0x8880, RZ ;  /* 0x0000888002147816 */ /* 0x020fca00000000ff */
[----:B------:R-:W-:-:S07]  /*8660*/  IMAD R3, R20, R17, RZ ;  /* 0x0000001114037224 */ /* 0x000fce00078e02ff */
.L_x_271:
[----:B------:R-:W-:Y:S05]  /*8670*/  BSYNC B1 ;  /* 0x0000000000017941 */ /* 0x000fea0003800000 */
.L_x_270:
[----:B------:R-:W-:Y:S01]  /*8680*/  @!P5 IMAD R125, R125, R16, R3 ;  /* 0x000000107d7dd224 */ /* 0x000fe200078e0203 */
[----:B------:R-:W-:Y:S04]  /*8690*/  BSSY B1, `(.L_x_272) ;  /* 0x0000006000017945 */ /* 0x000fe80003800000 */
[----:B------:R0:W-:Y:S01]  /*86a0*/  @!P5 STG.E.U8 desc[UR46][R6.64+0x69], R125 ;  /* 0x0000697d0600d986 */ /* 0x0001e2000c10112e */
[----:B------:R-:W-:Y:S05]  /*86b0*/  @P6 BRA `(.L_x_273) ;  /* 0x00000000000c6947 */ /* 0x000fea0003800000 */
[----:B------:R-:W5:Y:S02]  /*86c0*/  LDG.E.U8 R2, desc[UR46][R18.64+0x68] ;  /* 0x0000682e12027981 */ /* 0x000f64000c1e1100 */
[----:B-----5:R-:W-:-:S05]  /*86d0*/  PRMT R20, R2, 0x8880, RZ ;  /* 0x0000888002147816 */ /* 0x020fca00000000ff */
[----:B------:R-:W-:-:S07]  /*86e0*/  IMAD R3, R20, R17, RZ ;  /* 0x0000001114037224 */ /* 0x000fce00078e02ff */
.L_x_273:
[----:B------:R-:W-:Y:S05]  /*86f0*/  BSYNC B1 ;  /* 0x0000000000017941 */ /* 0x000fea0003800000 */
.L_x_272:
        /* <DEDUP_REMOVED lines=10> */
.L_x_275:
[----:B------:R-:W-:Y:S05]  /*87a0*/  BSYNC B1 ;  /* 0x0000000000017941 */ /* 0x000fea0003800000 */
.L_x_274:
[----:B------:R-:W-:Y:S01]  /*87b0*/  @!P4 IMAD R127, R127, R16, R3 ;  /* 0x000000107f7fc224 */ /* 0x000fe200078e0203 */
[----:B------:R-:W-:Y:S04]  /*87c0*/  BSSY B1, `(.L_x_276) ;  /* 0x0000006000017945 */ /* 0x000fe80003800000 */
[----:B------:R0:W-:Y:S01]  /*87d0*/  @!P4 STG.E.U8 desc[UR46][R10.64+0x69], R127 ;  /* 0x0000697f0a00c986 */ /* 0x0001e2000c10112e */
[----:B------:R-:W-:Y:S05]  /*87e0*/  @P5 BRA `(.L_x_277) ;  /* 0x00000000000c5947 */ /* 0x000fea0003800000 */
[----:B------:R-:W5:Y:S02]  /*87f0*/  LDG.E.U8 R2, desc[UR46][R22.64+0x70] ;  /* 0x0000702e16027981 */ /* 0x000f64000c1e1100 */
[----:B-----5:R-:W-:-:S05]  /*8800*/  PRMT R20, R2, 0x8880, RZ ;  /* 0x0000888002147816 */ /* 0x020fca00000000ff */
[----:B------:R-:W-:-:S07]  /*8810*/  IMAD R3, R20, R17, RZ ;  /* 0x0000001114037224 */ /* 0x000fce00078e02ff */
.L_x_277:
[----:B------:R-:W-:Y:S05]  /*8820*/  BSYNC B1 ;  /* 0x0000000000017941 */ /* 0x000fea0003800000 */
.L_x_276:
[----:B0-----:R-:W-:Y:S01]  /*8830*/  @!P5 IMAD R21, R128, R16, R3 ;  /* 0x000000108015d224 */ /* 0x001fe200078e0203 */
[----:B------:R-:W-:Y:S04]  /*8840*/  BSSY B1, `(.L_x_278) ;  /* 0x0000006000017945 */ /* 0x000fe80003800000 */
[----:B------:R0:W-:Y:S01]  /*8850*/  @!P5 STG.E.U8 desc[UR46][R6.64+0x70], R21 ;  /* 0x000070150600d986 */ /* 0x0001e2000c10112e */
[----:B------:R-:W-:Y:S05]  /*8860*/  @P6 BRA `(.L_x_279) ;  /* 0x00000000000c6947 */ /* 0x000fea0003800000 */
[----:B------:R-:W5:Y:S02]  /*8870*/  LDG.E.U8 R2, desc[UR46][R22.64+0x71] ;  /* 0x0000712e16027981 */ /* 0x000f64000c1e1100 */
[----:B-----5:R-:W-:-:S05]  /*8880*/  PRMT R20, R2, 0x8880, RZ ;  /* 0x0000888002147816 */ /* 0x020fca00000000ff */
[----:B------:R-:W-:-:S07]  /*8890*/  IMAD R3, R20, R17, RZ ;  /* 0x0000001114037224 */ /* 0x000fce00078e02ff */
.L_x_279:
[----:B------:R-:W-:Y:S05]  /*88a0*/  BSYNC B1 ;  /* 0x0000000000017941 */ /* 0x000fea0003800000 */
.L_x_278:
        /* <DEDUP_REMOVED lines=10> */
.L_x_281:
[----:B------:R-:W-:Y:S05]  /*8950*/  BSYNC B1 ;  /* 0x0000000000017941 */ /* 0x000fea0003800000 */
.L_x_280:
[----:B0-----:R-:W-:Y:S01]  /*8960*/  @!P4 IMAD R21, R130, R16, R3 ;  /* 0x000000108215c224 */ /* 0x001fe200078e0203 */
[----:B------:R-:W-:Y:S04]  /*8970*/  BSSY B1, `(.L_x_282) ;  /* 0x0000006000017945 */ /* 0x000fe80003800000 */
[----:B------:R0:W-:Y:S01]  /*8980*/  @!P4 STG.E.U8 desc[UR46][R10.64+0x70], R21 ;  /* 0x000070150a00c986 */ /* 0x0001e2000c10112e */
[----:B------:R-:W-:Y:S05]  /*8990*/  @P5 BRA `(.L_x_283) ;  /* 0x00000000000c5947 */ /* 0x000fea0003800000 */
[----:B------:R-:W5:Y:S02]  /*89a0*/  LDG.E.U8 R2, desc[UR46][R18.64+0x71] ;  /* 0x0000712e12027981 */ /* 0x000f64000c1e1100 */
[----:B-----5:R-:W-:-:S05]  /*89b0*/  PRMT R20, R2, 0x8880, RZ ;  /* 0x0000888002147816 */ /* 0x020fca00000000ff */
[----:B------:R-:W-:-:S07]  /*89c0*/  IMAD R3, R20, R17, RZ ;  /* 0x0000001114037224 */ /* 0x000fce00078e02ff */
.L_x_283:
[----:B------:R-:W-:Y:S05]  /*89d0*/  BSYNC B1 ;  /* 0x0000000000017941 */ /* 0x000fea0003800000 */
.L_x_282:
[----:B------:R-:W-:Y:S01]  /*89e0*/  @!P5 IMAD R131, R131, R16, R3 ;  /* 0x000000108383d224 */ /* 0x000fe200078e0203 */
[----:B------:R-:W-:Y:S04]  /*89f0*/  BSSY B1, `(.L_x_284) ;  /* 0x0000006000017945 */ /* 0x000fe80003800000 */
[----:B------:R0:W-:Y:S01]  /*8a00*/  @!P5 STG.E.U8 desc[UR46][R10.64+0x71], R131 ;  /* 0x000071830a00d986 */ /* 0x0001e2000c10112e */
[----:B------:R-:W-:Y:S05]  /*8a10*/  @P6 BRA `(.L_x_285) ;  /* 0x00000000000c6947 */ /* 0x000fea0003800000 */
[----:B------:R-:W5:Y:S02]  /*8a20*/  LDG.E.U8 R2, desc[UR46][R22.64+0x78] ;  /* 0x0000782e16027981 */ /* 0x000f64000c1e1100 */
[----:B-----5:R-:W-:-:S05]  /*8a30*/  PRMT R20, R2, 0x8880, RZ ;  /* 0x0000888002147816 */ /* 0x020fca00000000ff */
[----:B------:R-:W-:-:S07]  /*8a40*/  IMAD R3, R20, R17, RZ ;  /* 0x0000001114037224 */ /* 0x000fce00078e02ff */
.L_x_285:
[----:B------:R-:W-:Y:S05]  /*8a50*/  BSYNC B1 ;  /* 0x0000000000017941 */ /* 0x000fea0003800000 */
.L_x_284:
        /* <DEDUP_REMOVED lines=10> */
.L_x_287:
[----:B------:R-:W-:Y:S05]  /*8b00*/  BSYNC B1 ;  /* 0x0000000000017941 */ /* 0x000fea0003800000 */
.L_x_286:
[----:B------:R-:W-:Y:S01]  /*8b10*/  @!P4 IMAD R133, R133, R16, R3 ;  /* 0x000000108585c224 */ /* 0x000fe200078e0203 */
[----:B------:R-:W-:Y:S04]  /*8b20*/  BSSY B1, `(.L_x_288) ;  /* 0x0000006000017945 */ /* 0x000fe80003800000 */
[----:B------:R0:W-:Y:S01]  /*8b30*/  @!P4 STG.E.U8 desc[UR46][R6.64+0x79], R133 ;  /* 0x000079850600c986 */ /* 0x0001e2000c10112e */
[----:B------:R-:W-:Y:S05]  /*8b40*/  @P5 BRA `(.L_x_289) ;  /* 0x00000000000c5947 */ /* 0x000fea0003800000 */
[----:B------:R-:W5:Y:S02]  /*8b50*/  LDG.E.U8 R2, desc[UR46][R18.64+0x78] ;  /* 0x0000782e12027981 */ /* 0x000f64000c1e1100 */
[----:B-----5:R-:W-:-:S05]  /*8b60*/  PRMT R20, R2, 0x8880, RZ ;  /* 0x0000888002147816 */ /* 0x020fca00000000ff */
[----:B------:R-:W-:-:S07]  /*8b70*/  IMAD R3, R20, R17, RZ ;  /* 0x0000001114037224 */ /* 0x000fce00078e02ff */
.L_x_289:
[----:B------:R-:W-:Y:S05]  /*8b80*/  BSYNC B1 ;  /* 0x0000000000017941 */ /* 0x000fea0003800000 */
.L_x_288:
[----:B0-----:R-:W-:Y:S01]  /*8b90*/  @!P5 IMAD R21, R134, R16, R3 ;  /* 0x000000108615d224 */ /* 0x001fe200078e0203 */
[----:B------:R-:W-:Y:S04]  /*8ba0*/  BSSY B1, `(.L_x_290) ;  /* 0x0000006000017945 */ /* 0x000fe80003800000 */
[----:B------:R0:W-:Y:S01]  /*8bb0*/  @!P5 STG.E.U8 desc[UR46][R10.64+0x78], R21 ;  /* 0x000078150a00d986 */ /* 0x0001e2000c10112e */
[----:B------:R-:W-:Y:S05]  /*8bc0*/  @P6 BRA `(.L_x_291) ;  /* 0x00000000000c6947 */ /* 0x000fea0003800000 */
[----:B------:R-:W5:Y:S02]  /*8bd0*/  LDG.E.U8 R2, desc[UR46][R18.64+0x79] ;  /* 0x0000792e12027981 */ /* 0x000f64000c1e1100 */
[----:B-----5:R-:W-:-:S05]  /*8be0*/  PRMT R20, R2, 0x8880, RZ ;  /* 0x0000888002147816 */ /* 0x020fca00000000ff */
[----:B------:R-:W-:-:S07]  /*8bf0*/  IMAD R3, R20, R17, RZ ;  /* 0x0000001114037224 */ /* 0x000fce00078e02ff */
.L_x_291:
[----:B------:R-:W-:Y:S05]  /*8c00*/  BSYNC B1 ;  /* 0x0000000000017941 */ /* 0x000fea0003800000 */
.L_x_290:
        /* <DEDUP_REMOVED lines=10> */
.L_x_293:
[----:B------:R-:W-:Y:S05]  /*8cb0*/  BSYNC B1 ;  /* 0x0000000000017941 */ /* 0x000fea0003800000 */
.L_x_292:
[----:B0-----:R-:W-:Y:S01]  /*8cc0*/  @!P4 IMAD R21, R104, R16, R3 ;  /* 0x000000106815c224 */ /* 0x001fe200078e0203 */
[----:B------:R-:W-:Y:S04]  /*8cd0*/  BSSY B1, `(.L_x_294) ;  /* 0x0000006000017945 */ /* 0x000fe80003800000 */
[----:B------:R0:W-:Y:S01]  /*8ce0*/  @!P4 STG.E.U8 desc[UR46][R4.64+0x80], R21 ;  /* 0x000080150400c986 */ /* 0x0001e2000c10112e */
[----:B------:R-:W-:Y:S05]  /*8cf0*/  @P5 BRA `(.L_x_295) ;  /* 0x00000000000c5947 */ /* 0x000fea0003800000 */
[----:B------:R-:W5:Y:S02]  /*8d00*/  LDG.E.U8 R2, desc[UR46][R14.64+0x81] ;  /* 0x0000812e0e027981 */ /* 0x000f64000c1e1100 */
[----:B-----5:R-:W-:-:S05]  /*8d10*/  PRMT R20, R2, 0x8880, RZ ;  /* 0x0000888002147816 */ /* 0x020fca00000000ff */
[----:B------:R-:W-:-:S07]  /*8d20*/  IMAD R3, R20, R17, RZ ;  /* 0x0000001114037224 */ /* 0x000fce00078e02ff */
.L_x_295:
[----:B------:R-:W-:Y:S05]  /*8d30*/  BSYNC B1 ;  /* 0x0000000000017941 */ /* 0x000fea0003800000 */
.L_x_294:
[----:B------:R-:W-:Y:S01]  /*8d40*/  @!P5 IMAD R105, R105, R16, R3 ;  /* 0x000000106969d224 */ /* 0x000fe200078e0203 */
[----:B------:R-:W-:Y:S04]  /*8d50*/  BSSY B1, `(.L_x_296) ;  /* 0x0000006000017945 */ /* 0x000fe80003800000 */
[----:B------:R0:W-:Y:S01]  /*8d60*/  @!P5 STG.E.U8 desc[UR46][R4.64+0x81], R105 ;  /* 0x000081690400d986 */ /* 0x0001e2000c10112e */
[----:B------:R-:W-:Y:S05]  /*8d70*/  @P6 BRA `(.L_x_297) ;  /* 0x00000000000c6947 */ /* 0x000fea0003800000 */
[----:B------:R-:W5:Y:S02]  /*8d80*/  LDG.E.U8 R2, desc[UR46][R12.64+0x80] ;  /* 0x0000802e0c027981 */ /* 0x000f64000c1e1100 */
[----:B-----5:R-:W-:-:S05]  /*8d90*/  PRMT R20, R2, 0x8880, RZ ;  /* 0x0000888002147816 */ /* 0x020fca00000000ff */
[----:B------:R-:W-:-:S07]  /*8da0*/  IMAD R3, R20, R17, RZ ;  /* 0x0000001114037224 */ /* 0x000fce00078e02ff */
.L_x_297:
[----:B------:R-:W-:Y:S05]  /*8db0*/  BSYNC B1 ;  /* 0x0000000000017941 */ /* 0x000fea0003800000 */
.L_x_296:
        /* <DEDUP_REMOVED lines=10> */
.L_x_299:
[----:B------:R-:W-:Y:S05]  /*8e60*/  BSYNC B1 ;  /* 0x0000000000017941 */ /* 0x000fea0003800000 */
.L_x_298:
[----:B------:R-:W-:Y:S01]  /*8e70*/  @!P4 IMAD R107, R107, R16, R3 ;  /* 0x000000106b6bc224 */ /* 0x000fe200078e0203 */
[----:B------:R-:W-:Y:S04]  /*8e80*/  BSSY B1, `(.L_x_300) ;  /* 0x0000006000017945 */ /* 0x000fe80003800000 */
[----:B------:R0:W-:Y:S01]  /*8e90*/  @!P4 STG.E.U8 desc[UR46][R8.64+0x81], R107 ;  /* 0x0000816b0800c986 */ /* 0x0001e2000c10112e */
[----:B------:R-:W-:Y:S05]  /*8ea0*/  @P5 BRA `(.L_x_301) ;  /* 0x00000000000c5947 */ /* 0x000fea0003800000 */
[----:B------:R-:W5:Y:S02]  /*8eb0*/  LDG.E.U8 R2, desc[UR46][R14.64+0x88] ;  /* 0x0000882e0e027981 */ /* 0x000f64000c1e1100 */
[----:B-----5:R-:W-:-:S05]  /*8ec0*/  PRMT R20, R2, 0x8880, RZ ;  /* 0x0000888002147816 */ /* 0x020fca00000000ff */
[----:B------:R-:W-:-:S07]  /*8ed0*/  IMAD R3, R20, R17, RZ ;  /* 0x0000001114037224 */ /* 0x000fce00078e02ff */
.L_x_301:
[----:B------:R-:W-:Y:S05]  /*8ee0*/  BSYNC B1 ;  /* 0x0000000000017941 */ /* 0x000fea0003800000 */
.L_x_300:
[----:B0-----:R-:W-:Y:S01]  /*8ef0*/  @!P5 IMAD R21, R108, R16, R3 ;  /* 0x000000106c15d224 */ /* 0x001fe200078e0203 */
[----:B------:R-:W-:Y:S04]  /*8f00*/  BSSY B1, `(.L_x_302) ;  /* 0x0000006000017945 */ /* 0x000fe80003800000 */
[----:B------:R0:W-:Y:S01]  /*8f10*/  @!P5 STG.E.U8 desc[UR46][R4.64+0x88], R21 ;  /* 0x000088150400d986 */ /* 0x0001e2000c10112e */
[----:B------:R-:W-:Y:S05]  /*8f20*/  @P6 BRA `(.L_x_303) ;  /* 0x00000000000c6947 */ /* 0x000fea0003800000 */
[----:B------:R-:W5:Y:S02]  /*8f30*/  LDG.E.U8 R2, desc[UR46][R14.64+0x89] ;  /* 0x0000892e0e027981 */ /* 0x000f64000c1e1100 */
[----:B-----5:R-:W-:-:S05]  /*8f40*/  PRMT R20, R2, 0x8880, RZ ;  /* 0x0000888002147816 */ /* 0x020fca00000000ff */
[----:B------:R-:W-:-:S07]  /*8f50*/  IMAD R3, R20, R17, RZ ;  /* 0x0000001114037224 */ /* 0x000fce00078e02ff */
.L_x_303:
[----:B------:R-:W-:Y:S05]  /*8f60*/  BSYNC B1 ;  /* 0x0000000000017941 */ /* 0x000fea0003800000 */
.L_x_302:
        /* <DEDUP_REMOVED lines=10> */
.L_x_305:
[----:B------:R-:W-:Y:S05]  /*9010*/  BSYNC B1 ;  /* 0x0000000000017941 */ /* 0x000fea0003800000 */
.L_x_304:
[----:B0-----:R-:W-:Y:S01]  /*9020*/  @!P4 IMAD R21, R110, R16, R3 ;  /* 0x000000106e15c224 */ /* 0x001fe200078e0203 */
[----:B------:R-:W-:Y:S04]  /*9030*/  BSSY B1, `(.L_x_306) ;  /* 0x0000006000017945 */ /* 0x000fe80003800000 */
[----:B------:R0:W-:Y:S01]  /*9040*/  @!P4 STG.E.U8 desc[UR46][R8.64+0x88], R21 ;  /* 0x000088150800c986 */ /* 0x0001e2000c10112e */
[----:B------:R-:W-:Y:S05]  /*9050*/  @P5 BRA `(.L_x_307) ;  /* 0x00000000000c5947 */ /* 0x000fea0003800000 */
[----:B------:R-:W5:Y:S02]  /*9060*/  LDG.E.U8 R2, desc[UR46][R12.64+0x89] ;  /* 0x0000892e0c027981 */ /* 0x000f64000c1e1100 */
[----:B-----5:R-:W-:-:S05]  /*9070*/  PRMT R20, R2, 0x8880, RZ ;  /* 0x0000888002147816 */ /* 0x020fca00000000ff */
[----:B------:R-:W-:-:S07]  /*9080*/  IMAD R3, R20, R17, RZ ;  /* 0x0000001114037224 */ /* 0x000fce00078e02ff */
.L_x_307:
[----:B------:R-:W-:Y:S05]  /*9090*/  BSYNC B1 ;  /* 0x0000000000017941 */ /* 0x000fea0003800000 */
.L_x_306:
[----:B------:R-:W-:Y:S01]  /*90a0*/  @!P5 IMAD R111, R111, R16, R3 ;  /* 0x000000106f6fd224 */ /* 0x000fe200078e0203 */
[----:B------:R-:W-:Y:S04]  /*90b0*/  BSSY B1, `(.L_x_308) ;  /* 0x0000006000017945 */ /* 0x000fe80003800000 */
[----:B------:R0:W-:Y:S01]  /*90c0*/  @!P5 STG.E.U8 desc[UR46][R8.64+0x89], R111 ;  /* 0x0000896f0800d986 */ /* 0x0001e2000c10112e */
[----:B------:R-:W-:Y:S05]  /*90d0*/  @P6 BRA `(.L_x_309) ;  /* 0x00000000000c6947 */ /* 0x000fea0003800000 */
[----:B------:R-:W5:Y:S02]  /*90e0*/  LDG.E.U8 R2, desc[UR46][R14.64+0x90] ;  /* 0x0000902e0e027981 */ /* 0x000f64000c1e1100 */
[----:B-----5:R-:W-:-:S05]  /*90f0*/  PRMT R20, R2, 0x8880, RZ ;  /* 0x0000888002147816 */ /* 0x020fca00000000ff */
[----:B------:R-:W-:-:S07]  /*9100*/  IMAD R3, R20, R17, RZ ;  /* 0x0000001114037224 */ /* 0x000fce00078e02ff */
.L_x_309:
[----:B------:R-:W-:Y:S05]  /*9110*/  BSYNC B1 ;  /* 0x0000000000017941 */ /* 0x000fea0003800000 */
.L_x_308:
        /* <DEDUP_REMOVED lines=10> */
.L_x_311:
[----:B------:R-:W-:Y:S05]  /*91c0*/  BSYNC B1 ;  /* 0x0000000000017941 */ /* 0x000fea0003800000 */
.L_x_310:
[----:B------:R-:W-:Y:S01]  /*91d0*/  @!P4 IMAD R113, R113, R16, R3 ;  /* 0x000000107171c224 */ /* 0x000fe200078e0203 */
[----:B------:R-:W-:Y:S04]  /*91e0*/  BSSY B1, `(.L_x_312) ;  /* 0x0000006000017945 */ /* 0x000fe80003800000 */
[----:B------:R0:W-:Y:S01]  /*91f0*/  @!P4 STG.E.U8 desc[UR46][R4.64+0x91], R113 ;  /* 0x000091710400c986 */ /* 0x0001e2000c10112e */
[----:B------:R-:W-:Y:S05]  /*9200*/  @P5 BRA `(.L_x_313) ;  /* 0x00000000000c5947 */ /* 0x000fea0003800000 */
[----:B------:R-:W5:Y:S02]  /*9210*/  LDG.E.U8 R2, desc[UR46][R12.64+0x90] ;  /* 0x0000902e0c027981 */ /* 0x000f64000c1e1100 */
[----:B-----5:R-:W-:-:S05]  /*9220*/  PRMT R20, R2, 0x8880, RZ ;  /* 0x0000888002147816 */ /* 0x020fca00000000ff */
[----:B------:R-:W-:-:S07]  /*9230*/  IMAD R3, R20, R17, RZ ;  /* 0x0000001114037224 */ /* 0x000fce00078e02ff */
.L_x_313:
[----:B------:R-:W-:Y:S05]  /*9240*/  BSYNC B1 ;  /* 0x0000000000017941 */ /* 0x000fea0003800000 */
.L_x_312:
[----:B0-----:R-:W-:Y:S01]  /*9250*/  @!P5 IMAD R21, R114, R16, R3 ;  /* 0x000000107215d224 */ /* 0x001fe200078e0203 */
[----:B------:R-:W-:Y:S04]  /*9260*/  BSSY B1, `(.L_x_314) ;  /* 0x0000006000017945 */ /* 0x000fe80003800000 */
[----:B------:R0:W-:Y:S01]  /*9270*/  @!P5 STG.E.U8 desc[UR46][R8.64+0x90], R21 ;  /* 0x000090150800d986 */ /* 0x0001e2000c10112e */
[----:B------:R-:W-:Y:S05]  /*9280*/  @P6 BRA `(.L_x_315) ;  /* 0x00000000000c6947 */ /* 0x000fea0003800000 */
[----:B------:R-:W5:Y:S02]  /*9290*/  LDG.E.U8 R2, desc[UR46][R12.64+0x91] ;  /* 0x0000912e0c027981 */ /* 0x000f64000c1e1100 */
[----:B-----5:R-:W-:-:S05]  /*92a0*/  PRMT R20, R2, 0x8880, RZ ;  /* 0x0000888002147816 */ /* 0x020fca00000000ff */
[----:B------:R-:W-:-:S07]  /*92b0*/  IMAD R3, R20, R17, RZ ;  /* 0x0000001114037224 */ /* 0x000fce00078e02ff */
.L_x_315:
[----:B------:R-:W-:Y:S05]  /*92c0*/  BSYNC B1 ;  /* 0x0000000000017941 */ /* 0x000fea0003800000 */
.L_x_314:
        /* <DEDUP_REMOVED lines=10> */
.L_x_317:
[----:B------:R-:W-:Y:S05]  /*9370*/  BSYNC B1 ;  /* 0x0000000000017941 */ /* 0x000fea0003800000 */
.L_x_316:
[----:B0-----:R-:W-:Y:S01]  /*9380*/  @!P4 IMAD R21, R116, R16, R3 ;  /* 0x000000107415c224 */ /* 0x001fe200078e0203 */
[----:B------:R-:W-:Y:S04]  /*9390*/  BSSY B1, `(.L_x_318) ;  /* 0x0000006000017945 */ /* 0x000fe80003800000 */
[----:B------:R0:W-:Y:S01]  /*93a0*/  @!P4 STG.E.U8 desc[UR46][R4.64+0x98], R21 ;  /* 0x000098150400c986 */ /* 0x0001e2000c10112e */
[----:B------:R-:W-:Y:S05]  /*93b0*/  @P5 BRA `(.L_x_319) ;  /* 0x00000000000c5947 */ /* 0x000fea0003800000 */
[----:B------:R-:W5:Y:S02]  /*93c0*/  LDG.E.U8 R2, desc[UR46][R14.64+0x99] ;  /* 0x0000992e0e027981 */ /* 0x000f64000c1e1100 */
[----:B-----5:R-:W-:-:S05]  /*93d0*/  PRMT R20, R2, 0x8880, RZ ;  /* 0x0000888002147816 */ /* 0x020fca00000000ff */
[----:B------:R-:W-:-:S07]  /*93e0*/  IMAD R3, R20, R17, RZ ;  /* 0x0000001114037224 */ /* 0x000fce00078e02ff */
.L_x_319:
[----:B------:R-:W-:Y:S05]  /*93f0*/  BSYNC B1 ;  /* 0x0000000000017941 */ /* 0x000fea0003800000 */
.L_x_318:
[----:B------:R-:W-:Y:S01]  /*9400*/  @!P5 IMAD R117, R117, R16, R3 ;  /* 0x000000107575d224 */ /* 0x000fe200078e0203 */
[----:B------:R-:W-:Y:S04]  /*9410*/  BSSY B1, `(.L_x_320) ;  /* 0x0000006000017945 */ /* 0x000fe80003800000 */
[----:B------:R0:W-:Y:S01]  /*9420*/  @!P5 STG.E.U8 desc[UR46][R4.64+0x99], R117 ;  /* 0x000099750400d986 */ /* 0x0001e2000c10112e */
[----:B------:R-:W-:Y:S05]  /*9430*/  @P6 BRA `(.L_x_321) ;  /* 0x00000000000c6947 */ /* 0x000fea0003800000 */
[----:B------:R-:W5:Y:S02]  /*9440*/  LDG.E.U8 R2, desc[UR46][R12.64+0x98] ;  /* 0x0000982e0c027981 */ /* 0x000f64000c1e1100 */
[----:B-----5:R-:W-:-:S05]  /*9450*/  PRMT R20, R2, 0x8880, RZ ;  /* 0x0000888002147816 */ /* 0x020fca00000000ff */
[----:B------:R-:W-:-:S07]  /*9460*/  IMAD R3, R20, R17, RZ ;  /* 0x0000001114037224 */ /* 0x000fce00078e02ff */
.L_x_321:
[----:B------:R-:W-:Y:S05]  /*9470*/  BSYNC B1 ;  /* 0x0000000000017941 */ /* 0x000fea0003800000 */
.L_x_320:
        /* <DEDUP_REMOVED lines=10> */
.L_x_323:
[----:B------:R-:W-:Y:S05]  /*9520*/  BSYNC B1 ;  /* 0x0000000000017941 */ /* 0x000fea0003800000 */
.L_x_322:
[----:B------:R-:W-:Y:S01]  /*9530*/  @!P4 IMAD R119, R119, R16, R3 ;  /* 0x000000107777c224 */ /* 0x000fe200078e0203 */
[----:B------:R-:W-:Y:S04]  /*9540*/  BSSY B1, `(.L_x_324) ;  /* 0x0000006000017945 */ /* 0x000fe80003800000 */
[----:B------:R0:W-:Y:S01]  /*9550*/  @!P4 STG.E.U8 desc[UR46][R8.64+0x99], R119 ;  /* 0x000099770800c986 */ /* 0x0001e2000c10112e */
[----:B------:R-:W-:Y:S05]  /*9560*/  @P5 BRA `(.L_x_325) ;  /* 0x00000000000c5947 */ /* 0x000fea0003800000 */
[----:B------:R-:W5:Y:S02]  /*9570*/  LDG.E.U8 R2, desc[UR46][R22.64+0x80] ;  /* 0x0000802e16027981 */ /* 0x000f64000c1e1100 */
[----:B-----5:R-:W-:-:S05]  /*9580*/  PRMT R20, R2, 0x8880, RZ ;  /* 0x0000888002147816 */ /* 0x020fca00000000ff */
[----:B------:R-:W-:-:S07]  /*9590*/  IMAD R3, R20, R17, RZ ;  /* 0x0000001114037224 */ /* 0x000fce00078e02ff */
.L_x_325:
[----:B------:R-:W-:Y:S05]  /*95a0*/  BSYNC B1 ;  /* 0x0000000000017941 */ /* 0x000fea0003800000 */
.L_x_324:
[----:B0-----:R-:W-:Y:S01]  /*95b0*/  @!P5 IMAD R21, R88, R16, R3 ;  /* 0x000000105815d224 */ /* 0x001fe200078e0203 */
[----:B------:R-:W-:Y:S04]  /*95c0*/  BSSY B1, `(.L_x_326) ;  /* 0x0000006000017945 */ /* 0x000fe80003800000 */
[----:B------:R0:W-:Y:S01]  /*95d0*/  @!P5 STG.E.U8 desc[UR46][R6.64+0x80], R21 ;  /* 0x000080150600d986 */ /* 0x0001e2000c10112e */
[----:B------:R-:W-:Y:S05]  /*95e0*/  @P6 BRA `(.L_x_327) ;  /* 0x00000000000c6947 */ /* 0x000fea0003800000 */
[----:B------:R-:W5:Y:S02]  /*95f0*/  LDG.E.U8 R2, desc[UR46][R22.64+0x81] ;  /* 0x0000812e16027981 */ /* 0x000f64000c1e1100 */
[----:B-----5:R-:W-:-:S05]  /*9600*/  PRMT R20, R2, 0x8880, RZ ;  /* 0x0000888002147816 */ /* 0x020fca00000000ff */
[----:B------:R-:W-:-:S07]  /*9610*/  IMAD R3, R20, R17, RZ ;  /* 0x0000001114037224 */ /* 0x000fce00078e02ff */
.L_x_327:
[----:B------:R-:W-:Y:S05]  /*9620*/  BSYNC B1 ;  /* 0x0000000000017941 */ /* 0x000fea0003800000 */
.L_x_326:
        /* <DEDUP_REMOVED lines=10> */
.L_x_329:
[----:B------:R-:W-:Y:S05]  /*96d0*/  BSYNC B1 ;  /* 0x0000000000017941 */ /* 0x000fea0003800000 */
.L_x_328:
[----:B0-----:R-:W-:Y:S01]  /*96e0*/  @!P4 IMAD R21, R90, R16, R3 ;  /* 0x000000105a15c224 */ /* 0x001fe200078e0203 */
[----:B------:R-:W-:Y:S04]  /*96f0*/  BSSY B1, `(.L_x_330) ;  /* 0x0000006000017945 */ /* 0x000fe80003800000 */
[----:B------:R0:W-:Y:S01]  /*9700*/  @!P4 STG.E.U8 desc[UR46][R10.64+0x80], R21 ;  /* 0x000080150a00c986 */ /* 0x0001e2000c10112e */
[----:B------:R-:W-:Y:S05]  /*9710*/  @P5 BRA `(.L_x_331) ;  /* 0x00000000000c5947 */ /* 0x000fea0003800000 */
[----:B------:R-:W5:Y:S02]  /*9720*/  LDG.E.U8 R2, desc[UR46][R18.64+0x81] ;  /* 0x0000812e12027981 */ /* 0x000f64000c1e1100 */
[----:B-----5:R-:W-:-:S05]  /*9730*/  PRMT R20, R2, 0x8880, RZ ;  /* 0x0000888002147816 */ /* 0x020fca00000000ff */
[----:B------:R-:W-:-:S07]  /*9740*/  IMAD R3, R20, R17, RZ ;  /* 0x0000001114037224 */ /* 0x000fce00078e02ff */
.L_x_331:
[----:B------:R-:W-:Y:S05]  /*9750*/  BSYNC B1 ;  /* 0x0000000000017941 */ /* 0x000fea0003800000 */
.L_x_330:
[----:B------:R-:W-:Y:S01]  /*9760*/  @!P5 IMAD R91, R91, R16, R3 ;  /* 0x000000105b5bd224 */ /* 0x000fe200078e0203 */
[----:B------:R-:W-:Y:S04]  /*9770*/  BSSY B1, `(.L_x_332) ;  /* 0x0000006000017945 */ /* 0x000fe80003800000 */
[----:B------:R0:W-:Y:S01]  /*9780*/  @!P5 STG.E.U8 desc[UR46][R10.64+0x81], R91 ;  /* 0x0000815b0a00d986 */ /* 0x0001e2000c10112e */
[----:B------:R-:W-:Y:S05]  /*9790*/  @P6 BRA `(.L_x_333) ;  /* 0x00000000000c6947 */ /* 0x000fea0003800000 */
[----:B------:R-:W5:Y:S02]  /*97a0*/  LDG.E.U8 R2, desc[UR46][R22.64+0x88] ;  /* 0x0000882e16027981 */ /* 0x000f64000c1e1100 */
[----:B-----5:R-:W-:-:S05]  /*97b0*/  PRMT R20, R2, 0x8880, RZ ;  /* 0x0000888002147816 */ /* 0x020fca00000000ff */
[----:B------:R-:W-:-:S07]  /*97c0*/  IMAD R3, R20, R17, RZ ;  /* 0x0000001114037224 */ /* 0x000fce00078e02ff */
.L_x_333:
[----:B------:R-:W-:Y:S05]  /*97d0*/  BSYNC B1 ;  /* 0x0000000000017941 */ /* 0x000fea0003800000 */
.L_x_332:
        /* <DEDUP_REMOVED lines=10> */
.L_x_335:
[----:B------:R-:W-:Y:S05]  /*9880*/  BSYNC B1 ;  /* 0x0000000000017941 */ /* 0x000fea0003800000 */
.L_x_334:
[----:B------:R-:W-:Y:S01]  /*9890*/  @!P4 IMAD R93, R93, R16, R3 ;  /* 0x000000105d5dc224 */ /* 0x000fe200078e0203 */
[----:B------:R-:W-:Y:S04]  /*98a0*/  BSSY B1, `(.L_x_336) ;  /* 0x0000006000017945 */ /* 0x000fe80003800000 */
[----:B------:R0:W-:Y:S01]  /*98b0*/  @!P4 STG.E.U8 desc[UR46][R6.64+0x89], R93 ;  /* 0x0000895d0600c986 */ /* 0x0001e2000c10112e */
[----:B------:R-:W-:Y:S05]  /*98c0*/  @P5 BRA `(.L_x_337) ;  /* 0x00000000000c5947 */ /* 0x000fea0003800000 */
[----:B------:R-:W5:Y:S02]  /*98d0*/  LDG.E.U8 R2, desc[UR46][R18.64+0x88] ;  /* 0x0000882e12027981 */ /* 0x000f64000c1e1100 */
[----:B-----5:R-:W-:-:S05]  /*98e0*/  PRMT R20, R2, 0x8880, RZ ;  /* 0x0000888002147816 */ /* 0x020fca00000000ff */
[----:B------:R-:W-:-:S07]  /*98f0*/  IMAD R3, R20, R17, RZ ;  /* 0x0000001114037224 */ /* 0x000fce00078e02ff */
.L_x_337:
[----:B------:R-:W-:Y:S05]  /*9900*/  BSYNC B1 ;  /* 0x0000000000017941 */ /* 0x000fea0003800000 */
.L_x_336:
[----:B0-----:R-:W-:Y:S01]  /*9910*/  @!P5 IMAD R21, R94, R16, R3 ;  /* 0x000000105e15d224 */ /* 0x001fe200078e0203 */
[----:B------:R-:W-:Y:S04]  /*9920*/  BSSY B1, `(.L_x_338) ;  /* 0x0000006000017945 */ /* 0x000fe80003800000 */
[----:B------:R0:W-:Y:S01]  /*9930*/  @!P5 STG.E.U8 desc[UR46][R10.64+0x88], R21 ;  /* 0x000088150a00d986 */ /* 0x0001e2000c10112e */
[----:B------:R-:W-:Y:S05]  /*9940*/  @P6 BRA `(.L_x_339) ;  /* 0x00000000000c6947 */ /* 0x000fea0003800000 */
[----:B------:R-:W5:Y:S02]  /*9950*/  LDG.E.U8 R2, desc[UR46][R18.64+0x89] ;  /* 0x0000892e12027981 */ /* 0x000f64000c1e1100 */
[----:B-----5:R-:W-:-:S05]  /*9960*/  PRMT R20, R2, 0x8880, RZ ;  /* 0x0000888002147816 */ /* 0x020fca00000000ff */
[----:B------:R-:W-:-:S07]  /*9970*/  IMAD R3, R20, R17, RZ ;  /* 0x0000001114037224 */ /* 0x000fce00078e02ff */
.L_x_339:
[----:B------:R-:W-:Y:S05]  /*9980*/  BSYNC B1 ;  /* 0x0000000000017941 */ /* 0x000fea0003800000 */
.L_x_338:
        /* <DEDUP_REMOVED lines=10> */
.L_x_341:
[----:B------:R-:W-:Y:S05]  /*9a30*/  BSYNC B1 ;  /* 0x0000000000017941 */ /* 0x000fea0003800000 */
.L_x_340:
[----:B0-----:R-:W-:Y:S01]  /*9a40*/  @!P4 IMAD R21, R96, R16, R3 ;  /* 0x000000106015c224 */ /* 0x001fe200078e0203 */
[----:B------:R-:W-:Y:S04]  /*9a50*/  BSSY B1, `(.L_x_342) ;  /* 0x0000006000017945 */ /* 0x000fe80003800000 */
[----:B------:R0:W-:Y:S01]  /*9a60*/  @!P4 STG.E.U8 desc[UR46][R6.64+0x90], R21 ;  /* 0x000090150600c986 */ /* 0x0001e2000c10112e */
[----:B------:R-:W-:Y:S05]  /*9a70*/  @P5 BRA `(.L_x_343) ;  /* 0x00000000000c5947 */ /* 0x000fea0003800000 */
[----:B------:R-:W5:Y:S02]  /*9a80*/  LDG.E.U8 R2, desc[UR46][R22.64+0x91] ;  /* 0x0000912e16027981 */ /* 0x000f64000c1e1100 */
[----:B-----5:R-:W-:-:S05]  /*9a90*/  PRMT R20, R2, 0x8880, RZ ;  /* 0x0000888002147816 */ /* 0x020fca00000000ff */
[----:B------:R-:W-:-:S07]  /*9aa0*/  IMAD R3, R20, R17, RZ ;  /* 0x0000001114037224 */ /* 0x000fce00078e02ff */
.L_x_343:
[----:B------:R-:W-:Y:S05]  /*9ab0*/  BSYNC B1 ;  /* 0x0000000000017941 */ /* 0x000fea0003800000 */
.L_x_342:
[----:B------:R-:W-:Y:S01]  /*9ac0*/  @!P5 IMAD R97, R97, R16, R3 ;  /* 0x000000106161d224 */ /* 0x000fe200078e0203 */
[----:B------:R-:W-:Y:S04]  /*9ad0*/  BSSY B1, `(.L_x_344) ;  /* 0x0000006000017945 */ /* 0x000fe80003800000 */
[----:B------:R0:W-:Y:S01]  /*9ae0*/  @!P5 STG.E.U8 desc[UR46][R6.64+0x91], R97 ;  /* 0x000091610600d986 */ /* 0x0001e2000c10112e */
[----:B------:R-:W-:Y:S05]  /*9af0*/  @P6 BRA `(.L_x_345) ;  /* 0x00000000000c6947 */ /* 0x000fea0003800000 */
[----:B------:R-:W5:Y:S02]  /*9b00*/  LDG.E.U8 R2, desc[UR46][R18.64+0x90] ;  /* 0x0000902e12027981 */ /* 0x000f64000c1e1100 */
[----:B-----5:R-:W-:-:S05]  /*9b10*/  PRMT R20, R2, 0x8880, RZ ;  /* 0x0000888002147816 */ /* 0x020fca00000000ff */
[----:B------:R-:W-:-:S07]  /*9b20*/  IMAD R3, R20, R17, RZ ;  /* 0x0000001114037224 */ /* 0x000fce00078e02ff */
.L_x_345:
[----:B------:R-:W-:Y:S05]  /*9b30*/  BSYNC B1 ;  /* 0x0000000000017941 */ /* 0x000fea0003800000 */
.L_x_344:
        /* <DEDUP_REMOVED lines=10> */
.L_x_347:
[----:B------:R-:W-:Y:S05]  /*9be0*/  BSYNC B1 ;  /* 0x0000000000017941 */ /* 0x000fea0003800000 */
.L_x_346:
[----:B------:R-:W-:Y:S01]  /*9bf0*/  @!P4 IMAD R99, R99, R16, R3 ;  /* 0x000000106363c224 */ /* 0x000fe200078e0203 */
[----:B------:R-:W-:Y:S04]  /*9c00*/  BSSY B1, `(.L_x_348) ;  /* 0x0000006000017945 */ /* 0x000fe80003800000 */
[----:B------:R0:W-:Y:S01]  /*9c10*/  @!P4 STG.E.U8 desc[UR46][R10.64+0x91], R99 ;  /* 0x000091630a00c986 */ /* 0x0001e2000c10112e */
[----:B------:R-:W-:Y:S05]  /*9c20*/  @P5 BRA `(.L_x_349) ;  /* 0x00000000000c5947 */ /* 0x000fea0003800000 */
[----:B------:R-:W5:Y:S02]  /*9c30*/  LDG.E.U8 R2, desc[UR46][R22.64+0x98] ;  /* 0x0000982e16027981 */ /* 0x000f64000c1e1100 */
[----:B-----5:R-:W-:-:S05]  /*9c40*/  PRMT R20, R2, 0x8880, RZ ;  /* 0x0000888002147816 */ /* 0x020fca00000000ff */
[----:B------:R-:W-:-:S07]  /*9c50*/  IMAD R3, R20, R17, RZ ;  /* 0x0000001114037224 */ /* 0x000fce00078e02ff */
.L_x_349:
[----:B------:R-:W-:Y:S05]  /*9c60*/  BSYNC B1 ;  /* 0x0000000000017941 */ /* 0x000fea0003800000 */
.L_x_348:
[----:B0-----:R-:W-:Y:S01]  /*9c70*/  @!P5 IMAD R21, R100, R16, R3 ;  /* 0x000000106415d224 */ /* 0x001fe200078e0203 */
[----:B------:R-:W-:Y:S04]  /*9c80*/  BSSY B1, `(.L_x_350) ;  /* 0x0000006000017945 */ /* 0x000fe80003800000 */
[----:B------:R0:W-:Y:S01]  /*9c90*/  @!P5 STG.E.U8 desc[UR46][R6.64+0x98], R21 ;  /* 0x000098150600d986 */ /* 0x0001e2000c10112e */
[----:B------:R-:W-:Y:S05]  /*9ca0*/  @P6 BRA `(.L_x_351) ;  /* 0x00000000000c6947 */ /* 0x000fea0003800000 */
[----:B------:R-:W5:Y:S02]  /*9cb0*/  LDG.E.U8 R2, desc[UR46][R22.64+0x99] ;  /* 0x0000992e16027981 */ /* 0x000f64000c1e1100 */
[----:B-----5:R-:W-:-:S05]  /*9cc0*/  PRMT R20, R2, 0x8880, RZ ;  /* 0x0000888002147816 */ /* 0x020fca00000000ff */
[----:B------:R-:W-:-:S07]  /*9cd0*/  IMAD R3, R20, R17, RZ ;  /* 0x0000001114037224 */ /* 0x000fce00078e02ff */
.L_x_351:
[----:B------:R-:W-:Y:S05]  /*9ce0*/  BSYNC B1 ;  /* 0x0000000000017941 */ /* 0x000fea0003800000 */
.L_x_350:
        /* <DEDUP_REMOVED lines=10> */
.L_x_353:
[----:B------:R-:W-:Y:S05]  /*9d90*/  BSYNC B1 ;  /* 0x0000000000017941 */ /* 0x000fea0003800000 */
.L_x_352:
[----:B0-----:R-:W-:Y:S01]  /*9da0*/  @!P4 IMAD R21, R102, R16, R3 ;  /* 0x000000106615c224 */ /* 0x001fe200078e0203 */
[----:B------:R-:W-:Y:S04]  /*9db0*/  BSSY B1, `(.L_x_354) ;  /* 0x0000006000017945 */ /* 0x000fe80003800000 */
[----:B------:R0:W-:Y:S01]  /*9dc0*/  @!P4 STG.E.U8 desc[UR46][R10.64+0x98], R21 ;  /* 0x000098150a00c986 */ /* 0x0001e2000c10112e */
[----:B------:R-:W-:Y:S05]  /*9dd0*/  @P5 BRA `(.L_x_355) ;  /* 0x00000000000c5947 */ /* 0x000fea0003800000 */
[----:B------:R-:W5:Y:S02]  /*9de0*/  LDG.E.U8 R2, desc[UR46][R18.64+0x99] ;  /* 0x0000992e12027981 */ /* 0x000f64000c1e1100 */
[----:B-----5:R-:W-:-:S05]  /*9df0*/  PRMT R20, R2, 0x8880, RZ ;  /* 0x0000888002147816 */ /* 0x020fca00000000ff */
[----:B------:R-:W-:-:S07]  /*9e00*/  IMAD R3, R20, R17, RZ ;  /* 0x0000001114037224 */ /* 0x000fce00078e02ff */
.L_x_355:
[----:B------:R-:W-:Y:S05]  /*9e10*/  BSYNC B1 ;  /* 0x0000000000017941 */ /* 0x000fea0003800000 */
.L_x_354:
[----:B------:R-:W-:Y:S01]  /*9e20*/  @!P5 IMAD R103, R103, R16, R3 ;  /* 0x000000106767d224 */ /* 0x000fe200078e0203 */
[----:B------:R-:W-:Y:S04]  /*9e30*/  BSSY B1, `(.L_x_356) ;  /* 0x0000006000017945 */ /* 0x000fe80003800000 */
[----:B------:R0:W-:Y:S01]  /*9e40*/  @!P5 STG.E.U8 desc[UR46][R10.64+0x99], R103 ;  /* 0x000099670a00d986 */ /* 0x0001e2000c10112e */
[----:B------:R-:W-:Y:S05]  /*9e50*/  @P6 BRA `(.L_x_357) ;  /* 0x00000000000c6947 */ /* 0x000fea0003800000 */
[----:B------:R-:W5:Y:S02]  /*9e60*/  LDG.E.U8 R2, desc[UR46][R14.64+0xa0] ;  /* 0x0000a02e0e027981 */ /* 0x000f64000c1e1100 */
[----:B-----5:R-:W-:-:S05]  /*9e70*/  PRMT R20, R2, 0x8880, RZ ;  /* 0x0000888002147816 */ /* 0x020fca00000000ff */
[----:B------:R-:W-:-:S07]  /*9e80*/  IMAD R3, R20, R17, RZ ;  /* 0x0000001114037224 */ /* 0x000fce00078e02ff */
.L_x_357:
[----:B------:R-:W-:Y:S05]  /*9e90*/  BSYNC B1 ;  /* 0x0000000000017941 */ /* 0x000fea0003800000 */
.L_x_356:
        /* <DEDUP_REMOVED lines=10> */
.L_x_359:
[----:B------:R-:W-:Y:S05]  /*9f40*/  BSYNC B1 ;  /* 0x0000000000017941 */ /* 0x000fea0003800000 */
.L_x_358:
[----:B------:R-:W-:Y:S01]  /*9f50*/  @!P4 IMAD R73, R73, R16, R3 ;  /* 0x000000104949c224 */ /* 0x000fe200078e0203 */
[----:B------:R-:W-:Y:S04]  /*9f60*/  BSSY B1, `(.L_x_360) ;  /* 0x0000006000017945 */ /* 0x000fe80003800000 */
[----:B------:R0:W-:Y:S01]  /*9f70*/  @!P4 STG.E.U8 desc[UR46][R4.64+0xa1], R73 ;  /* 0x0000a1490400c986 */ /* 0x0001e2000c10112e */
[----:B------:R-:W-:Y:S05]  /*9f80*/  @P5 BRA `(.L_x_361) ;  /* 0x00000000000c5947 */ /* 0x000fea0003800000 */
[----:B------:R-:W5:Y:S02]  /*9f90*/  LDG.E.U8 R2, desc[UR46][R12.64+0xa0] ;  /* 0x0000a02e0c027981 */ /* 0x000f64000c1e1100 */
[----:B-----5:R-:W-:-:S05]  /*9fa0*/  PRMT R20, R2, 0x8880, RZ ;  /* 0x0000888002147816 */ /* 0x020fca00000000ff */
[----:B------:R-:W-:-:S07]  /*9fb0*/  IMAD R3, R20, R17, RZ ;  /* 0x0000001114037224 */ /* 0x000fce00078e02ff */
.L_x_361:
[----:B------:R-:W-:Y:S05]  /*9fc0*/  BSYNC B1 ;  /* 0x0000000000017941 */ /* 0x000fea0003800000 */
.L_x_360:
[----:B0-----:R-:W-:Y:S01]  /*9fd0*/  @!P5 IMAD R21, R74, R16, R3 ;  /* 0x000000104a15d224 */ /* 0x001fe200078e0203 */
[----:B------:R-:W-:Y:S04]  /*9fe0*/  BSSY B1, `(.L_x_362) ;  /* 0x0000006000017945 */ /* 0x000fe80003800000 */
[----:B------:R0:W-:Y:S01]  /*9ff0*/  @!P5 STG.E.U8 desc[UR46][R8.64+0xa0], R21 ;  /* 0x0000a0150800d986 */ /* 0x0001e2000c10112e */
[----:B------:R-:W-:Y:S05]  /*a000*/  @P6 BRA `(.L_x_363) ;  /* 0x00000000000c6947 */ /* 0x000fea0003800000 */
[----:B------:R-:W5:Y:S02]  /*a010*/  LDG.E.U8 R2, desc[UR46][R12.64+0xa1] ;  /* 0x0000a12e0c027981 */ /* 0x000f64000c1e1100 */
[----:B-----5:R-:W-:-:S05]  /*a020*/  PRMT R20, R2, 0x8880, RZ ;  /* 0x0000888002147816 */ /* 0x020fca00000000ff */
[----:B------:R-:W-:-:S07]  /*a030*/  IMAD R3, R20, R17, RZ ;  /* 0x0000001114037224 */ /* 0x000fce00078e02ff */
.L_x_363:
[----:B------:R-:W-:Y:S05]  /*a040*/  BSYNC B1 ;  /* 0x0000000000017941 */ /* 0x000fea0003800000 */
.L_x_362:
        /* <DEDUP_REMOVED lines=10> */
.L_x_365:
[----:B------:R-:W-:Y:S05]  /*a0f0*/  BSYNC B1 ;  /* 0x0000000000017941 */ /* 0x000fea0003800000 */
.L_x_364:
[----:B0-----:R-:W-:Y:S01]  /*a100*/  @!P4 IMAD R21, R76, R16, R3 ;  /* 0x000000104c15c224 */ /* 0x001fe200078e0203 */
[----:B------:R-:W-:Y:S04]  /*a110*/  BSSY B1, `(.L_x_366) ;  /* 0x0000006000017945 */ /* 0x000fe80003800000 */
[----:B------:R0:W-:Y:S01]  /*a120*/  @!P4 STG.E.U8 desc[UR46][R4.64+0xa8], R21 ;  /* 0x0000a8150400c986 */ /* 0x0001e2000c10112e */
[----:B------:R-:W-:Y:S05]  /*a130*/  @P5 BRA `(.L_x_367) ;  /* 0x00000000000c5947 */ /* 0x000fea0003800000 */
[----:B------:R-:W5:Y:S02]  /*a140*/  LDG.E.U8 R2, desc[UR46][R14.64+0xa9] ;  /* 0x0000a92e0e027981 */ /* 0x000f64000c1e1100 */
[----:B-----5:R-:W-:-:S05]  /*a150*/  PRMT R20, R2, 0x8880, RZ ;  /* 0x0000888002147816 */ /* 0x020fca00000000ff */
[----:B------:R-:W-:-:S07]  /*a160*/  IMAD R3, R20, R17, RZ ;  /* 0x0000001114037224 */ /* 0x000fce00078e02ff */
.L_x_367:
[----:B------:R-:W-:Y:S05]  /*a170*/  BSYNC B1 ;  /* 0x0000000000017941 */ /* 0x000fea0003800000 */
.L_x_366:
[----:B------:R-:W-:Y:S01]  /*a180*/  @!P5 IMAD R77, R77, R16, R3 ;  /* 0x000000104d4dd224 */ /* 0x000fe200078e0203 */
[----:B------:R-:W-:Y:S04]  /*a190*/  BSSY B1, `(.L_x_368) ;  /* 0x0000006000017945 */ /* 0x000fe80003800000 */
[----:B------:R0:W-:Y:S01]  /*a1a0*/  @!P5 STG.E.U8 desc[UR46][R4.64+0xa9], R77 ;  /* 0x0000a94d0400d986 */ /* 0x0001e2000c10112e */
[----:B------:R-:W-:Y:S05]  /*a1b0*/  @P6 BRA `(.L_x_369) ;  /* 0x00000000000c6947 */ /* 0x000fea0003800000 */
[----:B------:R-:W5:Y:S02]  /*a1c0*/  LDG.E.U8 R2, desc[UR46][R12.64+0xa8] ;  /* 0x0000a82e0c027981 */ /* 0x000f64000c1e1100 */
[----:B-----5:R-:W-:-:S05]  /*a1d0*/  PRMT R20, R2, 0x8880, RZ ;  /* 0x0000888002147816 */ /* 0x020fca00000000ff */
[----:B------:R-:W-:-:S07]  /*a1e0*/  IMAD R3, R20, R17, RZ ;  /* 0x0000001114037224 */ /* 0x000fce00078e02ff */
.L_x_369:
[----:B------:R-:W-:Y:S05]  /*a1f0*/  BSYNC B1 ;  /* 0x0000000000017941 */ /* 0x000fea0003800000 */
.L_x_368:
        /* <DEDUP_REMOVED lines=10> */
.L_x_371:
[----:B------:R-:W-:Y:S05]  /*a2a0*/  BSYNC B1 ;  /* 0x0000000000017941 */ /* 0x000fea0003800000 */
.L_x_370:
[----:B------:R-:W-:Y:S01]  /*a2b0*/  @!P4 IMAD R79, R79, R16, R3 ;  /* 0x000000104f4fc224 */ /* 0x000fe200078e0203 */
[----:B------:R-:W-:Y:S04]  /*a2c0*/  BSSY B1, `(.L_x_372) ;  /* 0x0000006000017945 */ /* 0x000fe80003800000 */
[----:B------:R0:W-:Y:S01]  /*a2d0*/  @!P4 STG.E.U8 desc[UR46][R8.64+0xa9], R79 ;  /* 0x0000a94f0800c986 */ /* 0x0001e2000c10112e */
[----:B------:R-:W-:Y:S05]  /*a2e0*/  @P5 BRA `(.L_x_373) ;  /* 0x00000000000c5947 */ /* 0x000fea0003800000 */
[----:B------:R-:W5:Y:S02]  /*a2f0*/  LDG.E.U8 R2, desc[UR46][R14.64+0xb0] ;  /* 0x0000b02e0e027981 */ /* 0x000f64000c1e1100 */
[----:B-----5:R-:W-:-:S05]  /*a300*/  PRMT R20, R2, 0x8880, RZ ;  /* 0x0000888002147816 */ /* 0x020fca00000000ff */
[----:B------:R-:W-:-:S07]  /*a310*/  IMAD R3, R20, R17, RZ ;  /* 0x0000001114037224 */ /* 0x000fce00078e02ff */
.L_x_373:
[----:B------:R-:W-:Y:S05]  /*a320*/  BSYNC B1 ;  /* 0x0000000000017941 */ /* 0x000fea0003800000 */
.L_x_372:
[----:B0-----:R-:W-:Y:S01]  /*a330*/  @!P5 IMAD R21, R80, R16, R3 ;  /* 0x000000105015d224 */ /* 0x001fe200078e0203 */
[----:B------:R-:W-:Y:S04]  /*a340*/  BSSY B1, `(.L_x_374) ;  /* 0x0000006000017945 */ /* 0x000fe80003800000 */
[----:B------:R0:W-:Y:S01]  /*a350*/  @!P5 STG.E.U8 desc[UR46][R4.64+0xb0], R21 ;  /* 0x0000b0150400d986 */ /* 0x0001e2000c10112e */
[----:B------:R-:W-:Y:S05]  /*a360*/  @P6 BRA `(.L_x_375) ;  /* 0x00000000000c6947 */ /* 0x000fea0003800000 */
[----:B------:R-:W5:Y:S02]  /*a370*/  LDG.E.U8 R2, desc[UR46][R14.64+0xb1] ;  /* 0x0000b12e0e027981 */ /* 0x000f64000c1e1100 */
[----:B-----5:R-:W-:-:S05]  /*a380*/  PRMT R20, R2, 0x8880, RZ ;  /* 0x0000888002147816 */ /* 0x020fca00000000ff */
[----:B------:R-:W-:-:S07]  /*a390*/  IMAD R3, R20, R17, RZ ;  /* 0x0000001114037224 */ /* 0x000fce00078e02ff */
.L_x_375:
[----:B------:R-:W-:Y:S05]  /*a3a0*/  BSYNC B1 ;  /* 0x0000000000017941 */ /* 0x000fea0003800000 */
.L_x_374:
        /* <DEDUP_REMOVED lines=10> */
.L_x_377:
[----:B------:R-:W-:Y:S05]  /*a450*/  BSYNC B1 ;  /* 0x0000000000017941 */ /* 0x000fea0003800000 */
.L_x_376:
[----:B0-----:R-:W-:Y:S01]  /*a460*/  @!P4 IMAD R21, R82, R16, R3 ;  /* 0x000000105215c224 */ /* 0x001fe200078e0203 */
[----:B------:R-:W-:Y:S04]  /*a470*/  BSSY B1, `(.L_x_378) ;  /* 0x0000006000017945 */ /* 0x000fe80003800000 */
[----:B------:R0:W-:Y:S01]  /*a480*/  @!P4 STG.E.U8 desc[UR46][R8.64+0xb0], R21 ;  /* 0x0000b0150800c986 */ /* 0x0001e2000c10112e */
[----:B------:R-:W-:Y:S05]  /*a490*/  @P5 BRA `(.L_x_379) ;  /* 0x00000000000c5947 */ /* 0x000fea0003800000 */
[----:B------:R-:W5:Y:S02]  /*a4a0*/  LDG.E.U8 R2, desc[UR46][R12.64+0xb1] ;  /* 0x0000b12e0c027981 */ /* 0x000f64000c1e1100 */
[----:B-----5:R-:W-:-:S05]  /*a4b0*/  PRMT R20, R2, 0x8880, RZ ;  /* 0x0000888002147816 */ /* 0x020fca00000000ff */
[----:B------:R-:W-:-:S07]  /*a4c0*/  IMAD R3, R20, R17, RZ ;  /* 0x0000001114037224 */ /* 0x000fce00078e02ff */
.L_x_379:
[----:B------:R-:W-:Y:S05]  /*a4d0*/  BSYNC B1 ;  /* 0x0000000000017941 */ /* 0x000fea0003800000 */
.L_x_378:
[----:B------:R-:W-:Y:S01]  /*a4e0*/  @!P5 IMAD R83, R83, R16, R3 ;  /* 0x000000105353d224 */ /* 0x000fe200078e0203 */
[----:B------:R-:W-:Y:S04]  /*a4f0*/  BSSY B1, `(.L_x_380) ;  /* 0x0000006000017945 */ /* 0x000fe80003800000 */
[----:B------:R0:W-:Y:S01]  /*a500*/  @!P5 STG.E.U8 desc[UR46][R8.64+0xb1], R83 ;  /* 0x0000b1530800d986 */ /* 0x0001e2000c10112e */
[----:B------:R-:W-:Y:S05]  /*a510*/  @P6 BRA `(.L_x_381) ;  /* 0x00000000000c6947 */ /* 0x000fea0003800000 */
[----:B------:R-:W5:Y:S02]  /*a520*/  LDG.E.U8 R2, desc[UR46][R14.64+0xb8] ;  /* 0x0000b82e0e027981 */ /* 0x000f64000c1e1100 */
[----:B-----5:R-:W-:-:S05]  /*a530*/  PRMT R20, R2, 0x8880, RZ ;  /* 0x0000888002147816 */ /* 0x020fca00000000ff */
[----:B------:R-:W-:-:S07]  /*a540*/  IMAD R3, R20, R17, RZ ;  /* 0x0000001114037224 */ /* 0x000fce00078e02ff */
.L_x_381:
[----:B------:R-:W-:Y:S05]  /*a550*/  BSYNC B1 ;  /* 0x0000000000017941 */ /* 0x000fea0003800000 */
.L_x_380:
        /* <DEDUP_REMOVED lines=10> */
.L_x_383:
[----:B------:R-:W-:Y:S05]  /*a600*/  BSYNC B1 ;  /* 0x0000000000017941 */ /* 0x000fea0003800000 */
.L_x_382:
[----:B------:R-:W-:Y:S01]  /*a610*/  @!P4 IMAD R85, R85, R16, R3 ;  /* 0x000000105555c224 */ /* 0x000fe200078e0203 */
[----:B------:R-:W-:Y:S04]  /*a620*/  BSSY B1, `(.L_x_384) ;  /* 0x0000006000017945 */ /* 0x000fe80003800000 */
[----:B------:R0:W-:Y:S01]  /*a630*/  @!P4 STG.E.U8 desc[UR46][R4.64+0xb9], R85 ;  /* 0x0000b9550400c986 */ /* 0x0001e2000c10112e */
[----:B------:R-:W-:Y:S05]  /*a640*/  @P5 BRA `(.L_x_385) ;  /* 0x00000000000c5947 */ /* 0x000fea0003800000 */
[----:B------:R-:W5:Y:S02]  /*a650*/  LDG.E.U8 R2, desc[UR46][R12.64+0xb8] ;  /* 0x0000b82e0c027981 */ /* 0x000f64000c1e1100 */
[----:B-----5:R-:W-:-:S05]  /*a660*/  PRMT R20, R2, 0x8880, RZ ;  /* 0x0000888002147816 */ /* 0x020fca00000000ff */
[----:B------:R-:W-:-:S07]  /*a670*/  IMAD R3, R20, R17, RZ ;  /* 0x0000001114037224 */ /* 0x000fce00078e02ff */
.L_x_385:
[----:B------:R-:W-:Y:S05]  /*a680*/  BSYNC B1 ;  /* 0x0000000000017941 */ /* 0x000fea0003800000 */
.L_x_384:
[----:B0-----:R-:W-:Y:S01]  /*a690*/  @!P5 IMAD R21, R86, R16, R3 ;  /* 0x000000105615d224 */ /* 0x001fe200078e0203 */
[----:B------:R-:W-:Y:S04]  /*a6a0*/  BSSY B1, `(.L_x_386) ;  /* 0x0000006000017945 */ /* 0x000fe80003800000 */
[----:B------:R0:W-:Y:S01]  /*a6b0*/  @!P5 STG.E.U8 desc[UR46][R8.64+0xb8], R21 ;  /* 0x0000b8150800d986 */ /* 0x0001e2000c10112e */
[----:B------:R-:W-:Y:S05]  /*a6c0*/  @P6 BRA `(.L_x_387) ;  /* 0x00000000000c6947 */ /* 0x000fea0003800000 */
[----:B------:R-:W5:Y:S02]  /*a6d0*/  LDG.E.U8 R2, desc[UR46][R12.64+0xb9] ;  /* 0x0000b92e0c027981 */ /* 0x000f64000c1e1100 */
[----:B-----5:R-:W-:-:S05]  /*a6e0*/  PRMT R20, R2, 0x8880, RZ ;  /* 0x0000888002147816 */ /* 0x020fca00000000ff */
[----:B------:R-:W-:-:S07]  /*a6f0*/  IMAD R3, R20, R17, RZ ;  /* 0x0000001114037224 */ /* 0x000fce00078e02ff */
.L_x_387:
[----:B------:R-:W-:Y:S05]  /*a700*/  BSYNC B1 ;  /* 0x0000000000017941 */ /* 0x000fea0003800000 */
.L_x_386:
        /* <DEDUP_REMOVED lines=10> */
.L_x_389:
[----:B------:R-:W-:Y:S05]  /*a7b0*/  BSYNC B1 ;  /* 0x0000000000017941 */ /* 0x000fea0003800000 */
.L_x_388:
[----:B0-----:R-:W-:Y:S01]  /*a7c0*/  @!P4 IMAD R21, R56, R16, R3 ;  /* 0x000000103815c224 */ /* 0x001fe200078e0203 */
[----:B------:R-:W-:Y:S04]  /*a7d0*/  BSSY B1, `(.L_x_390) ;  /* 0x0000006000017945 */ /* 0x000fe80003800000 */
[----:B------:R0:W-:Y:S01]  /*a7e0*/  @!P4 STG.E.U8 desc[UR46][R6.64+0xa0], R21 ;  /* 0x0000a0150600c986 */ /* 0x0001e2000c10112e */
[----:B------:R-:W-:Y:S05]  /*a7f0*/  @P5 BRA `(.L_x_391) ;  /* 0x00000000000c5947 */ /* 0x000fea0003800000 */
[----:B------:R-:W5:Y:S02]  /*a800*/  LDG.E.U8 R2, desc[UR46][R22.64+0xa1] ;  /* 0x0000a12e16027981 */ /* 0x000f64000c1e1100 */
[----:B-----5:R-:W-:-:S05]  /*a810*/  PRMT R20, R2, 0x8880, RZ ;  /* 0x0000888002147816 */ /* 0x020fca00000000ff */
[----:B------:R-:W-:-:S07]  /*a820*/  IMAD R3, R20, R17, RZ ;  /* 0x0000001114037224 */ /* 0x000fce00078e02ff */
.L_x_391:
[----:B------:R-:W-:Y:S05]  /*a830*/  BSYNC B1 ;  /* 0x0000000000017941 */ /* 0x000fea0003800000 */
.L_x_390:
[----:B------:R-:W-:Y:S01]  /*a840*/  @!P5 IMAD R57, R57, R16, R3 ;  /* 0x000000103939d224 */ /* 0x000fe200078e0203 */
[----:B------:R-:W-:Y:S04]  /*a850*/  BSSY B1, `(.L_x_392) ;  /* 0x0000006000017945 */ /* 0x000fe80003800000 */
[----:B------:R0:W-:Y:S01]  /*a860*/  @!P5 STG.E.U8 desc[UR46][R6.64+0xa1], R57 ;  /* 0x0000a1390600d986 */ /* 0x0001e2000c10112e */
[----:B------:R-:W-:Y:S05]  /*a870*/  @P6 BRA `(.L_x_393) ;  /* 0x00000000000c6947 */ /* 0x000fea0003800000 */
[----:B------:R-:W5:Y:S02]  /*a880*/  LDG.E.U8 R2, desc[UR46][R18.64+0xa0] ;  /* 0x0000a02e12027981 */ /* 0x000f64000c1e1100 */
[----:B-----5:R-:W-:-:S05]  /*a890*/  PRMT R20, R2, 0x8880, RZ ;  /* 0x0000888002147816 */ /* 0x020fca00000000ff */
[----:B------:R-:W-:-:S07]  /*a8a0*/  IMAD R3, R20, R17, RZ ;  /* 0x0000001114037224 */ /* 0x000fce00078e02ff */
.L_x_393:
[----:B------:R-:W-:Y:S05]  /*a8b0*/  BSYNC B1 ;  /* 0x0000000000017941 */ /* 0x000fea0003800000 */
.L_x_392:
        /* <DEDUP_REMOVED lines=10> */
.L_x_395:
[----:B------:R-:W-:Y:S05]  /*a960*/  BSYNC B1 ;  /* 0x0000000000017941 */ /* 0x000fea0003800000 */
.L_x_394:
[----:B------:R-:W-:Y:S01]  /*a970*/  @!P4 IMAD R59, R59, R16, R3 ;  /* 0x000000103b3bc224 */ /* 0x000fe200078e0203 */
[----:B------:R-:W-:Y:S04]  /*a980*/  BSSY B1, `(.L_x_396) ;  /* 0x0000006000017945 */ /* 0x000fe80003800000 */
[----:B------:R0:W-:Y:S01]  /*a990*/  @!P4 STG.E.U8 desc[UR46][R10.64+0xa1], R59 ;  /* 0x0000a13b0a00c986 */ /* 0x0001e2000c10112e */
[----:B------:R-:W-:Y:S05]  /*a9a0*/  @P5 BRA `(.L_x_397) ;  /* 0x00000000000c5947 */ /* 0x000fea0003800000 */
[----:B------:R-:W5:Y:S02]  /*a9b0*/  LDG.E.U8 R2, desc[UR46][R22.64+0xa8] ;  /* 0x0000a82e16027981 */ /* 0x000f64000c1e1100 */
[----:B-----5:R-:W-:-:S05]  /*a9c0*/  PRMT R20, R2, 0x8880, RZ ;  /* 0x0000888002147816 */ /* 0x020fca00000000ff */
[----:B------:R-:W-:-:S07]  /*a9d0*/  IMAD R3, R20, R17, RZ ;  /* 0x0000001114037224 */ /* 0x000fce00078e02ff */
.L_x_397:
[----:B------:R-:W-:Y:S05]  /*a9e0*/  BSYNC B1 ;  /* 0x0000000000017941 */ /* 0x000fea0003800000 */
.L_x_396:
[----:B0-----:R-:W-:Y:S01]  /*a9f0*/  @!P5 IMAD R21, R60, R16, R3 ;  /* 0x000000103c15d224 */ /* 0x001fe200078e0203 */
[----:B------:R-:W-:Y:S04]  /*aa00*/  BSSY B1, `(.L_x_398) ;  /* 0x0000006000017945 */ /* 0x000fe80003800000 */
[----:B------:R0:W-:Y:S01]  /*aa10*/  @!P5 STG.E.U8 desc[UR46][R6.64+0xa8], R21 ;  /* 0x0000a8150600d986 */ /* 0x0001e2000c10112e */
[----:B------:R-:W-:Y:S05]  /*aa20*/  @P6 BRA `(.L_x_399) ;  /* 0x00000000000c6947 */ /* 0x000fea0003800000 */
[----:B------:R-:W5:Y:S02]  /*aa30*/  LDG.E.U8 R2, desc[UR46][R22.64+0xa9] ;  /* 0x0000a92e16027981 */ /* 0x000f64000c1e1100 */
[----:B-----5:R-:W-:-:S05]  /*aa40*/  PRMT R20, R2, 0x8880, RZ ;  /* 0x0000888002147816 */ /* 0x020fca00000000ff */
[----:B------:R-:W-:-:S07]  /*aa50*/  IMAD R3, R20, R17, RZ ;  /* 0x0000001114037224 */ /* 0x000fce00078e02ff */
.L_x_399:
[----:B------:R-:W-:Y:S05]  /*aa60*/  BSYNC B1 ;  /* 0x0000000000017941 */ /* 0x000fea0003800000 */
.L_x_398:
        /* <DEDUP_REMOVED lines=10> */
.L_x_401:
[----:B------:R-:W-:Y:S05]  /*ab10*/  BSYNC B1 ;  /* 0x0000000000017941 */ /* 0x000fea0003800000 */
.L_x_400:
[----:B0-----:R-:W-:Y:S01]  /*ab20*/  @!P4 IMAD R21, R62, R16, R3 ;  /* 0x000000103e15c224 */ /* 0x001fe200078e0203 */
[----:B------:R-:W-:Y:S04]  /*ab30*/  BSSY B1, `(.L_x_402) ;  /* 0x0000006000017945 */ /* 0x000fe80003800000 */
[----:B------:R0:W-:Y:S01]  /*ab40*/  @!P4 STG.E.U8 desc[UR46][R10.64+0xa8], R21 ;  /* 0x0000a8150a00c986 */ /* 0x0001e2000c10112e */
[----:B------:R-:W-:Y:S05]  /*ab50*/  @P5 BRA `(.L_x_403) ;  /* 0x00000000000c5947 */ /* 0x000fea0003800000 */
[----:B------:R-:W5:Y:S02]  /*ab60*/  LDG.E.U8 R2, desc[UR46][R18.64+0xa9] ;  /* 0x0000a92e12027981 */ /* 0x000f64000c1e1100 */
[----:B-----5:R-:W-:-:S05]  /*ab70*/  PRMT R20, R2, 0x8880, RZ ;  /* 0x0000888002147816 */ /* 0x020fca00000000ff */
[----:B------:R-:W-:-:S07]  /*ab80*/  IMAD R3, R20, R17, RZ ;  /* 0x0000001114037224 */ /* 0x000fce00078e02ff */
.L_x_403:
[----:B------:R-:W-:Y:S05]  /*ab90*/  BSYNC B1 ;  /* 0x0000000000017941 */ /* 0x000fea0003800000 */
.L_x_402:
[----:B------:R-:W-:Y:S01]  /*aba0*/  @!P5 IMAD R63, R63, R16, R3 ;  /* 0x000000103f3fd224 */ /* 0x000fe200078e0203 */
[----:B------:R-:W-:Y:S04]  /*abb0*/  BSSY B1, `(.L_x_404) ;  /* 0x0000006000017945 */ /* 0x000fe80003800000 */
[----:B------:R0:W-:Y:S01]  /*abc0*/  @!P5 STG.E.U8 desc[UR46][R10.64+0xa9], R63 ;  /* 0x0000a93f0a00d986 */ /* 0x0001e2000c10112e */
[----:B------:R-:W-:Y:S05]  /*abd0*/  @P6 BRA `(.L_x_405) ;  /* 0x00000000000c6947 */ /* 0x000fea0003800000 */
[----:B------:R-:W5:Y:S02]  /*abe0*/  LDG.E.U8 R2, desc[UR46][R22.64+0xb0] ;  /* 0x0000b02e16027981 */ /* 0x000f64000c1e1100 */
[----:B-----5:R-:W-:-:S05]  /*abf0*/  PRMT R20, R2, 0x8880, RZ ;  /* 0x0000888002147816 */ /* 0x020fca00000000ff */
[----:B------:R-:W-:-:S07]  /*ac00*/  IMAD R3, R20, R17, RZ ;  /* 0x0000001114037224 */ /* 0x000fce00078e02ff */
.L_x_405:
[----:B------:R-:W-:Y:S05]  /*ac10*/  BSYNC B1 ;  /* 0x0000000000017941 */ /* 0x000fea0003800000 */
.L_x_404:
        /* <DEDUP_REMOVED lines=10> */
.L_x_407:
[----:B------:R-:W-:Y:S05]  /*acc0*/  BSYNC B1 ;  /* 0x0000000000017941 */ /* 0x000fea0003800000 */
.L_x_406:
[----:B------:R-:W-:Y:S01]  /*acd0*/  @!P4 IMAD R65, R65, R16, R3 ;  /* 0x000000104141c224 */ /* 0x000fe200078e0203 */
[----:B------:R-:W-:Y:S04]  /*ace0*/  BSSY B1, `(.L_x_408) ;  /* 0x0000006000017945 */ /* 0x000fe80003800000 */
[----:B------:R0:W-:Y:S01]  /*acf0*/  @!P4 STG.E.U8 desc[UR46][R6.64+0xb1], R65 ;  /* 0x0000b1410600c986 */ /* 0x0001e2000c10112e */
[----:B------:R-:W-:Y:S05]  /*ad00*/  @P5 BRA `(.L_x_409) ;  /* 0x00000000000c5947 */ /* 0x000fea0003800000 */
[----:B------:R-:W5:Y:S02]  /*ad10*/  LDG.E.U8 R2, desc[UR46][R18.64+0xb0] ;  /* 0x0000b02e12027981 */ /* 0x000f64000c1e1100 */
[----:B-----5:R-:W-:-:S05]  /*ad20*/  PRMT R20, R2, 0x8880, RZ ;  /* 0x0000888002147816 */ /* 0x020fca00000000ff */
[----:B------:R-:W-:-:S07]  /*ad30*/  IMAD R3, R20, R17, RZ ;  /* 0x0000001114037224 */ /* 0x000fce00078e02ff */
.L_x_409:
[----:B------:R-:W-:Y:S05]  /*ad40*/  BSYNC B1 ;  /* 0x0000000000017941 */ /* 0x000fea0003800000 */
.L_x_408:
[----:B0-----:R-:W-:Y:S01]  /*ad50*/  @!P5 IMAD R21, R66, R16, R3 ;  /* 0x000000104215d224 */ /* 0x001fe200078e0203 */
[----:B------:R-:W-:Y:S04]  /*ad60*/  BSSY B1, `(.L_x_410) ;  /* 0x0000006000017945 */ /* 0x000fe80003800000 */
[----:B------:R0:W-:Y:S01]  /*ad70*/  @!P5 STG.E.U8 desc[UR46][R10.64+0xb0], R21 ;  /* 0x0000b0150a00d986 */ /* 0x0001e2000c10112e */
[----:B------:R-:W-:Y:S05]  /*ad80*/  @P6 BRA `(.L_x_411) ;  /* 0x00000000000c6947 */ /* 0x000fea0003800000 */
[----:B------:R-:W5:Y:S02]  /*ad90*/  LDG.E.U8 R2, desc[UR46][R18.64+0xb1] ;  /* 0x0000b12e12027981 */ /* 0x000f64000c1e1100 */
[----:B-----5:R-:W-:-:S05]  /*ada0*/  PRMT R20, R2, 0x8880, RZ ;  /* 0x0000888002147816 */ /* 0x020fca00000000ff */
[----:B------:R-:W-:-:S07]  /*adb0*/  IMAD R3, R20, R17, RZ ;  /* 0x0000001114037224 */ /* 0x000fce00078e02ff */
.L_x_411:
[----:B------:R-:W-:Y:S05]  /*adc0*/  BSYNC B1 ;  /* 0x0000000000017941 */ /* 0x000fea0003800000 */
.L_x_410:
        /* <DEDUP_REMOVED lines=10> */
.L_x_413:
[----:B------:R-:W-:Y:S05]  /*ae70*/  BSYNC B1 ;  /* 0x0000000000017941 */ /* 0x000fea0003800000 */
.L_x_412:
[----:B0-----:R-:W-:Y:S01]  /*ae80*/  @!P4 IMAD R21, R68, R16, R3 ;  /* 0x000000104415c224 */ /* 0x001fe200078e0203 */
[----:B------:R-:W-:Y:S04]  /*ae90*/  BSSY B1, `(.L_x_414) ;  /* 0x0000006000017945 */ /* 0x000fe80003800000 */
[----:B------:R0:W-:Y:S01]  /*aea0*/  @!P4 STG.E.U8 desc[UR46][R6.64+0xb8], R21 ;  /* 0x0000b8150600c986 */ /* 0x0001e2000c10112e */
[----:B------:R-:W-:Y:S05]  /*aeb0*/  @P5 BRA `(.L_x_415) ;  /* 0x00000000000c5947 */ /* 0x000fea0003800000 */
[----:B------:R-:W5:Y:S02]  /*aec0*/  LDG.E.U8 R2, desc[UR46][R22.64+0xb9] ;  /* 0x0000b92e16027981 */ /* 0x000f64000c1e1100 */
[----:B-----5:R-:W-:-:S05]  /*aed0*/  PRMT R20, R2, 0x8880, RZ ;  /* 0x0000888002147816 */ /* 0x020fca00000000ff */
[----:B------:R-:W-:-:S07]  /*aee0*/  IMAD R3, R20, R17, RZ ;  /* 0x0000001114037224 */ /* 0x000fce00078e02ff */
.L_x_415:
[----:B------:R-:W-:Y:S05]  /*aef0*/  BSYNC B1 ;  /* 0x0000000000017941 */ /* 0x000fea0003800000 */
.L_x_414:
[----:B------:R-:W-:Y:S01]  /*af00*/  @!P5 IMAD R69, R69, R16, R3 ;  /* 0x000000104545d224 */ /* 0x000fe200078e0203 */
[----:B------:R-:W-:Y:S04]  /*af10*/  BSSY B1, `(.L_x_416) ;  /* 0x0000006000017945 */ /* 0x000fe80003800000 */
[----:B------:R0:W-:Y:S01]  /*af20*/  @!P5 STG.E.U8 desc[UR46][R6.64+0xb9], R69 ;  /* 0x0000b9450600d986 */ /* 0x0001e2000c10112e */
[----:B------:R-:W-:Y:S05]  /*af30*/  @P6 BRA `(.L_x_417) ;  /* 0x00000000000c6947 */ /* 0x000fea0003800000 */
[----:B------:R-:W5:Y:S02]  /*af40*/  LDG.E.U8 R2, desc[UR46][R18.64+0xb8] ;  /* 0x0000b82e12027981 */ /* 0x000f64000c1e1100 */
[----:B-----5:R-:W-:-:S05]  /*af50*/  PRMT R20, R2, 0x8880, RZ ;  /* 0x0000888002147816 */ /* 0x020fca00000000ff */
[----:B------:R-:W-:-:S07]  /*af60*/  IMAD R3, R20, R17, RZ ;  /* 0x0000001114037224 */ /* 0x000fce00078e02ff */
.L_x_417:
[----:B------:R-:W-:Y:S05]  /*af70*/  BSYNC B1 ;  /* 0x0000000000017941 */ /* 0x000fea0003800000 */
.L_x_416:
        /* <DEDUP_REMOVED lines=10> */
.L_x_419:
[----:B------:R-:W-:Y:S05]  /*b020*/  BSYNC B1 ;  /* 0x0000000000017941 */ /* 0x000fea0003800000 */
.L_x_418:
[----:B------:R-:W-:Y:S01]  /*b030*/  @!P4 IMAD R71, R71, R16, R3 ;  /* 0x000000104747c224 */ /* 0x000fe200078e0203 */
[----:B------:R-:W-:Y:S04]  /*b040*/  BSSY B1, `(.L_x_420) ;  /* 0x0000006000017945 */ /* 0x000fe80003800000 */
[----:B------:R0:W-:Y:S01]  /*b050*/  @!P4 STG.E.U8 desc[UR46][R10.64+0xb9], R71 ;  /* 0x0000b9470a00c986 */ /* 0x0001e2000c10112e */
[----:B------:R-:W-:Y:S05]  /*b060*/  @P5 BRA `(.L_x_421) ;  /* 0x00000000000c5947 */ /* 0x000fea0003800000 */
[----:B------:R-:W5:Y:S02]  /*b070*/  LDG.E.U8 R2, desc[UR46][R14.64+0xc0] ;  /* 0x0000c02e0e027981 */ /* 0x000f64000c1e1100 */
[----:B-----5:R-:W-:-:S05]  /*b080*/  PRMT R20, R2, 0x8880, RZ ;  /* 0x0000888002147816 */ /* 0x020fca00000000ff */
[----:B------:R-:W-:-:S07]  /*b090*/  IMAD R3, R20, R17, RZ ;  /* 0x0000001114037224 */ /* 0x000fce00078e02ff */
.L_x_421:
[----:B------:R-:W-:Y:S05]  /*b0a0*/  BSYNC B1 ;  /* 0x0000000000017941 */ /* 0x000fea0003800000 */
.L_x_420:
[----:B0-----:R-:W-:Y:S01]  /*b0b0*/  @!P5 IMAD R21, R40, R16, R3 ;  /* 0x000000102815d224 */ /* 0x001fe200078e0203 */
[----:B------:R-:W-:Y:S04]  /*b0c0*/  BSSY B1, `(.L_x_422) ;  /* 0x0000006000017945 */ /* 0x000fe80003800000 */
[----:B------:R0:W-:Y:S01]  /*b0d0*/  @!P5 STG.E.U8 desc[UR46][R4.64+0xc0], R21 ;  /* 0x0000c0150400d986 */ /* 0x0001e2000c10112e */
[----:B------:R-:W-:Y:S05]  /*b0e0*/  @P6 BRA `(.L_x_423) ;  /* 0x00000000000c6947 */ /* 0x000fea0003800000 */
[----:B------:R-:W5:Y:S02]  /*b0f0*/  LDG.E.U8 R2, desc[UR46][R14.64+0xc1] ;  /* 0x0000c12e0e027981 */ /* 0x000f64000c1e1100 */
[----:B-----5:R-:W-:-:S05]  /*b100*/  PRMT R20, R2, 0x8880, RZ ;  /* 0x0000888002147816 */ /* 0x020fca00000000ff */
[----:B------:R-:W-:-:S07]  /*b110*/  IMAD R3, R20, R17, RZ ;  /* 0x0000001114037224 */ /* 0x000fce00078e02ff */
.L_x_423:
[----:B------:R-:W-:Y:S05]  /*b120*/  BSYNC B1 ;  /* 0x0000000000017941 */ /* 0x000fea0003800000 */
.L_x_422:
        /* <DEDUP_REMOVED lines=10> */
.L_x_425:
[----:B------:R-:W-:Y:S05]  /*b1d0*/  BSYNC B1 ;  /* 0x0000000000017941 */ /* 0x000fea0003800000 */
.L_x_424:
[----:B0-----:R-:W-:Y:S01]  /*b1e0*/  @!P4 IMAD R21, R42, R16, R3 ;  /* 0x000000102a15c224 */ /* 0x001fe200078e0203 */
[----:B------:R-:W-:Y:S04]  /*b1f0*/  BSSY B1, `(.L_x_426) ;  /* 0x0000006000017945 */ /* 0x000fe80003800000 */
[----:B------:R0:W-:Y:S01]  /*b200*/  @!P4 STG.E.U8 desc[UR46][R8.64+0xc0], R21 ;  /* 0x0000c0150800c986 */ /* 0x0001e2000c10112e */
[----:B------:R-:W-:Y:S05]  /*b210*/  @P5 BRA `(.L_x_427) ;  /* 0x00000000000c5947 */ /* 0x000fea0003800000 */
[----:B------:R-:W5:Y:S02]  /*b220*/  LDG.E.U8 R2, desc[UR46][R12.64+0xc1] ;  /* 0x0000c12e0c027981 */ /* 0x000f64000c1e1100 */
[----:B-----5:R-:W-:-:S05]  /*b230*/  PRMT R20, R2, 0x8880, RZ ;  /* 0x0000888002147816 */ /* 0x020fca00000000ff */
[----:B------:R-:W-:-:S07]  /*b240*/  IMAD R3, R20, R17, RZ ;  /* 0x0000001114037224 */ /* 0x000fce00078e02ff */
.L_x_427:
[----:B------:R-:W-:Y:S05]  /*b250*/  BSYNC B1 ;  /* 0x0000000000017941 */ /* 0x000fea0003800000 */
.L_x_426:
[----:B------:R-:W-:Y:S01]  /*b260*/  @!P5 IMAD R43, R43, R16, R3 ;  /* 0x000000102b2bd224 */ /* 0x000fe200078e0203 */
[----:B------:R-:W-:Y:S04]  /*b270*/  BSSY B1, `(.L_x_428) ;  /* 0x0000006000017945 */ /* 0x000fe80003800000 */
[----:B------:R0:W-:Y:S01]  /*b280*/  @!P5 STG.E.U8 desc[UR46][R8.64+0xc1], R43 ;  /* 0x0000c12b0800d986 */ /* 0x0001e2000c10112e */
[----:B------:R-:W-:Y:S05]  /*b290*/  @P6 BRA `(.L_x_429) ;  /* 0x00000000000c6947 */ /* 0x000fea0003800000 */
[----:B------:R-:W5:Y:S02]  /*b2a0*/  LDG.E.U8 R2, desc[UR46][R14.64+0xc8] ;  /* 0x0000c82e0e027981 */ /* 0x000f64000c1e1100 */
[----:B-----5:R-:W-:-:S05]  /*b2b0*/  PRMT R20, R2, 0x8880, RZ ;  /* 0x0000888002147816 */ /* 0x020fca00000000ff */
[----:B------:R-:W-:-:S07]  /*b2c0*/  IMAD R3, R20, R17, RZ ;  /* 0x0000001114037224 */ /* 0x000fce00078e02ff */
.L_x_429:
[----:B------:R-:W-:Y:S05]  /*b2d0*/  BSYNC B1 ;  /* 0x0000000000017941 */ /* 0x000fea0003800000 */
.L_x_428:
        /* <DEDUP_REMOVED lines=10> */
.L_x_431:
[----:B------:R-:W-:Y:S05]  /*b380*/  BSYNC B1 ;  /* 0x0000000000017941 */ /* 0x000fea0003800000 */
.L_x_430:
[----:B------:R-:W-:Y:S01]  /*b390*/  @!P4 IMAD R45, R45, R16, R3 ;  /* 0x000000102d2dc224 */ /* 0x000fe200078e0203 */
[----:B------:R-:W-:Y:S04]  /*b3a0*/  BSSY B1, `(.L_x_432) ;  /* 0x0000006000017945 */ /* 0x000fe80003800000 */
[----:B------:R0:W-:Y:S01]  /*b3b0*/  @!P4 STG.E.U8 desc[UR46][R4.64+0xc9], R45 ;  /* 0x0000c92d0400c986 */ /* 0x0001e2000c10112e */
[----:B------:R-:W-:Y:S05]  /*b3c0*/  @P5 BRA `(.L_x_433) ;  /* 0x00000000000c5947 */ /* 0x000fea0003800000 */
[----:B------:R-:W5:Y:S02]  /*b3d0*/  LDG.E.U8 R2, desc[UR46][R12.64+0xc8] ;  /* 0x0000c82e0c027981 */ /* 0x000f64000c1e1100 */
[----:B-----5:R-:W-:-:S05]  /*b3e0*/  PRMT R20, R2, 0x8880, RZ ;  /* 0x0000888002147816 */ /* 0x020fca00000000ff */
[----:B------:R-:W-:-:S07]  /*b3f0*/  IMAD R3, R20, R17, RZ ;  /* 0x0000001114037224 */ /* 0x000fce00078e02ff */
.L_x_433:
[----:B------:R-:W-:Y:S05]  /*b400*/  BSYNC B1 ;  /* 0x0000000000017941 */ /* 0x000fea0003800000 */
.L_x_432:
[----:B0-----:R-:W-:Y:S01]  /*b410*/  @!P5 IMAD R21, R46, R16, R3 ;  /* 0x000000102e15d224 */ /* 0x001fe200078e0203 */
[----:B------:R-:W-:Y:S04]  /*b420*/  BSSY B1, `(.L_x_434) ;  /* 0x0000006000017945 */ /* 0x000fe80003800000 */
[----:B------:R0:W-:Y:S01]  /*b430*/  @!P5 STG.E.U8 desc[UR46][R8.64+0xc8], R21 ;  /* 0x0000c8150800d986 */ /* 0x0001e2000c10112e */
[----:B------:R-:W-:Y:S05]  /*b440*/  @P6 BRA `(.L_x_435) ;  /* 0x00000000000c6947 */ /* 0x000fea0003800000 */
[----:B------:R-:W5:Y:S02]  /*b450*/  LDG.E.U8 R2, desc[UR46][R12.64+0xc9] ;  /* 0x0000c92e0c027981 */ /* 0x000f64000c1e1100 */
[----:B-----5:R-:W-:-:S05]  /*b460*/  PRMT R20, R2, 0x8880, RZ ;  /* 0x0000888002147816 */ /* 0x020fca00000000ff */
[----:B------:R-:W-:-:S07]  /*b470*/  IMAD R3, R20, R17, RZ ;  /* 0x0000001114037224 */ /* 0x000fce00078e02ff */
.L_x_435:
[----:B------:R-:W-:Y:S05]  /*b480*/  BSYNC B1 ;  /* 0x0000000000017941 */ /* 0x000fea0003800000 */
.L_x_434:
        /* <DEDUP_REMOVED lines=10> */
.L_x_437:
[----:B------:R-:W-:Y:S05]  /*b530*/  BSYNC B1 ;  /* 0x0000000000017941 */ /* 0x000fea0003800000 */
.L_x_436:
[----:B0-----:R-:W-:Y:S01]  /*b540*/  @!P4 IMAD R21, R48, R16, R3 ;  /* 0x000000103015c224 */ /* 0x001fe200078e0203 */
[----:B------:R-:W-:Y:S04]  /*b550*/  BSSY B1, `(.L_x_438) ;  /* 0x0000006000017945 */ /* 0x000fe80003800000 */
[----:B------:R0:W-:Y:S01]  /*b560*/  @!P4 STG.E.U8 desc[UR46][R4.64+0xd0], R21 ;  /* 0x0000d0150400c986 */ /* 0x0001e2000c10112e */
[----:B------:R-:W-:Y:S05]  /*b570*/  @P5 BRA `(.L_x_439) ;  /* 0x00000000000c5947 */ /* 0x000fea0003800000 */
[----:B------:R-:W5:Y:S02]  /*b580*/  LDG.E.U8 R2, desc[UR46][R14.64+0xd1] ;  /* 0x0000d12e0e027981 */ /* 0x000f64000c1e1100 */
[----:B-----5:R-:W-:-:S05]  /*b590*/  PRMT R20, R2, 0x8880, RZ ;  /* 0x0000888002147816 */ /* 0x020fca00000000ff */
[----:B------:R-:W-:-:S07]  /*b5a0*/  IMAD R3, R20, R17, RZ ;  /* 0x0000001114037224 */ /* 0x000fce00078e02ff */
.L_x_439:
[----:B------:R-:W-:Y:S05]  /*b5b0*/  BSYNC B1 ;  /* 0x0000000000017941 */ /* 0x000fea0003800000 */
.L_x_438:
[----:B------:R-:W-:Y:S01]  /*b5c0*/  @!P5 IMAD R49, R49, R16, R3 ;  /* 0x000000103131d224 */ /* 0x000fe200078e0203 */
[----:B------:R-:W-:Y:S04]  /*b5d0*/  BSSY B1, `(.L_x_440) ;  /* 0x0000006000017945 */ /* 0x000fe80003800000 */
[----:B------:R0:W-:Y:S01]  /*b5e0*/  @!P5 STG.E.U8 desc[UR46][R4.64+0xd1], R49 ;  /* 0x0000d1310400d986 */ /* 0x0001e2000c10112e */
[----:B------:R-:W-:Y:S05]  /*b5f0*/  @P6 BRA `(.L_x_441) ;  /* 0x00000000000c6947 */ /* 0x000fea0003800000 */
[----:B------:R-:W5:Y:S02]  /*b600*/  LDG.E.U8 R2, desc[UR46][R12.64+0xd0] ;  /* 0x0000d02e0c027981 */ /* 0x000f64000c1e1100 */
[----:B-----5:R-:W-:-:S05]  /*b610*/  PRMT R20, R2, 0x8880, RZ ;  /* 0x0000888002147816 */ /* 0x020fca00000000ff */
[----:B------:R-:W-:-:S07]  /*b620*/  IMAD R3, R20, R17, RZ ;  /* 0x0000001114037224 */ /* 0x000fce00078e02ff */
.L_x_441:
[----:B------:R-:W-:Y:S05]  /*b630*/  BSYNC B1 ;  /* 0x0000000000017941 */ /* 0x000fea0003800000 */
.L_x_440:
[----:B------:R-:W-:Y:S01]  /*b640*/  ISETP.LT.OR P5, PT, R0, 0xd2, !P2 ;  /* 0x000000d20000780c */ /* 0x000fe200057a1670 */
[----:B0-----:R-:W-:Y:S01]  /*b650*/  @!P6 IMAD R21, R50, R16, R3 ;  /* 0x000000103215e224 */ /* 0x001fe200078e0203 */
[----:B------:R-:W-:Y:S01]  /*b660*/  BSSY B1, `(.L_x_442) ;  /* 0x0000009000017945 */ /* 0x000fe20003800000 */
[----:B------:R-:W-:-:S03]  /*b670*/  ISETP.LT.OR P4, PT, R0, 0xd9, !P3 ;  /* 0x000000d90000780c */ /* 0x000fc60005f81670 */
[----:B------:R0:W-:Y:S01]  /*b680*/  @!P6 STG.E.U8 desc[UR46][R8.64+0xd0], R21 ;  /* 0x0000d0150800e986 */ /* 0x0001e2000c10112e */
[C---:B------:R-:W-:Y:S02]  /*b690*/  ISETP.LT.OR P6, PT, R0.reuse, 0xda, !P3 ;  /* 0x000000da0000780c */ /* 0x040fe40005fc1670 */
[----:B------:R-:W-:-:S04]  /*b6a0*/  ISETP.LT.OR P3, PT, R0, 0xd9, !P2 ;  /* 0x000000d90000780c */ /* 0x000fc80005761670 */
[----:B------:R-:W-:Y:S09]  /*b6b0*/  @P5 BRA `(.L_x_443) ;  /* 0x00000000000c5947 */ /* 0x000ff20003800000 */
[----:B------:R-:W5:Y:S02]  /*b6c0*/  LDG.E.U8 R2, desc[UR46][R12.64+0xd1] ;  /* 0x0000d12e0c027981 */ /* 0x000f64000c1e1100 */
[----:B-----5:R-:W-:-:S05]  /*b6d0*/  PRMT R20, R2, 0x8880, RZ ;  /* 0x0000888002147816 */ /* 0x020fca00000000ff */
[----:B------:R-:W-:-:S07]  /*b6e0*/  IMAD R3, R20, R17, RZ ;  /* 0x0000001114037224 */ /* 0x000fce00078e02ff */
.L_x_443:
[----:B------:R-:W-:Y:S05]  /*b6f0*/  BSYNC B1 ;  /* 0x0000000000017941 */ /* 0x000fea0003800000 */
.L_x_442:
[----:B------:R-:W-:Y:S01]  /*b700*/  @!P5 IMAD R51, R51, R16, R3 ;  /* 0x000000103333d224 */ /* 0x000fe200078e0203 */
[----:B------:R-:W-:Y:S04]  /*b710*/  BSSY B1, `(.L_x_444) ;  /* 0x0000006000017945 */ /* 0x000fe80003800000 */
[----:B------:R0:W-:Y:S01]  /*b720*/  @!P5 STG.E.U8 desc[UR46][R8.64+0xd1], R51 ;  /* 0x0000d1330800d986 */ /* 0x0001e2000c10112e */
[----:B------:R-:W-:Y:S05]  /*b730*/  @P4 BRA `(.L_x_445) ;  /* 0x00000000000c4947 */ /* 0x000fea0003800000 */
[----:B------:R-:W5:Y:S02]  /*b740*/  LDG.E.U8 R2, desc[UR46][R14.64+0xd8] ;  /* 0x0000d82e0e027981 */ /* 0x000f64000c1e1100 */
[----:B-----5:R-:W-:-:S05]  /*b750*/  PRMT R20, R2, 0x8880, RZ ;  /* 0x0000888002147816 */ /* 0x020fca00000000ff */
[----:B------:R-:W-:-:S07]  /*b760*/  IMAD R3, R20, R17, RZ ;  /* 0x0000001114037224 */ /* 0x000fce00078e02ff */
.L_x_445:
[----:B------:R-:W-:Y:S05]  /*b770*/  BSYNC B1 ;  /* 0x0000000000017941 */ /* 0x000fea0003800000 */
.L_x_444:
[----:B0-----:R-:W-:Y:S01]  /*b780*/  @!P4 IMAD R21, R52, R16, R3 ;  /* 0x000000103415c224 */ /* 0x001fe200078e0203 */
[----:B------:R-:W-:Y:S04]  /*b790*/  BSSY B1, `(.L_x_446) ;  /* 0x0000006000017945 */ /* 0x000fe80003800000 */
[----:B------:R0:W-:Y:S01]  /*b7a0*/  @!P4 STG.E.U8 desc[UR46][R4.64+0xd8], R21 ;  /* 0x0000d8150400c986 */ /* 0x0001e2000c10112e */
[----:B------:R-:W-:Y:S05]  /*b7b0*/  @P6 BRA `(.L_x_447) ;  /* 0x00000000000c6947 */ /* 0x000fea0003800000 */
[----:B------:R-:W5:Y:S02]  /*b7c0*/  LDG.E.U8 R2, desc[UR46][R14.64+0xd9] ;  /* 0x0000d92e0e027981 */ /* 0x000f64000c1e1100 */
[----:B-----5:R-:W-:-:S05]  /*b7d0*/  PRMT R20, R2, 0x8880, RZ ;  /* 0x0000888002147816 */ /* 0x020fca00000000ff */
[----:B------:R-:W-:-:S07]  /*b7e0*/  IMAD R3, R20, R17, RZ ;  /* 0x0000001114037224 */ /* 0x000fce00078e02ff */
.L_x_447:
[----:B------:R-:W-:Y:S05]  /*b7f0*/  BSYNC B1 ;  /* 0x0000000000017941 */ /* 0x000fea0003800000 */
.L_x_446:
[----:B------:R-:W-:Y:S01]  /*b800*/  @!P6 IMAD R53, R53, R16, R3 ;  /* 0x000000103535e224 */ /* 0x000fe200078e0203 */
[----:B------:R-:W-:Y:S04]  /*b810*/  BSSY B1, `(.L_x_448) ;  /* 0x0000006000017945 */ /* 0x000fe80003800000 */
[----:B------:R0:W-:Y:S01]  /*b820*/  @!P6 STG.E.U8 desc[UR46][R4.64+0xd9], R53 ;  /* 0x0000d9350400e986 */ /* 0x0001e2000c10112e */
[----:B------:R-:W-:Y:S05]  /*b830*/  @P3 BRA `(.L_x_449) ;  /* 0x00000000000c3947 */ /* 0x000fea0003800000 */
[----:B------:R-:W0:Y:S02]  /*b840*/  LDG.E.U8 R2, desc[UR46][R12.64+0xd8] ;  /* 0x0000d82e0c027981 */ /* 0x000e24000c1e1100 */
[----:B0-----:R-:W-:-:S05]  /*b850*/  PRMT R4, R2, 0x8880, RZ ;  /* 0x0000888002047816 */ /* 0x001fca00000000ff */
[----:B------:R-:W-:-:S07]  /*b860*/  IMAD R3, R4, R17, RZ ;  /* 0x0000001104037224 */ /* 0x000fce00078e02ff */
.L_x_449:
[----:B------:R-:W-:Y:S05]  /*b870*/  BSYNC B1 ;  /* 0x0000000000017941 */ /* 0x000fea0003800000 */
.L_x_448:
[----:B------:R-:W-:Y:S01]  /*b880*/  ISETP.LT.OR P2, PT, R0, 0xda, !P2 ;  /* 0x000000da0000780c */ /* 0x000fe20005741670 */
[----:B0-----:R-:W-:Y:S01]  /*b890*/  @!P3 IMAD R5, R54, R16, R3 ;  /* 0x000000103605b224 */ /* 0x001fe200078e0203 */
[----:B------:R-:W-:Y:S01]  /*b8a0*/  BSSY B1, `(.L_x_450) ;  /* 0x000000a000017945 */ /* 0x000fe20003800000 */
[C---:B------:R-:W-:Y:S02]  /*b8b0*/  ISETP.LT.OR P4, PT, R0.reuse, 0xc1, !P1 ;  /* 0x000000c10000780c */ /* 0x040fe40004f81670 */
[C---:B------:R-:W-:Y:S01]  /*b8c0*/  ISETP.LT.OR P5, PT, R0.reuse, 0xc2, !P1 ;  /* 0x000000c20000780c */ /* 0x040fe20004fa1670 */
[----:B------:R0:W-:Y:S01]  /*b8d0*/  @!P3 STG.E.U8 desc[UR46][R8.64+0xd8], R5 ;  /* 0x0000d8050800b986 */ /* 0x0001e2000c10112e */
[C---:B------:R-:W-:Y:S02]  /*b8e0*/  ISETP.LT.OR P6, PT, R0.reuse, 0xc1, !P0 ;  /* 0x000000c10000780c */ /* 0x040fe400047c1670 */
[----:B------:R-:W-:-:S04]  /*b8f0*/  ISETP.LT.OR P3, PT, R0, 0xc2, !P0 ;  /* 0x000000c20000780c */ /* 0x000fc80004761670 */
[----:B------:R-:W-:Y:S09]  /*b900*/  @P2 BRA `(.L_x_451) ;  /* 0x00000000000c2947 */ /* 0x000ff20003800000 */
[----:B------:R-:W5:Y:S02]  /*b910*/  LDG.E.U8 R2, desc[UR46][R12.64+0xd9] ;  /* 0x0000d92e0c027981 */ /* 0x000f64000c1e1100 */
[----:B-----5:R-:W-:-:S05]  /*b920*/  PRMT R4, R2, 0x8880, RZ ;  /* 0x0000888002047816 */ /* 0x020fca00000000ff */
[----:B------:R-:W-:-:S07]  /*b930*/  IMAD R3, R4, R17, RZ ;  /* 0x0000001104037224 */ /* 0x000fce00078e02ff */
.L_x_451:
[----:B------:R-:W-:Y:S05]  /*b940*/  BSYNC B1 ;  /* 0x0000000000017941 */ /* 0x000fea0003800000 */
.L_x_450:
[----:B------:R-:W-:Y:S01]  /*b950*/  @!P2 IMAD R55, R55, R16, R3 ;  /* 0x000000103737a224 */ /* 0x000fe200078e0203 */
[----:B------:R-:W-:Y:S04]  /*b960*/  BSSY B1, `(.L_x_452) ;  /* 0x0000006000017945 */ /* 0x000fe80003800000 */
[----:B------:R0:W-:Y:S01]  /*b970*/  @!P2 STG.E.U8 desc[UR46][R8.64+0xd9], R55 ;  /* 0x0000d9370800a986 */ /* 0x0001e2000c10112e */
[----:B------:R-:W-:Y:S05]  /*b980*/  @P4 BRA `(.L_x_453) ;  /* 0x00000000000c4947 */ /* 0x000fea0003800000 */
[----:B------:R-:W5:Y:S02]  /*b990*/  LDG.E.U8 R2, desc[UR46][R22.64+0xc0] ;  /* 0x0000c02e16027981 */ /* 0x000f64000c1e1100 */
[----:B-----5:R-:W-:-:S05]  /*b9a0*/  PRMT R4, R2, 0x8880, RZ ;  /* 0x0000888002047816 */ /* 0x020fca00000000ff */
[----:B------:R-:W-:-:S07]  /*b9b0*/  IMAD R3, R4, R17, RZ ;  /* 0x0000001104037224 */ /* 0x000fce00078e02ff */
.L_x_453:
[----:B------:R-:W-:Y:S05]  /*b9c0*/  BSYNC B1 ;  /* 0x0000000000017941 */ /* 0x000fea0003800000 */
.L_x_452:
[----:B0-----:R-:W-:Y:S01]  /*b9d0*/  @!P4 IMAD R5, R24, R16, R3 ;  /* 0x000000101805c224 */ /* 0x001fe200078e0203 */
[----:B------:R-:W-:Y:S04]  /*b9e0*/  BSSY B1, `(.L_x_454) ;  /* 0x0000006000017945 */ /* 0x000fe80003800000 */
[----:B------:R0:W-:Y:S01]  /*b9f0*/  @!P4 STG.E.U8 desc[UR46][R6.64+0xc0], R5 ;  /* 0x0000c0050600c986 */ /* 0x0001e2000c10112e */
[----:B------:R-:W-:Y:S05]  /*ba00*/  @P5 BRA `(.L_x_455) ;  /* 0x00000000000c5947 */ /* 0x000fea0003800000 */
[----:B------:R-:W5:Y:S02]  /*ba10*/  LDG.E.U8 R2, desc[UR46][R22.64+0xc1] ;  /* 0x0000c12e16027981 */ /* 0x000f64000c1e1100 */
[----:B-----5:R-:W-:-:S05]  /*ba20*/  PRMT R4, R2, 0x8880, RZ ;  /* 0x0000888002047816 */ /* 0x020fca00000000ff */
[----:B------:R-:W-:-:S07]  /*ba30*/  IMAD R3, R4, R17, RZ ;  /* 0x0000001104037224 */ /* 0x000fce00078e02ff */
.L_x_455:
[----:B------:R-:W-:Y:S05]  /*ba40*/  BSYNC B1 ;  /* 0x0000000000017941 */ /* 0x000fea0003800000 */
.L_x_454:
[----:B------:R-:W-:Y:S01]  /*ba50*/  @!P5 IMAD R25, R25, R16, R3 ;  /* 0x000000101919d224 */ /* 0x000fe200078e0203 */
[----:B------:R-:W-:Y:S04]  /*ba60*/  BSSY B1, `(.L_x_456) ;  /* 0x0000006000017945 */ /* 0x000fe80003800000 */
[----:B------:R0:W-:Y:S01]  /*ba70*/  @!P5 STG.E.U8 desc[UR46][R6.64+0xc1], R25 ;  /* 0x0000c1190600d986 */ /* 0x0001e2000c10112e */
[----:B------:R-:W-:Y:S05]  /*ba80*/  @P6 BRA `(.L_x_457) ;  /* 0x00000000000c6947 */ /* 0x000fea0003800000 */
[----:B------:R-:W5:Y:S02]  /*ba90*/  LDG.E.U8 R2, desc[UR46][R18.64+0xc0] ;  /* 0x0000c02e12027981 */ /* 0x000f64000c1e1100 */
[----:B-----5:R-:W-:-:S05]  /*baa0*/  PRMT R4, R2, 0x8880, RZ ;  /* 0x0000888002047816 */ /* 0x020fca00000000ff */
[----:B------:R-:W-:-:S07]  /*bab0*/  IMAD R3, R4, R17, RZ ;  /* 0x0000001104037224 */ /* 0x000fce00078e02ff */
.L_x_457:
[----:B------:R-:W-:Y:S05]  /*bac0*/  BSYNC B1 ;  /* 0x0000000000017941 */ /* 0x000fea0003800000 */
.L_x_456:
[----:B0-----:R-:W-:Y:S01]  /*bad0*/  @!P6 IMAD R5, R26, R16, R3 ;  /* 0x000000101a05e224 */ /* 0x001fe200078e0203 */
[----:B------:R-:W-:Y:S04]  /*bae0*/  BSSY B1, `(.L_x_458) ;  /* 0x0000006000017945 */ /* 0x000fe80003800000 */
[----:B------:R0:W-:Y:S01]  /*baf0*/  @!P6 STG.E.U8 desc[UR46][R10.64+0xc0], R5 ;  /* 0x0000c0050a00e986 */ /* 0x0001e2000c10112e */
[----:B------:R-:W-:Y:S05]  /*bb00*/  @P3 BRA `(.L_x_459) ;  /* 0x00000000000c3947 */ /* 0x000fea0003800000 */
[----:B------:R-:W5:Y:S02]  /*bb10*/  LDG.E.U8 R2, desc[UR46][R18.64+0xc1] ;  /* 0x0000c12e12027981 */ /* 0x000f64000c1e1100 */
[----:B-----5:R-:W-:-:S05]  /*bb20*/  PRMT R4, R2, 0x8880, RZ ;  /* 0x0000888002047816 */ /* 0x020fca00000000ff */
[----:B------:R-:W-:-:S07]  /*bb30*/  IMAD R3, R4, R17, RZ ;  /* 0x0000001104037224 */ /* 0x000fce00078e02ff */
.L_x_459:
[----:B------:R-:W-:Y:S05]  /*bb40*/  BSYNC B1 ;  /* 0x0000000000017941 */ /* 0x000fea0003800000 */
.L_x_458:
[C---:B------:R-:W-:Y:S01]  /*bb50*/  ISETP.LT.OR P5, PT, R0.reuse, 0xc9, !P1 ;  /* 0x000000c90000780c */ /* 0x040fe20004fa1670 */
[----:B------:R-:W-:Y:S01]  /*bb60*/  @!P3 IMAD R27, R27, R16, R3 ;  /* 0x000000101b1bb224 */ /* 0x000fe200078e0203 */
        /* <DEDUP_REMOVED lines=10> */
.L_x_461:
[----:B------:R-:W-:Y:S05]  /*bc10*/  BSYNC B1 ;  /* 0x0000000000017941 */ /* 0x000fea0003800000 */
.L_x_460:
[----:B0-----:R-:W-:Y:S01]  /*bc20*/  @!P5 IMAD R5, R28, R16, R3 ;  /* 0x000000101c05d224 */ /* 0x001fe200078e0203 */
[----:B------:R-:W-:Y:S04]  /*bc30*/  BSSY B1, `(.L_x_462) ;  /* 0x0000006000017945 */ /* 0x000fe80003800000 */
[----:B------:R0:W-:Y:S01]  /*bc40*/  @!P5 STG.E.U8 desc[UR46][R6.64+0xc8], R5 ;  /* 0x0000c8050600d986 */ /* 0x0001e2000c10112e */
[----:B------:R-:W-:Y:S05]  /*bc50*/  @P2 BRA `(.L_x_463) ;  /* 0x00000000000c2947 */ /* 0x000fea0003800000 */
[----:B------:R-:W5:Y:S02]  /*bc60*/  LDG.E.U8 R2, desc[UR46][R22.64+0xc9] ;  /* 0x0000c92e16027981 */ /* 0x000f64000c1e1100 */
[----:B-----5:R-:W-:-:S05]  /*bc70*/  PRMT R4, R2, 0x8880, RZ ;  /* 0x0000888002047816 */ /* 0x020fca00000000ff */
[----:B------:R-:W-:-:S07]  /*bc80*/  IMAD R3, R4, R17, RZ ;  /* 0x0000001104037224 */ /* 0x000fce00078e02ff */
.L_x_463:
[----:B------:R-:W-:Y:S05]  /*bc90*/  BSYNC B1 ;  /* 0x0000000000017941 */ /* 0x000fea0003800000 */
.L_x_462:
[----:B------:R-:W-:Y:S01]  /*bca0*/  @!P2 IMAD R29, R29, R16, R3 ;  /* 0x000000101d1da224 */ /* 0x000fe200078e0203 */
[----:B------:R-:W-:Y:S04]  /*bcb0*/  BSSY B1, `(.L_x_464) ;  /* 0x0000006000017945 */ /* 0x000fe80003800000 */
[----:B------:R0:W-:Y:S01]  /*bcc0*/  @!P2 STG.E.U8 desc[UR46][R6.64+0xc9], R29 ;  /* 0x0000c91d0600a986 */ /* 0x0001e2000c10112e */
[----:B------:R-:W-:Y:S05]  /*bcd0*/  @P3 BRA `(.L_x_465) ;  /* 0x00000000000c3947 */ /* 0x000fea0003800000 */
[----:B------:R-:W5:Y:S02]  /*bce0*/  LDG.E.U8 R2, desc[UR46][R18.64+0xc8] ;  /* 0x0000c82e12027981 */ /* 0x000f64000c1e1100 */
[----:B-----5:R-:W-:-:S05]  /*bcf0*/  PRMT R4, R2, 0x8880, RZ ;  /* 0x0000888002047816 */ /* 0x020fca00000000ff */
[----:B------:R-:W-:-:S07]  /*bd00*/  IMAD R3, R4, R17, RZ ;  /* 0x0000001104037224 */ /* 0x000fce00078e02ff */
.L_x_465:
[----:B------:R-:W-:Y:S05]  /*bd10*/  BSYNC B1 ;  /* 0x0000000000017941 */ /* 0x000fea0003800000 */
.L_x_464:
[----:B0-----:R-:W-:Y:S01]  /*bd20*/  @!P3 IMAD R5, R30, R16, R3 ;  /* 0x000000101e05b224 */ /* 0x001fe200078e0203 */
[----:B------:R-:W-:Y:S04]  /*bd30*/  BSSY B1, `(.L_x_466) ;  /* 0x0000006000017945 */ /* 0x000fe80003800000 */
[----:B------:R0:W-:Y:S01]  /*bd40*/  @!P3 STG.E.U8 desc[UR46][R10.64+0xc8], R5 ;  /* 0x0000c8050a00b986 */ /* 0x0001e2000c10112e */
[----:B------:R-:W-:Y:S05]  /*bd50*/  @P6 BRA `(.L_x_467) ;  /* 0x00000000000c6947 */ /* 0x000fea0003800000 */
[----:B------:R-:W5:Y:S02]  /*bd60*/  LDG.E.U8 R2, desc[UR46][R18.64+0xc9] ;  /* 0x0000c92e12027981 */ /* 0x000f64000c1e1100 */
[----:B-----5:R-:W-:-:S05]  /*bd70*/  PRMT R4, R2, 0x8880, RZ ;  /* 0x0000888002047816 */ /* 0x020fca00000000ff */
[----:B------:R-:W-:-:S07]  /*bd80*/  IMAD R3, R4, R17, RZ ;  /* 0x0000001104037224 */ /* 0x000fce00078e02ff */
.L_x_467:
[----:B------:R-:W-:Y:S05]  /*bd90*/  BSYNC B1 ;  /* 0x0000000000017941 */ /* 0x000fea0003800000 */
.L_x_466:
[----:B------:R-:W-:Y:S01]  /*bda0*/  @!P6 IMAD R31, R31, R16, R3 ;  /* 0x000000101f1fe224 */ /* 0x000fe200078e0203 */
[----:B------:R-:W-:Y:S04]  /*bdb0*/  BSSY B1, `(.L_x_468) ;  /* 0x0000006000017945 */ /* 0x000fe80003800000 */
[----:B------:R0:W-:Y:S01]  /*bdc0*/  @!P6 STG.E.U8 desc[UR46][R10.64+0xc9], R31 ;  /* 0x0000c91f0a00e986 */ /* 0x0001e2000c10112e */
[----:B------:R-:W-:Y:S05]  /*bdd0*/  @P4 BRA `(.L_x_469) ;  /* 0x00000000000c4947 */ /* 0x000fea0003800000 */
[----:B------:R-:W5:Y:S02]  /*bde0*/  LDG.E.U8 R2, desc[UR46][R22.64+0xd0] ;  /* 0x0000d02e16027981 */ /* 0x000f64000c1e1100 */
[----:B-----5:R-:W-:-:S05]  /*bdf0*/  PRMT R4, R2, 0x8880, RZ ;  /* 0x0000888002047816 */ /* 0x020fca00000000ff */
[----:B------:R-:W-:-:S07]  /*be00*/  IMAD R3, R4, R17, RZ ;  /* 0x0000001104037224 */ /* 0x000fce00078e02ff */
.L_x_469:
[----:B------:R-:W-:Y:S05]  /*be10*/  BSYNC B1 ;  /* 0x0000000000017941 */ /* 0x000fea0003800000 */
.L_x_468:
[----:B------:R-:W-:Y:S01]  /*be20*/  ISETP.LT.OR P3, PT, R0, 0xd2, !P1 ;  /* 0x000000d20000780c */ /* 0x000fe20004f61670 */
[----:B0-----:R-:W-:Y:S01]  /*be30*/  @!P4 IMAD R5, R32, R16, R3 ;  /* 0x000000102005c224 */ /* 0x001fe200078e0203 */
[----:B------:R-:W-:Y:S01]  /*be40*/  BSSY B1, `(.L_x_470) ;  /* 0x000000b000017945 */ /* 0x000fe20003800000 */
[C---:B------:R-:W-:Y:S02]  /*be50*/  ISETP.LT.OR P2, PT, R0.reuse, 0xd1, !P0 ;  /* 0x000000d10000780c */ /* 0x040fe40004741670 */
[C---:B------:R-:W-:Y:S01]  /*be60*/  ISETP.LT.OR P5, PT, R0.reuse, 0xd2, !P0 ;  /* 0x000000d20000780c */ /* 0x040fe200047a1670 */
[----:B------:R0:W-:Y:S01]  /*be70*/  @!P4 STG.E.U8 desc[UR46][R6.64+0xd0], R5 ;  /* 0x0000d0050600c986 */ /* 0x0001e2000c10112e */
[C---:B------:R-:W-:Y:S02]  /*be80*/  ISETP.LT.OR P4, PT, R0.reuse, 0xd9, !P1 ;  /* 0x000000d90000780c */ /* 0x040fe40004f81670 */
[C---:B------:R-:W-:Y:S02]  /*be90*/  ISETP.LT.OR P1, PT, R0.reuse, 0xda, !P1 ;  /* 0x000000da0000780c */ /* 0x040fe40004f21670 */
[----:B------:R-:W-:-:S02]  /*bea0*/  ISETP.LT.OR P6, PT, R0, 0xd9, !P0 ;  /* 0x000000d90000780c */ /* 0x000fc400047c1670 */
[----:B------:R-:W-:Y:S11]  /*beb0*/  @P3 BRA `(.L_x_471) ;  /* 0x00000000000c3947 */ /* 0x000ff60003800000 */
[----:B------:R-:W5:Y:S02]  /*bec0*/  LDG.E.U8 R2, desc[UR46][R22.64+0xd1] ;  /* 0x0000d12e16027981 */ /* 0x000f64000c1e1100 */
[----:B-----5:R-:W-:-:S05]  /*bed0*/  PRMT R4, R2, 0x8880, RZ ;  /* 0x0000888002047816 */ /* 0x020fca00000000ff */
[----:B------:R-:W-:-:S07]  /*bee0*/  IMAD R3, R4, R17, RZ ;  /* 0x0000001104037224 */ /* 0x000fce00078e02ff */
.L_x_471:
[----:B------:R-:W-:Y:S05]  /*bef0*/  BSYNC B1 ;  /* 0x0000000000017941 */ /* 0x000fea0003800000 */
.L_x_470:
[----:B------:R-:W-:Y:S01]  /*bf00*/  @!P3 IMAD R33, R33, R16, R3 ;  /* 0x000000102121b224 */ /* 0x000fe200078e0203 */
[----:B------:R-:W-:Y:S04]  /*bf10*/  BSSY B1, `(.L_x_472) ;  /* 0x0000006000017945 */ /* 0x000fe80003800000 */
[----:B------:R0:W-:Y:S01]  /*bf20*/  @!P3 STG.E.U8 desc[UR46][R6.64+0xd1], R33 ;  /* 0x0000d1210600b986 */ /* 0x0001e2000c10112e */
[----:B------:R-:W-:Y:S05]  /*bf30*/  @P2 BRA `(.L_x_473) ;  /* 0x00000000000c2947 */ /* 0x000fea0003800000 */
[----:B------:R-:W5:Y:S02]  /*bf40*/  LDG.E.U8 R2, desc[UR46][R18.64+0xd0] ;  /* 0x0000d02e12027981 */ /* 0x000f64000c1e1100 */
[----:B-----5:R-:W-:-:S05]  /*bf50*/  PRMT R4, R2, 0x8880, RZ ;  /* 0x0000888002047816 */ /* 0x020fca00000000ff */
[----:B------:R-:W-:-:S07]  /*bf60*/  IMAD R3, R4, R17, RZ ;  /* 0x0000001104037224 */ /* 0x000fce00078e02ff */
.L_x_473:
[----:B------:R-:W-:Y:S05]  /*bf70*/  BSYNC B1 ;  /* 0x0000000000017941 */ /* 0x000fea0003800000 */
.L_x_472:
[----:B0-----:R-:W-:Y:S01]  /*bf80*/  @!P2 IMAD R5, R34, R16, R3 ;  /* 0x000000102205a224 */ /* 0x001fe200078e0203 */
[----:B------:R-:W-:Y:S04]  /*bf90*/  BSSY B1, `(.L_x_474) ;  /* 0x0000006000017945 */ /* 0x000fe80003800000 */
[----:B------:R0:W-:Y:S01]  /*bfa0*/  @!P2 STG.E.U8 desc[UR46][R10.64+0xd0], R5 ;  /* 0x0000d0050a00a986 */ /* 0x0001e2000c10112e */
[----:B------:R-:W-:Y:S05]  /*bfb0*/  @P5 BRA `(.L_x_475) ;  /* 0x00000000000c5947 */ /* 0x000fea0003800000 */
[----:B------:R-:W5:Y:S02]  /*bfc0*/  LDG.E.U8 R2, desc[UR46][R18.64+0xd1] ;  /* 0x0000d12e12027981 */ /* 0x000f64000c1e1100 */
[----:B-----5:R-:W-:-:S05]  /*bfd0*/  PRMT R4, R2, 0x8880, RZ ;  /* 0x0000888002047816 */ /* 0x020fca00000000ff */
[----:B------:R-:W-:-:S07]  /*bfe0*/  IMAD R3, R4, R17, RZ ;  /* 0x0000001104037224 */ /* 0x000fce00078e02ff */
.L_x_475:
[----:B------:R-:W-:Y:S05]  /*bff0*/  BSYNC B1 ;  /* 0x0000000000017941 */ /* 0x000fea0003800000 */
.L_x_474:
[----:B------:R-:W-:Y:S01]  /*c000*/  @!P5 IMAD R35, R35, R16, R3 ;  /* 0x000000102323d224 */ /* 0x000fe200078e0203 */
[----:B------:R-:W-:Y:S04]  /*c010*/  BSSY B1, `(.L_x_476) ;  /* 0x0000006000017945 */ /* 0x000fe80003800000 */
[----:B------:R0:W-:Y:S01]  /*c020*/  @!P5 STG.E.U8 desc[UR46][R10.64+0xd1], R35 ;  /* 0x0000d1230a00d986 */ /* 0x0001e2000c10112e */
[----:B------:R-:W-:Y:S05]  /*c030*/  @P4 BRA `(.L_x_477) ;  /* 0x00000000000c4947 */ /* 0x000fea0003800000 */
[----:B------:R-:W5:Y:S02]  /*c040*/  LDG.E.U8 R2, desc[UR46][R22.64+0xd8] ;  /* 0x0000d82e16027981 */ /* 0x000f64000c1e1100 */
[----:B-----5:R-:W-:-:S05]  /*c050*/  PRMT R4, R2, 0x8880, RZ ;  /* 0x0000888002047816 */ /* 0x020fca00000000ff */
[----:B------:R-:W-:-:S07]  /*c060*/  IMAD R3, R4, R17, RZ ;  /* 0x0000001104037224 */ /* 0x000fce00078e02ff */
.L_x_477:
[----:B------:R-:W-:Y:S05]  /*c070*/  BSYNC B1 ;  /* 0x0000000000017941 */ /* 0x000fea0003800000 */
.L_x_476:
[----:B0-----:R-:W-:Y:S01]  /*c080*/  @!P4 IMAD R5, R36, R16, R3 ;  /* 0x000000102405c224 */ /* 0x001fe200078e0203 */
[----:B------:R-:W-:Y:S04]  /*c090*/  BSSY B1, `(.L_x_478) ;  /* 0x0000006000017945 */ /* 0x000fe80003800000 */
[----:B------:R0:W-:Y:S01]  /*c0a0*/  @!P4 STG.E.U8 desc[UR46][R6.64+0xd8], R5 ;  /* 0x0000d8050600c986 */ /* 0x0001e2000c10112e */
[----:B------:R-:W-:Y:S05]  /*c0b0*/  @P1 BRA `(.L_x_479) ;  /* 0x00000000000c1947 */ /* 0x000fea0003800000 */
[----:B------:R-:W5:Y:S02]  /*c0c0*/  LDG.E.U8 R2, desc[UR46][R22.64+0xd9] ;  /* 0x0000d92e16027981 */ /* 0x000f64000c1e1100 */
[----:B-----5:R-:W-:-:S05]  /*c0d0*/  PRMT R4, R2, 0x8880, RZ ;  /* 0x0000888002047816 */ /* 0x020fca00000000ff */
[----:B------:R-:W-:-:S07]  /*c0e0*/  IMAD R3, R4, R17, RZ ;  /* 0x0000001104037224 */ /* 0x000fce00078e02ff */
.L_x_479:
[----:B------:R-:W-:Y:S05]  /*c0f0*/  BSYNC B1 ;  /* 0x0000000000017941 */ /* 0x000fea0003800000 */
.L_x_478:
[----:B------:R-:W-:Y:S01]  /*c100*/  @!P1 IMAD R37, R37, R16, R3 ;  /* 0x0000001025259224 */ /* 0x000fe200078e0203 */
[----:B------:R-:W-:Y:S04]  /*c110*/  BSSY B1, `(.L_x_480) ;  /* 0x0000006000017945 */ /* 0x000fe80003800000 */
[----:B------:R0:W-:Y:S01]  /*c120*/  @!P1 STG.E.U8 desc[UR46][R6.64+0xd9], R37 ;  /* 0x0000d92506009986 */ /* 0x0001e2000c10112e */
[----:B------:R-:W-:Y:S05]  /*c130*/  @P6 BRA `(.L_x_481) ;  /* 0x00000000000c6947 */ /* 0x000fea0003800000 */
[----:B------:R-:W5:Y:S02]  /*c140*/  LDG.E.U8 R2, desc[UR46][R18.64+0xd8] ;  /* 0x0000d82e12027981 */ /* 0x000f64000c1e1100 */
[----:B-----5:R-:W-:-:S05]  /*c150*/  PRMT R4, R2, 0x8880, RZ ;  /* 0x0000888002047816 */ /* 0x020fca00000000ff */
[----:B------:R-:W-:-:S07]  /*c160*/  IMAD R3, R4, R17, RZ ;  /* 0x0000001104037224 */ /* 0x000fce00078e02ff */
.L_x_481:
[----:B------:R-:W-:Y:S05]  /*c170*/  BSYNC B1 ;  /* 0x0000000000017941 */ /* 0x000fea0003800000 */
.L_x_480:
[----:B0-----:R-:W-:Y:S01]  /*c180*/  @!P6 IMAD R5, R38, R16, R3 ;  /* 0x000000102605e224 */ /* 0x001fe200078e0203 */
[----:B------:R-:W-:Y:S01]  /*c190*/  ISETP.LT.OR P0, PT, R0, 0xda, !P0 ;  /* 0x000000da0000780c */ /* 0x000fe20004701670 */
[----:B------:R-:W-:Y:S03]  /*c1a0*/  BSSY B1, `(.L_x_482) ;  /* 0x0000006000017945 */ /* 0x000fe60003800000 */
[----:B------:R0:W-:Y:S09]  /*c1b0*/  @!P6 STG.E.U8 desc[UR46][R10.64+0xd8], R5 ;  /* 0x0000d8050a00e986 */ /* 0x0001f2000c10112e */
[----:B------:R-:W-:Y:S05]  /*c1c0*/  @P0 BRA `(.L_x_483) ;  /* 0x00000000000c0947 */ /* 0x000fea0003800000 */
[----:B------:R-:W5:Y:S02]  /*c1d0*/  LDG.E.U8 R2, desc[UR46][R18.64+0xd9] ;  /* 0x0000d92e12027981 */ /* 0x000f64000c1e1100 */
[----:B-----5:R-:W-:-:S05]  /*c1e0*/  PRMT R0, R2, 0x8880, RZ ;  /* 0x0000888002007816 */ /* 0x020fca00000000ff */
[----:B------:R-:W-:-:S07]  /*c1f0*/  IMAD R3, R0, R17, RZ ;  /* 0x0000001100037224 */ /* 0x000fce00078e02ff */
.L_x_483:
[----:B------:R-:W-:Y:S05]  /*c200*/  BSYNC B1 ;  /* 0x0000000000017941 */ /* 0x000fea0003800000 */
.L_x_482:
[----:B------:R-:W-:Y:S01]  /*c210*/  IMAD R3, R39, R16, R3 ;  /* 0x0000001027037224 */ /* 0x000fe200078e0203 */
[----:B------:R-:W-:Y:S06]  /*c220*/  @P0 BRA `(.L_x_484) ;  /* 0x0000002800d80947 */ /* 0x000fec0003800000 */
[----:B------:R0:W-:Y:S01]  /*c230*/  STG.E.U8 desc[UR46][R10.64+0xd9], R3 ;  /* 0x0000d9030a007986 */ /* 0x0001e2000c10112e */
[----:B------:R-:W-:Y:S05]  /*c240*/  BRA `(.L_x_484) ;  /* 0x0000002800d07947 */ /* 0x000fea0003800000 */
.L_x_35:
[----:B------:R-:W2:Y:S01]  /*c250*/  LDL.LU R3, [R1] ;  /* 0x0000000001037983 */ /* 0x000ea20000300800 */
[----:B------:R-:W-:-:S03]  /*c260*/  ISETP.GE.AND P2, PT, R234, 0x1, PT ;  /* 0x00000001ea00780c */ /* 0x000fc60003f46270 */
[----:B------:R-:W3:Y:S01]  /*c270*/  LDL.LU R235, [R1+0xc] ;  /* 0x00000c0001eb7983 */ /* 0x000ee20000300800 */
[----:B------:R-:W-:-:S03]  /*c280*/  ISETP.LT.OR P0, PT, R0, 0x1, !P2 ;  /* 0x000000010000780c */ /* 0x000fc60005701670 */
[----:B------:R-:W4:Y:S04]  /*c290*/  LDL.LU R233, [R1+0x10] ;  /* 0x0000100001e97983 */ /* 0x000f280000300800 */
[----:B------:R-:W5:Y:S04]  /*c2a0*/  LDL.LU R12, [R1+0x14] ;  /* 0x00001400010c7983 */ /* 0x000f680000300800 */
[----:B------:R-:W3:Y:S04]  /*c2b0*/  LDL.LU R13, [R1+0x18] ;  /* 0x00001800010d7983 */ /* 0x000ee80000300800 */
[----:B------:R-:W4:Y:S04]  /*c2c0*/  LDL.LU R15, [R1+0x1c] ;  /* 0x00001c00010f7983 */ /* 0x000f280000300800 */
[----:B------:R-:W4:Y:S04]  /*c2d0*/  LDL.LU R19, [R1+0x20] ;  /* 0x0000200001137983 */ /* 0x000f280000300800 */
[----:B------:R-:W4:Y:S04]  /*c2e0*/  LDL.LU R232, [R1+0x24] ;  /* 0x0000240001e87983 */ /* 0x000f280000300800 */
[----:B------:R-:W4:Y:S04]  /*c2f0*/  LDL.LU R23, [R1+0x28] ;  /* 0x0000280001177983 */ /* 0x000f280000300800 */
[----:B------:R-:W4:Y:S04]  /*c300*/  LDL.LU R21, [R1+0x2c] ;  /* 0x00002c0001157983 */ /* 0x000f280000300800 */
[----:B------:R-:W4:Y:S04]  /*c310*/  LDL.LU R22, [R1+0x30] ;  /* 0x0000300001167983 */ /* 0x000f280000300800 */
[----:B------:R-:W4:Y:S04]  /*c320*/  LDL.LU R20, [R1+0x34] ;  /* 0x0000340001147983 */ /* 0x000f280000300800 */
[----:B------:R-:W4:Y:S04]  /*c330*/  LDL.LU R18, [R1+0x38] ;  /* 0x0000380001127983 */ /* 0x000f280000300800 */
[----:B------:R-:W4:Y:S01]  /*c340*/  LDL.LU R14, [R1+0x3c] ;  /* 0x00003c00010e7983 */ /* 0x000f220000300800 */
[----:B--2---:R-:W-:-:S05]  /*c350*/  @!P0 IMAD R3, R3, R16, RZ ;  /* 0x0000001003038224 */ /* 0x004fca00078e02ff */
[----:B------:R0:W-:Y:S04]  /*c360*/  @!P0 STG.E.U8 desc[UR46][R4.64], R3 ;  /* 0x0000000304008986 */ /* 0x0001e8000c10112e */
[----:B0-----:R-:W2:Y:S01]  /*c370*/  LDL.LU R3, [R1+0x4] ;  /* 0x0000040001037983 */ /* 0x001ea20000300800 */
[----:B------:R-:W-:Y:S02]  /*c380*/  ISETP.LT.OR P0, PT, R0, 0x2, !P2 ;  /* 0x000000020000780c */ /* 0x000fe40005701670 */
[----:B------:R-:W-:-:S11]  /*c390*/  ISETP.GE.AND P3, PT, R234, 0x9, PT ;  /* 0x00000009ea00780c */ /* 0x000fd60003f66270 */
[----:B--2---:R-:W-:-:S05]  /*c3a0*/  @!P0 IMAD R3, R3, R16, RZ ;  /* 0x0000001003038224 */ /* 0x004fca00078e02ff */
[----:B------:R0:W-:Y:S04]  /*c3b0*/  @!P0 STG.E.U8 desc[UR46][R4.64+0x1], R3 ;  /* 0x0000010304008986 */ /* 0x0001e8000c10112e */
[----:B0-----:R-:W2:Y:S01]  /*c3c0*/  LDL.LU R3, [R1+0x8] ;  /* 0x0000080001037983 */ /* 0x001ea20000300800 */
[C---:B------:R-:W-:Y:S02]  /*c3d0*/  ISETP.LT.OR P0, PT, R0.reuse, 0x1, !P3 ;  /* 0x000000010000780c */ /* 0x040fe40005f01670 */
[C---:B------:R-:W-:Y:S02]  /*c3e0*/  ISETP.LT.OR P4, PT, R0.reuse, 0x9, !P2 ;  /* 0x000000090000780c */ /* 0x040fe40005781670 */
[C---:B------:R-:W-:Y:S02]  /*c3f0*/  ISETP.LT.OR P5, PT, R0.reuse, 0xa, !P2 ;  /* 0x0000000a0000780c */ /* 0x040fe400057a1670 */
[----:B------:R-:W-:-:S02]  /*c400*/  ISETP.LT.OR P6, PT, R0, 0x9, !P3 ;  /* 0x000000090000780c */ /* 0x000fc40005fc1670 */
[----:B------:R-:W-:-:S09]  /*c410*/  ISETP.LT.OR P1, PT, R0, 0xa, !P3 ;  /* 0x0000000a0000780c */ /* 0x000fd20005f21670 */
[-C--:B-----5:R-:W-:Y:S02]  /*c420*/  @!P5 IMAD R12, R12, R16.reuse, RZ ;  /* 0x000000100c0cd224 */ /* 0x0a0fe400078e02ff */
[-C--:B---3--:R-:W-:Y:S02]  /*c430*/  @!P6 IMAD R13, R13, R16.reuse, RZ ;  /* 0x000000100d0de224 */ /* 0x088fe400078e02ff */
[-C--:B----4-:R-:W-:Y:S02]  /*c440*/  @!P1 IMAD R15, R15, R16.reuse, RZ ;  /* 0x000000100f0f9224 */ /* 0x090fe400078e02ff */
[----:B--2---:R-:W-:-:S05]  /*c450*/  @!P0 IMAD R3, R3, R16, RZ ;  /* 0x0000001003038224 */ /* 0x004fca00078e02ff */
[----:B------:R0:W-:Y:S01]  /*c460*/  @!P0 STG.E.U8 desc[UR46][R8.64], R3 ;  /* 0x0000000308008986 */ /* 0x0001e2000c10112e */
[----:B------:R-:W-:-:S13]  /*c470*/  ISETP.LT.OR P0, PT, R0, 0x2, !P3 ;  /* 0x000000020000780c */ /* 0x000fda0005f01670 */
[----:B0-----:R-:W-:-:S05]  /*c480*/  @!P0 IMAD R3, R235, R16, RZ ;  /* 0x00000010eb038224 */ /* 0x001fca00078e02ff */
[----:B------:R0:W-:Y:S01]  /*c490*/  @!P0 STG.E.U8 desc[UR46][R8.64+0x1], R3 ;  /* 0x0000010308008986 */ /* 0x0001e2000c10112e */
[----:B------:R-:W-:-:S03]  /*c4a0*/  ISETP.LT.OR P0, PT, R0, 0x11, !P2 ;  /* 0x000000110000780c */ /* 0x000fc60005701670 */
[----:B------:R-:W-:Y:S01]  /*c4b0*/  @!P5 STG.E.U8 desc[UR46][R4.64+0x9], R12 ;  /* 0x0000090c0400d986 */ /* 0x000fe2000c10112e */
[----:B------:R-:W-:Y:S01]  /*c4c0*/  ISETP.LT.OR P5, PT, R0, 0x11, !P3 ;  /* 0x000000110000780c */ /* 0x000fe20005fa1670 */
[----:B0-----:R-:W-:-:S08]  /*c4d0*/  @!P4 IMAD R3, R233, R16, RZ ;  /* 0x00000010e903c224 */ /* 0x001fd000078e02ff */
[----:B------:R-:W-:Y:S01]  /*c4e0*/  @!P0 IMAD R19, R19, R16, RZ ;  /* 0x0000001013138224 */ /* 0x000fe200078e02ff */
[----:B------:R0:W-:Y:S01]  /*c4f0*/  @!P4 STG.E.U8 desc[UR46][R4.64+0x8], R3 ;  /* 0x000008030400c986 */ /* 0x0001e2000c10112e */
[----:B------:R-:W-:-:S03]  /*c500*/  ISETP.LT.OR P4, PT, R0, 0x12, !P2 ;  /* 0x000000120000780c */ /* 0x000fc60005781670 */
[----:B------:R1:W-:Y:S01]  /*c510*/  @!P6 STG.E.U8 desc[UR46][R8.64+0x8], R13 ;  /* 0x0000080d0800e986 */ /* 0x0003e2000c10112e */
[----:B------:R-:W-:-:S03]  /*c520*/  ISETP.LT.OR P6, PT, R0, 0x12, !P3 ;  /* 0x000000120000780c */ /* 0x000fc60005fc1670 */
[----:B------:R2:W-:Y:S01]  /*c530*/  @!P1 STG.E.U8 desc[UR46][R8.64+0x9], R15 ;  /* 0x0000090f08009986 */ /* 0x0005e2000c10112e */
[----:B------:R-:W-:-:S03]  /*c540*/  ISETP.LT.OR P1, PT, R0, 0x19, !P2 ;  /* 0x000000190000780c */ /* 0x000fc60005721670 */
[----:B------:R3:W-:Y:S01]  /*c550*/  @!P0 STG.E.U8 desc[UR46][R4.64+0x10], R19 ;  /* 0x0000101304008986 */ /* 0x0007e2000c10112e */
[----:B------:R-:W-:Y:S01]  /*c560*/  ISETP.LT.OR P0, PT, R0, 0x1a, !P2 ;  /* 0x0000001a0000780c */ /* 0x000fe20005701670 */
[-C--:B0-----:R-:W-:Y:S02]  /*c570*/  @!P4 IMAD R3, R232, R16.reuse, RZ ;  /* 0x00000010e803c224 */ /* 0x081fe400078e02ff */
[-C--:B-1----:R-:W-:Y:S02]  /*c580*/  @!P5 IMAD R13, R23, R16.reuse, RZ ;  /* 0x00000010170dd224 */ /* 0x082fe400078e02ff */
[-C--:B------:R-:W-:Y:S01]  /*c590*/  @!P6 IMAD R21, R21, R16.reuse, RZ ;  /* 0x000000101515e224 */ /* 0x080fe200078e02ff */
[----:B------:R0:W-:Y:S01]  /*c5a0*/  @!P4 STG.E.U8 desc[UR46][R4.64+0x11], R3 ;  /* 0x000011030400c986 */ /* 0x0001e2000c10112e */
[----:B------:R-:W-:Y:S02]  /*c5b0*/  ISETP.LT.OR P4, PT, R0, 0x1a, !P3 ;  /* 0x0000001a0000780c */ /* 0x000fe40005f81670 */
[-C--:B--2---:R-:W-:Y:S01]  /*c5c0*/  @!P1 IMAD R15, R22, R16.reuse, RZ ;  /* 0x00000010160f9224 */ /* 0x084fe200078e02ff */
[----:B------:R1:W-:Y:S03]  /*c5d0*/  @!P5 STG.E.U8 desc[UR46][R8.64+0x10], R13 ;  /* 0x0000100d0800d986 */ /* 0x0003e6000c10112e */
[----:B---3--:R-:W-:Y:S01]  /*c5e0*/  @!P0 IMAD R19, R20, R16, RZ ;  /* 0x0000001014138224 */ /* 0x008fe200078e02ff */
[----:B------:R-:W-:Y:S01]  /*c5f0*/  @!P6 STG.E.U8 desc[UR46][R8.64+0x11], R21 ;  /* 0x000011150800e986 */ /* 0x000fe2000c10112e */
[----:B------:R-:W-:-:S03]  /*c600*/  ISETP.LT.OR P6, PT, R0, 0x19, !P3 ;  /* 0x000000190000780c */ /* 0x000fc60005fc1670 */
[----:B------:R2:W-:Y:S01]  /*c610*/  @!P1 STG.E.U8 desc[UR46][R4.64+0x18], R15 ;  /* 0x0000180f04009986 */ /* 0x0005e2000c10112e */
[----:B------:R-:W-:Y:S01]  /*c620*/  ISETP.GE.AND P1, PT, R234, 0x81, PT ;  /* 0x00000081ea00780c */ /* 0x000fe20003f26270 */
[-C--:B0-----:R-:W-:Y:S02]  /*c630*/  @!P4 IMAD R3, R14, R16.reuse, RZ ;  /* 0x000000100e03c224 */ /* 0x081fe400078e02ff */
[----:B------:R-:W-:Y:S01]  /*c640*/  @!P0 STG.E.U8 desc[UR46][R4.64+0x19], R19 ;  /* 0x0000191304008986 */ /* 0x000fe2000c10112e */
[----:B------:R-:W-:Y:S02]  /*c650*/  ISETP.LT.OR P5, PT, R0, 0x1, !P1 ;  /* 0x000000010000780c */ /* 0x000fe40004fa1670 */
[----:B------:R-:W-:Y:S01]  /*c660*/  ISETP.GE.AND P0, PT, R234, 0x89, PT ;  /* 0x00000089ea00780c */ /* 0x000fe20003f06270 */
[----:B------:R0:W-:Y:S02]  /*c670*/  @!P4 STG.E.U8 desc[UR46][R8.64+0x19], R3 ;  /* 0x000019030800c986 */ /* 0x0001e4000c10112e */
[----:B------:R-:W-:Y:S01]  /*c680*/  @!P6 IMAD R23, R18, R16, RZ ;  /* 0x000000101217e224 */ /* 0x000fe200078e02ff */
[----:B------:R-:W-:-:S04]  /*c690*/  ISETP.LT.OR P4, PT, R0, 0x1, !P0 ;  /* 0x000000010000780c */ /* 0x000fc80004781670 */
[----:B------:R-:W-:Y:S01]  /*c6a0*/  @!P6 STG.E.U8 desc[UR46][R8.64+0x18], R23 ;  /* 0x000018170800e986 */ /* 0x000fe2000c10112e */
[----:B------:R-:W-:Y:S02]  /*c6b0*/  ISETP.LT.OR P6, PT, R0, 0x2, !P1 ;  /* 0x000000020000780c */ /* 0x000fe40004fc1670 */
[----:B-1----:R-:W-:-:S05]  /*c6c0*/  @!P5 IMAD R13, R216, R16, RZ ;  /* 0x00000010d80dd224 */ /* 0x002fca00078e02ff */
[----:B------:R1:W-:Y:S01]  /*c6d0*/  @!P5 STG.E.U8 desc[UR46][R6.64], R13 ;  /* 0x0000000d0600d986 */ /* 0x0003e2000c10112e */
[----:B------:R-:W-:Y:S01]  /*c6e0*/  ISETP.LT.OR P5, PT, R0, 0x2, !P0 ;  /* 0x000000020000780c */ /* 0x000fe200047a1670 */
[----:B--2---:R-:W-:-:S04]  /*c6f0*/  @!P4 IMAD R15, R218, R16, RZ ;  /* 0x00000010da0fc224 */ /* 0x004fc800078e02ff */
[----:B------:R-:W-:-:S05]  /*c700*/  @!P6 IMAD R217, R217, R16, RZ ;  /* 0x00000010d9d9e224 */ /* 0x000fca00078e02ff */
[----:B------:R-:W-:Y:S01]  /*c710*/  @!P6 STG.E.U8 desc[UR46][R6.64+0x1], R217 ;  /* 0x000001d90600e986 */ /* 0x000fe2000c10112e */
[C---:B------:R-:W-:Y:S02]  /*c720*/  ISETP.LT.OR P6, PT, R0.reuse, 0x9, !P1 ;  /* 0x000000090000780c */ /* 0x040fe40004fc1670 */
[----:B------:R-:W-:Y:S01]  /*c730*/  @!P5 IMAD R219, R219, R16, RZ ;  /* 0x00000010dbdbd224 */ /* 0x000fe200078e02ff */
[----:B------:R2:W-:Y:S01]  /*c740*/  @!P4 STG.E.U8 desc[UR46][R10.64], R15 ;  /* 0x0000000f0a00c986 */ /* 0x0005e2000c10112e */
[----:B------:R-:W-:-:S03]  /*c750*/  ISETP.LT.OR P4, PT, R0, 0xa, !P1 ;  /* 0x0000000a0000780c */ /* 0x000fc60004f81670 */
[----:B------:R-:W-:Y:S01]  /*c760*/  @!P5 STG.E.U8 desc[UR46][R10.64+0x1], R219 ;  /* 0x000001db0a00d986 */ /* 0x000fe2000c10112e */
[----:B------:R-:W-:-:S05]  /*c770*/  ISETP.LT.OR P5, PT, R0, 0x9, !P0 ;  /* 0x000000090000780c */ /* 0x000fca00047a1670 */
[----:B0-----:R-:W-:-:S04]  /*c780*/  @!P6 IMAD R3, R220, R16, RZ ;  /* 0x00000010dc03e224 */ /* 0x001fc800078e02ff */
[-C--:B------:R-:W-:Y:S01]  /*c790*/  @!P4 IMAD R221, R221, R16.reuse, RZ ;  /* 0x00000010ddddc224 */ /* 0x080fe200078e02ff */
[----:B------:R0:W-:Y:S01]  /*c7a0*/  @!P6 STG.E.U8 desc[UR46][R6.64+0x8], R3 ;  /* 0x000008030600e986 */ /* 0x0001e2000c10112e */
[----:B------:R-:W-:Y:S02]  /*c7b0*/  ISETP.LT.OR P6, PT, R0, 0xa, !P0 ;  /* 0x0000000a0000780c */ /* 0x000fe400047c1670 */
[----:B-1----:R-:W-:Y:S01]  /*c7c0*/  @!P5 IMAD R13, R222, R16, RZ ;  /* 0x00000010de0dd224 */ /* 0x002fe200078e02ff */
[----:B------:R-:W-:Y:S01]  /*c7d0*/  @!P4 STG.E.U8 desc[UR46][R6.64+0x9], R221 ;  /* 0x000009dd0600c986 */ /* 0x000fe2000c10112e */
[----:B------:R-:W-:-:S03]  /*c7e0*/  ISETP.LT.OR P4, PT, R0, 0x11, !P1 ;  /* 0x000000110000780c */ /* 0x000fc60004f81670 */
[----:B------:R1:W-:Y:S01]  /*c7f0*/  @!P5 STG.E.U8 desc[UR46][R10.64+0x8], R13 ;  /* 0x0000080d0a00d986 */ /* 0x0003e2000c10112e */
[----:B------:R-:W-:-:S05]  /*c800*/  ISETP.LT.OR P5, PT, R0, 0x12, !P1 ;  /* 0x000000120000780c */ /* 0x000fca0004fa1670 */
[----:B------:R-:W-:-:S04]  /*c810*/  @!P6 IMAD R223, R223, R16, RZ ;  /* 0x00000010dfdfe224 */ /* 0x000fc800078e02ff */
[-C--:B--2---:R-:W-:Y:S01]  /*c820*/  @!P4 IMAD R15, R224, R16.reuse, RZ ;  /* 0x00000010e00fc224 */ /* 0x084fe200078e02ff */
        /* <DEDUP_REMOVED lines=535> */
[C---:B------:R-:W-:Y:S02]  /*e9a0*/  ISETP.LT.OR P4, PT, R0.reuse, 0xd9, !P2 ;  /* 0x000000d90000780c */ /* 0x040fe40005781670 */
[C---:B------:R-:W-:Y:S01]  /*e9b0*/  ISETP.LT.OR P2, PT, R0.reuse, 0xda, !P2 ;  /* 0x000000da0000780c */ /* 0x040fe20005741670 */
[----:B------:R1:W-:Y:S01]  /*e9c0*/  @!P5 STG.E.U8 desc[UR46][R8.64+0xd0], R13 ;  /* 0x0000d00d0800d986 */ /* 0x0003e2000c10112e */
[----:B------:R-:W-:-:S02]  /*e9d0*/  ISETP.LT.OR P5, PT, R0, 0xd9, !P3 ;  /* 0x000000d90000780c */ /* 0x000fc40005fa1670 */
[----:B------:R-:W-:-:S03]  /*e9e0*/  ISETP.LT.OR P3, PT, R0, 0xda, !P3 ;  /* 0x000000da0000780c */ /* 0x000fc60005f61670 */
[----:B------:R-:W-:-:S04]  /*e9f0*/  @!P6 IMAD R51, R51, R16, RZ ;  /* 0x000000103333e224 */ /* 0x000fc800078e02ff */
[-C--:B--2---:R-:W-:Y:S01]  /*ea00*/  @!P4 IMAD R15, R52, R16.reuse, RZ ;  /* 0x00000010340fc224 */ /* 0x084fe200078e02ff */
[----:B------:R-:W-:Y:S01]  /*ea10*/  @!P6 STG.E.U8 desc[UR46][R8.64+0xd1], R51 ;  /* 0x0000d1330800e986 */ /* 0x000fe2000c10112e */
[-C--:B------:R-:W-:Y:S01]  /*ea20*/  @!P2 IMAD R53, R53, R16.reuse, RZ ;  /* 0x000000103535a224 */ /* 0x080fe200078e02ff */
[----:B------:R-:W-:Y:S01]  /*ea30*/  ISETP.LT.OR P6, PT, R0, 0xc1, !P1 ;  /* 0x000000c10000780c */ /* 0x000fe20004fc1670 */
[-C--:B0-----:R-:W-:Y:S01]  /*ea40*/  @!P5 IMAD R3, R54, R16.reuse, RZ ;  /* 0x000000103603d224 */ /* 0x081fe200078e02ff */
[----:B------:R0:W-:Y:S01]  /*ea50*/  @!P4 STG.E.U8 desc[UR46][R4.64+0xd8], R15 ;  /* 0x0000d80f0400c986 */ /* 0x0001e2000c10112e */
[C---:B------:R-:W-:Y:S01]  /*ea60*/  ISETP.LT.OR P4, PT, R0.reuse, 0xc2, !P1 ;  /* 0x000000c20000780c */ /* 0x040fe20004f81670 */
[----:B------:R-:W-:Y:S02]  /*ea70*/  @!P3 IMAD R55, R55, R16, RZ ;  /* 0x000000103737b224 */ /* 0x000fe400078e02ff */
[----:B------:R-:W-:Y:S01]  /*ea80*/  @!P2 STG.E.U8 desc[UR46][R4.64+0xd9], R53 ;  /* 0x0000d9350400a986 */ /* 0x000fe2000c10112e */
[----:B------:R-:W-:-:S03]  /*ea90*/  ISETP.LT.OR P2, PT, R0, 0xc1, !P0 ;  /* 0x000000c10000780c */ /* 0x000fc60004741670 */
[----:B------:R2:W-:Y:S01]  /*eaa0*/  @!P5 STG.E.U8 desc[UR46][R8.64+0xd8], R3 ;  /* 0x0000d8030800d986 */ /* 0x0005e2000c10112e */
[----:B------:R-:W-:Y:S02]  /*eab0*/  ISETP.LT.OR P5, PT, R0, 0xc2, !P0 ;  /* 0x000000c20000780c */ /* 0x000fe400047a1670 */
[-C--:B-1----:R-:W-:Y:S01]  /*eac0*/  @!P6 IMAD R13, R24, R16.reuse, RZ ;  /* 0x00000010180de224 */ /* 0x082fe200078e02ff */
[----:B------:R1:W-:Y:S01]  /*ead0*/  @!P3 STG.E.U8 desc[UR46][R8.64+0xd9], R55 ;  /* 0x0000d9370800b986 */ /* 0x0003e2000c10112e */
[C---:B------:R-:W-:Y:S01]  /*eae0*/  ISETP.LT.OR P3, PT, R0.reuse, 0xc9, !P1 ;  /* 0x000000c90000780c */ /* 0x040fe20004f61670 */
[-C--:B------:R-:W-:Y:S02]  /*eaf0*/  @!P4 IMAD R25, R25, R16.reuse, RZ ;  /* 0x000000101919c224 */ /* 0x080fe400078e02ff */
[----:B------:R-:W-:Y:S01]  /*eb00*/  @!P6 STG.E.U8 desc[UR46][R6.64+0xc0], R13 ;  /* 0x0000c00d0600e986 */ /* 0x000fe2000c10112e */
[----:B------:R-:W-:Y:S01]  /*eb10*/  ISETP.LT.OR P6, PT, R0, 0xc9, !P0 ;  /* 0x000000c90000780c */ /* 0x000fe200047c1670 */
[----:B0-----:R-:W-:-:S02]  /*eb20*/  @!P2 IMAD R15, R26, R16, RZ ;  /* 0x000000101a0fa224 */ /* 0x001fc400078e02ff */
[----:B------:R-:W-:Y:S01]  /*eb30*/  @!P4 STG.E.U8 desc[UR46][R6.64+0xc1], R25 ;  /* 0x0000c1190600c986 */ /* 0x000fe2000c10112e */
[C---:B------:R-:W-:Y:S01]  /*eb40*/  ISETP.LT.OR P4, PT, R0.reuse, 0xca, !P1 ;  /* 0x000000ca0000780c */ /* 0x040fe20004f81670 */
[-C--:B------:R-:W-:Y:S02]  /*eb50*/  @!P5 IMAD R27, R27, R16.reuse, RZ ;  /* 0x000000101b1bd224 */ /* 0x080fe400078e02ff */
[----:B------:R-:W-:Y:S01]  /*eb60*/  @!P2 STG.E.U8 desc[UR46][R10.64+0xc0], R15 ;  /* 0x0000c00f0a00a986 */ /* 0x000fe2000c10112e */
[----:B------:R-:W-:Y:S01]  /*eb70*/  ISETP.LT.OR P2, PT, R0, 0xca, !P0 ;  /* 0x000000ca0000780c */ /* 0x000fe20004741670 */
[-C--:B--2---:R-:W-:Y:S02]  /*eb80*/  @!P3 IMAD R3, R28, R16.reuse, RZ ;  /* 0x000000101c03b224 */ /* 0x084fe400078e02ff */
[----:B------:R-:W-:Y:S01]  /*eb90*/  @!P5 STG.E.U8 desc[UR46][R10.64+0xc1], R27 ;  /* 0x0000c11b0a00d986 */ /* 0x000fe2000c10112e */
[----:B------:R-:W-:Y:S01]  /*eba0*/  ISETP.LT.OR P5, PT, R0, 0xd1, !P1 ;  /* 0x000000d10000780c */ /* 0x000fe20004fa1670 */
[----:B------:R-:W-:-:S02]  /*ebb0*/  @!P6 IMAD R5, R30, R16, RZ ;  /* 0x000000101e05e224 */ /* 0x000fc400078e02ff */
[----:B------:R0:W-:Y:S01]  /*ebc0*/  @!P3 STG.E.U8 desc[UR46][R6.64+0xc8], R3 ;  /* 0x0000c8030600b986 */ /* 0x0001e2000c10112e */
[----:B------:R-:W-:Y:S01]  /*ebd0*/  ISETP.LT.OR P3, PT, R0, 0xd1, !P0 ;  /* 0x000000d10000780c */ /* 0x000fe20004761670 */
[----:B------:R-:W-:-:S04]  /*ebe0*/  @!P4 IMAD R29, R29, R16, RZ ;  /* 0x000000101d1dc224 */ /* 0x000fc800078e02ff */
[-C--:B------:R-:W-:Y:S01]  /*ebf0*/  @!P2 IMAD R31, R31, R16.reuse, RZ ;  /* 0x000000101f1fa224 */ /* 0x080fe200078e02ff */
[----:B------:R-:W-:Y:S01]  /*ec00*/  @!P4 STG.E.U8 desc[UR46][R6.64+0xc9], R29 ;  /* 0x0000c91d0600c986 */ /* 0x000fe2000c10112e */
[----:B------:R-:W-:Y:S02]  /*ec10*/  ISETP.LT.OR P4, PT, R0, 0xd9, !P1 ;  /* 0x000000d90000780c */ /* 0x000fe40004f81670 */
[-C--:B-1----:R-:W-:Y:S01]  /*ec20*/  @!P5 IMAD R9, R32, R16.reuse, RZ ;  /* 0x000000102009d224 */ /* 0x082fe200078e02ff */
[----:B------:R-:W-:Y:S01]  /*ec30*/  @!P2 STG.E.U8 desc[UR46][R10.64+0xc9], R31 ;  /* 0x0000c91f0a00a986 */ /* 0x000fe2000c10112e */
[C---:B------:R-:W-:Y:S02]  /*ec40*/  ISETP.LT.OR P2, PT, R0.reuse, 0xd2, !P1 ;  /* 0x000000d20000780c */ /* 0x040fe40004f41670 */
[C---:B------:R-:W-:Y:S01]  /*ec50*/  ISETP.LT.OR P1, PT, R0.reuse, 0xda, !P1 ;  /* 0x000000da0000780c */ /* 0x040fe20004f21670 */
[----:B------:R1:W-:Y:S01]  /*ec60*/  @!P6 STG.E.U8 desc[UR46][R10.64+0xc8], R5 ;  /* 0x0000c8050a00e986 */ /* 0x0003e2000c10112e */
[----:B------:R-:W-:Y:S01]  /*ec70*/  ISETP.LT.OR P6, PT, R0, 0xd2, !P0 ;  /* 0x000000d20000780c */ /* 0x000fe200047c1670 */
[----:B0-----:R-:W-:-:S02]  /*ec80*/  @!P3 IMAD R3, R34, R16, RZ ;  /* 0x000000102203b224 */ /* 0x001fc400078e02ff */
[----:B------:R0:W-:Y:S01]  /*ec90*/  @!P5 STG.E.U8 desc[UR46][R6.64+0xd0], R9 ;  /* 0x0000d0090600d986 */ /* 0x0001e2000c10112e */
[C---:B------:R-:W-:Y:S02]  /*eca0*/  ISETP.LT.OR P5, PT, R0.reuse, 0xd9, !P0 ;  /* 0x000000d90000780c */ /* 0x040fe400047a1670 */
[----:B------:R-:W-:-:S03]  /*ecb0*/  ISETP.LT.OR P0, PT, R0, 0xda, !P0 ;  /* 0x000000da0000780c */ /* 0x000fc60004701670 */
[-C--:B------:R-:W-:Y:S02]  /*ecc0*/  @!P2 IMAD R33, R33, R16.reuse, RZ ;  /* 0x000000102121a224 */ /* 0x080fe400078e02ff */
[-C--:B-1----:R-:W-:Y:S02]  /*ecd0*/  @!P4 IMAD R5, R36, R16.reuse, RZ ;  /* 0x000000102405c224 */ /* 0x082fe400078e02ff */
[-C--:B------:R-:W-:Y:S01]  /*ece0*/  @!P6 IMAD R35, R35, R16.reuse, RZ ;  /* 0x000000102323e224 */ /* 0x080fe200078e02ff */
[----:B------:R1:W-:Y:S01]  /*ecf0*/  @!P2 STG.E.U8 desc[UR46][R6.64+0xd1], R33 ;  /* 0x0000d1210600a986 */ /* 0x0003e2000c10112e */
[-C--:B------:R-:W-:Y:S02]  /*ed00*/  @!P1 IMAD R37, R37, R16.reuse, RZ ;  /* 0x0000001025259224 */ /* 0x080fe400078e02ff */
[-C--:B0-----:R-:W-:Y:S01]  /*ed10*/  @!P5 IMAD R9, R38, R16.reuse, RZ ;  /* 0x000000102609d224 */ /* 0x081fe200078e02ff */
[----:B------:R1:W-:Y:S01]  /*ed20*/  @!P3 STG.E.U8 desc[UR46][R10.64+0xd0], R3 ;  /* 0x0000d0030a00b986 */ /* 0x0003e2000c10112e */
[----:B------:R-:W-:-:S03]  /*ed30*/  @!P0 IMAD R39, R39, R16, RZ ;  /* 0x0000001027278224 */ /* 0x000fc600078e02ff */
[----:B------:R1:W-:Y:S04]  /*ed40*/  @!P6 STG.E.U8 desc[UR46][R10.64+0xd1], R35 ;  /* 0x0000d1230a00e986 */ /* 0x0003e8000c10112e */
[----:B------:R1:W-:Y:S04]  /*ed50*/  @!P4 STG.E.U8 desc[UR46][R6.64+0xd8], R5 ;  /* 0x0000d8050600c986 */ /* 0x0003e8000c10112e */
[----:B------:R1:W-:Y:S04]  /*ed60*/  @!P1 STG.E.U8 desc[UR46][R6.64+0xd9], R37 ;  /* 0x0000d92506009986 */ /* 0x0003e8000c10112e */
[----:B------:R1:W-:Y:S04]  /*ed70*/  @!P5 STG.E.U8 desc[UR46][R10.64+0xd8], R9 ;  /* 0x0000d8090a00d986 */ /* 0x0003e8000c10112e */
[----:B------:R1:W-:Y:S02]  /*ed80*/  @!P0 STG.E.U8 desc[UR46][R10.64+0xd9], R39 ;  /* 0x0000d9270a008986 */ /* 0x0003e4000c10112e */
.L_x_484:
[----:B------:R-:W-:Y:S05]  /*ed90*/  BSYNC B0 ;  /* 0x0000000000007941 */ /* 0x000fea0003800000 */
.L_x_34:
[----:B01----:R-:W2:Y:S04]  /*eda0*/  LDL.LU R5, [R1+0x48] ;  /* 0x0000480001057983 */ /* 0x003ea80000300800 */
[----:B------:R-:W2:Y:S01]  /*edb0*/  LDL.LU R4, [R1+0x4c] ;  /* 0x00004c0001047983 */ /* 0x000ea20000300800 */
[----:B------:R-:W-:Y:S01]  /*edc0*/  ULDC UR4, c[0x0][0xc] ;  /* 0x0000030000047ab9 */ /* 0x000fe20000000800 */
[----:B------:R-:W-:Y:S01]  /*edd0*/  ULDC UR5, c[0x0][0x10] ;  /* 0x0000040000057ab9 */ /* 0x000fe20000000800 */
[----:B------:R-:W2:Y:S01]  /*ede0*/  LDC R3, c[0x0][0x14] ;  /* 0x00000500ff037b82 */ /* 0x000ea20000000800 */
[----:B------:R-:W-:Y:S01]  /*edf0*/  UIMAD.WIDE.U32 UR4, UR4, UR5, URZ ;  /* 0x00000005040472a5 */ /* 0x000fe2000f8e003f */
[----:B------:R-:W-:Y:S01]  /*ee00*/  PRMT R0, RZ, 0x7610, R0 ;  /* 0x00007610ff007816 */ /* 0x000fe20000000000 */
[----:B------:R-:W-:Y:S01]  /*ee10*/  UMOV UR43, 0xffffffff ;  /* 0xffffffff002b7882 */ /* 0x000fe20000000000 */
[----:B------:R-:W-:-:S03]  /*ee20*/  UMOV UR42, 0xffffffff ;  /* 0xffffffff002a7882 */ /* 0x000fc60000000000 */
[----:B--2---:R-:W-:-:S04]  /*ee30*/  IMAD.WIDE.U32 R4, R3, UR4, R4 ;  /* 0x0000000403047c25 */ /* 0x004fc8000f8e0004 */
[----:B------:R-:W-:Y:S01]  /*ee40*/  IMAD R3, R3, UR5, RZ ;  /* 0x0000000503037c24 */ /* 0x000fe2000f8e02ff */
[----:B------:R-:W-:Y:S01]  /*ee50*/  ULDC.64 UR4, c[0x0][0x650] ;  /* 0x0001940000047ab9 */ /* 0x000fe20000000a00 */
[----:B---3--:R-:W-:Y:S01]  /*ee60*/  IMAD.MOV.U32 R7, RZ, RZ, R4 ;  /* 0x000000ffff077224 */ /* 0x008fe200078e0004 */
[----:B------:R-:W-:Y:S01]  /*ee70*/  ISETP.GE.U32.AND P0, PT, R4, UR4, PT ;  /* 0x0000000404007c0c */ /* 0x000fe2000bf06070 */
[----:B------:R-:W-:-:S05]  /*ee80*/  IMAD.IADD R6, R5, 0x1, R3 ;  /* 0x0000000105067824 */ /* 0x000fca00078e0203 */
[----:B------:R0:W-:Y:S01]  /*ee90*/  STL [R1+0x48], R6 ;  /* 0x0000480601007387 */ /* 0x0001e20000100800 */
[----:B------:R-:W-:-:S03]  /*eea0*/  ISETP.GE.U32.AND.EX P0, PT, R6, UR5, PT, P0 ;  /* 0x0000000506007c0c */ /* 0x000fc6000bf06100 */
[----:B------:R0:W-:Y:S10]  /*eeb0*/  STL [R1+0x4c], R7 ;  /* 0x00004c0701007387 */ /* 0x0001f40000100800 */
[----:B0-----:R-:W-:Y:S05]  /*eec0*/  @P0 BRA `(.L_x_485) ;  /* 0x0000000400880947 */ /* 0x001fea0003800000 */
[----:B------:R-:W0:Y:S01]  /*eed0*/  S2UR UR6, SR_CTAID.X ;  /* 0x00000000000679c3 */ /* 0x000e220000002500 */
[----:B------:R-:W-:Y:S01]  /*eee0*/  ULDC.64 UR12, c[0x0][0x628] ;  /* 0x00018a00000c7ab9 */ /* 0x000fe20000000a00 */
[----:B------:R-:W-:Y:S01]  /*eef0*/  ULDC UR4, c[0x0][0x150] ;  /* 0x0000540000047ab9 */ /* 0x000fe20000000800 */
[----:B------:R-:W-:Y:S01]  /*ef00*/  ISETP.NE.U32.AND P0, PT, RZ, UR12, PT ;  /* 0x0000000cff007c0c */ /* 0x000fe2000bf05070 */
[----:B------:R-:W-:Y:S01]  /*ef10*/  ULDC UR15, c[0x0][0x630] ;  /* 0x00018c00000f7ab9 */ /* 0x000fe20000000800 */
[C---:B------:R-:W-:Y:S01]  /*ef20*/  R2UR UR16, R7.reuse ;  /* 0x00000000071072ca */ /* 0x040fe200000e0000 */
[----:B------:R-:W-:Y:S01]  /*ef30*/  ULDC UR19, c[0x0][0x154] ;  /* 0x0000550000137ab9 */ /* 0x000fe20000000800 */
[----:B------:R-:W-:Y:S01]  /*ef40*/  ISETP.NE.AND.EX P0, PT, RZ, UR13, PT, P0 ;  /* 0x0000000dff007c0c */ /* 0x000fe2000bf05300 */
[----:B------:R-:W1:Y:S01]  /*ef50*/  S2UR UR18, SR_CTAID.Y ;  /* 0x00000000001279c3 */ /* 0x000e620000002600 */
[----:B------:R-:W-:Y:S02]  /*ef60*/  R2UR UR17, R6 ;  /* 0x00000000061172ca */ /* 0x000fe400000e0000 */
[----:B------:R-:W-:-:S02]  /*ef70*/  R2UR UR10, R7 ;  /* 0x00000000070a72ca */ /* 0x000fc400000e0000 */
[----:B------:R-:W-:Y:S02]  /*ef80*/  R2UR UR11, R6 ;  /* 0x00000000060b72ca */ /* 0x000fe400000e0000 */
[----:B0-----:R-:W-:-:S05]  /*ef90*/  I2FP.F32.U32 R0, UR6 ;  /* 0x0000000600007c45 */ /* 0x001fca0008201000 */
[----:B------:R-:W-:-:S04]  /*efa0*/  FMUL R0, R0, UR4 ;  /* 0x0000000400007c20 */ /* 0x000fc80008400000 */
[----:B------:R0:W2:Y:S01]  /*efb0*/  F2I.U32.TRUNC.NTZ R3, R0 ;  /* 0x0000000000037305 */ /* 0x0000a2000020f000 */
[----:B-1----:R-:W-:Y:S05]  /*efc0*/  @!P0 BRA `(.L_x_486) ;  /* 0x0000000000308947 */ /* 0x002fea0003800000 */
        /* <DEDUP_REMOVED lines=12> */
.L_x_486:
[----:B------:R-:W-:Y:S01]  /*f090*/  USHF.R.U64 UR42, UR10, UR15, UR11 ;  /* 0x0000000f0a2a7299 */ /* 0x000fe2000800120b */
[----:B0-----:R-:W-:Y:S01]  /*f0a0*/  I2FP.F32.U32 R0, UR18 ;  /* 0x0000001200007c45 */ /* 0x001fe20008201000 */
[----:B------:R-:W-:Y:S02]  /*f0b0*/  USHF.R.U32.HI UR4, URZ, UR15, UR11 ;  /* 0x0000000f3f047299 */ /* 0x000fe4000801160b */
[----:B------:R-:W-:Y:S02]  /*f0c0*/  UIADD3 UR10, UP0, URZ, -UR42, URZ ;  /* 0x8000002a3f0a7290 */ /* 0x000fe4000ff1e03f */
[----:B------:R-:W-:Y:S01]  /*f0d0*/  FMUL R0, R0, UR19 ;  /* 0x0000001300007c20 */ /* 0x000fe20008400000 */
[----:B------:R-:W-:Y:S01]  /*f0e0*/  ULDC.64 UR12, c[0x0][0x620] ;  /* 0x00018800000c7ab9 */ /* 0x000fe20000000a00 */
[----:B------:R-:W-:Y:S01]  /*f0f0*/  UIADD3.X UR4, URZ, ~UR4, URZ, UP0, !UPT ;  /* 0x800000043f047290 */ /* 0x000fe200087fe43f */
[----:B------:R-:W-:Y:S01]  /*f100*/  UMOV UR8, UR16 ;  /* 0x0000001000087c82 */ /* 0x000fe20008000000 */
[----:B------:R-:W-:-:S02]  /*f110*/  UMOV UR9, UR17 ;  /* 0x0000001100097c82 */ /* 0x000fc40008000000 */
[----:B------:R-:W-:Y:S01]  /*f120*/  UIMAD UR4, UR4, UR12, URZ ;  /* 0x0000000c040472a4 */ /* 0x000fe2000f8e023f */
[----:B------:R-:W0:Y:S01]  /*f130*/  F2I.U32.TRUNC.NTZ R0, R0 ;  /* 0x0000000000007305 */ /* 0x000e22000020f000 */
[----:B------:R-:W-:Y:S01]  /*f140*/  UIMAD.WIDE.U32 UR8, UR10, UR12, UR8 ;  /* 0x0000000c0a0872a5 */ /* 0x000fe2000f8e0008 */
[----:B--2---:R-:W-:Y:S01]  /*f150*/  R2UR UR12, R3 ;  /* 0x00000000030c72ca */ /* 0x004fe200000e0000 */
[----:B------:R-:W-:Y:S01]  /*f160*/  UIMAD UR10, UR10, UR13, UR4 ;  /* 0x0000000d0a0a72a4 */ /* 0x000fe2000f8e0204 */
[----:B------:R-:W-:Y:S01]  /*f170*/  ULDC UR11, c[0x0][0x618] ;  /* 0x00018600000b7ab9 */ /* 0x000fe20000000800 */
[----:B------:R-:W-:Y:S02]  /*f180*/  ULDC UR21, c[0x0][0x658] ;  /* 0x0001960000157ab9 */ /* 0x000fe40000000800 */
[----:B------:R-:W-:Y:S01]  /*f190*/  UIADD3 UR9, UR9, UR10, URZ ;  /* 0x0000000a09097290 */ /* 0x000fe2000fffe03f */
[----:B------:R-:W-:Y:S01]  /*f1a0*/  UMOV UR15, 0xffffffff ;  /* 0xffffffff000f7882 */ /* 0x000fe20000000000 */
[----:B------:R-:W-:Y:S01]  /*f1b0*/  ULDC.64 UR4, c[0x0][0x640] ;  /* 0x0001900000047ab9 */ /* 0x000fe20000000a00 */
[----:B------:R-:W-:Y:S01]  /*f1c0*/  USHF.L.U32 UR15, UR15, UR21, URZ ;  /* 0x000000150f0f7299 */ /* 0x000fe2000800063f */
[----:B------:R-:W-:Y:S01]  /*f1d0*/  ISETP.NE.U32.AND P0, PT, RZ, UR4, PT ;  /* 0x00000004ff007c0c */ /* 0x000fe2000bf05070 */
[----:B------:R-:W-:-:S02]  /*f1e0*/  USHF.R.U64 UR16, UR8, UR11, UR9 ;  /* 0x0000000b08107299 */ /* 0x000fc40008001209 */
[----:B------:R-:W-:Y:S01]  /*f1f0*/  USHF.R.U32.HI UR8, URZ, UR11, UR9 ;  /* 0x0000000b3f087299 */ /* 0x000fe20008011609 */
[----:B0-----:R-:W-:Y:S01]  /*f200*/  R2UR UR14, R0 ;  /* 0x00000000000e72ca */ /* 0x001fe200000e0000 */
[----:B------:R-:W-:Y:S01]  /*f210*/  ULDC UR17, c[0x0][0x608] ;  /* 0x0001820000117ab9 */ /* 0x000fe20000000800 */
[----:B------:R-:W-:Y:S01]  /*f220*/  ULOP3.LUT UR44, URZ, UR15, URZ, 0x33, !UPT ;  /* 0x0000000f3f2c7292 */ /* 0x000fe2000f8e333f */
[----:B------:R-:W-:Y:S01]  /*f230*/  ISETP.NE.AND.EX P0, PT, RZ, UR5, PT, P0 ;  /* 0x00000005ff007c0c */ /* 0x000fe2000bf05300 */
[----:B------:R-:W-:Y:S02]  /*f240*/  USHF.R.U64 UR15, UR16, UR17, UR8 ;  /* 0x00000011100f7299 */ /* 0x000fe40008001208 */
[----:B------:R-:W-:Y:S02]  /*f250*/  USHF.R.U32.HI UR8, URZ, UR17, UR8 ;  /* 0x000000113f087299 */ /* 0x000fe40008011608 */
[----:B------:R-:W-:Y:S02]  /*f260*/  UIADD3 UR12, -UR12, URZ, URZ ;  /* 0x0000003f0c0c7290 */ /* 0x000fe4000fffe13f */
[----:B------:R-:W-:Y:S01]  /*f270*/  USHF.R.U64 UR17, UR15, UR21, UR8 ;  /* 0x000000150f117299 */ /* 0x000fe20008001208 */
[----:B------:R-:W-:Y:S01]  /*f280*/  UMOV UR19, 0x1 ;  /* 0x0000000100137882 */ /* 0x000fe20000000000 */
[----:B------:R-:W-:Y:S01]  /*f290*/  ULDC UR13, c[0x0][0x144] ;  /* 0x00005100000d7ab9 */ /* 0x000fe20000000800 */
[----:B------:R-:W-:Y:S01]  /*f2a0*/  ULDC UR7, c[0x0][0x600] ;  /* 0x0001800000077ab9 */ /* 0x000fe20000000800 */
[----:B------:R-:W-:-:S02]  /*f2b0*/  USHF.L.U32 UR24, UR19, UR21, URZ ;  /* 0x0000001513187299 */ /* 0x000fc4000800063f */
[----:B------:R-:W-:Y:S02]  /*f2c0*/  USHF.R.U32.HI UR8, URZ, UR21, UR8 ;  /* 0x000000153f087299 */ /* 0x000fe40008011608 */
[----:B------:R-:W-:Y:S02]  /*f2d0*/  UIMAD UR21, UR13, UR12, UR6 ;  /* 0x0000000c0d1572a4 */ /* 0x000fe4000f8e0206 */
[----:B------:R-:W-:Y:S02]  /*f2e0*/  UIADD3 UR20, UR7, -0x1, URZ ;  /* 0xffffffff07147890 */ /* 0x000fe4000fffe03f */
[----:B------:R-:W-:Y:S01]  /*f2f0*/  UIADD3 UR19, -UR14, URZ, URZ ;  /* 0x0000003f0e137290 */ /* 0x000fe2000fffe13f */
[----:B------:R-:W-:Y:S01]  /*f300*/  ULDC UR25, c[0x0][0x148] ;  /* 0x0000520000197ab9 */ /* 0x000fe20000000800 */
[----:B------:R-:W-:Y:S01]  /*f310*/  ULDC UR22, c[0x0][0x648] ;  /* 0x0001920000167ab9 */ /* 0x000fe20000000800 */
[----:B------:R-:W-:Y:S01]  /*f320*/  ULDC UR23, c[0x0][0x638] ;  /* 0x00018e0000177ab9 */ /* 0x000fe20000000800 */
        /* <DEDUP_REMOVED lines=14> */
.L_x_487:
[----:B------:R-:W-:Y:S01]  /*f410*/  UISETP.NE.AND UP0, UPT, UR39, URZ, UPT ;  /* 0x0000003f2700728c */ /* 0x000fe2000bf05270 */
[----:B------:R-:W-:Y:S01]  /*f420*/  IMAD.MOV.U32 R0, RZ, RZ, 0x1 ;  /* 0x00000001ff007424 */ /* 0x000fe200078e00ff */
[----:B------:R-:W-:Y:S02]  /*f430*/  USHF.R.U64 UR4, UR6, UR22, UR8 ;  /* 0x0000001606047299 */ /* 0x000fe40008001208 */
[----:B------:R-:W-:Y:S02]  /*f440*/  ULOP3.LUT UR44, UR15, UR44, URZ, 0xc0, !UPT ;  /* 0x0000002c0f2c7292 */ /* 0x000fe4000f8ec03f */
[----:B------:R-:W-:Y:S02]  /*f450*/  UIADD3 UR5, -UR4, URZ, URZ ;  /* 0x0000003f04057290 */ /* 0x000fe4000fffe13f */
[----:B------:R-:W-:Y:S02]  /*f460*/  UIMAD UR44, UR24, UR4, UR44 ;  /* 0x00000004182c72a4 */ /* 0x000fe4000f8e022c */
[----:B------:R-:W-:-:S02]  /*f470*/  ULOP3.LUT UR16, UR16, UR20, URZ, 0xc0, !UPT ;  /* 0x0000001410107292 */ /* 0x000fc4000f8ec03f */
[----:B------:R-:W-:Y:S02]  /*f480*/  @UP0 UIMAD UR21, UR25, UR19, UR18 ;  /* 0x00000013191502a4 */ /* 0x000fe4000f8e0212 */
[----:B------:R-:W-:-:S03]  /*f490*/  UIMAD UR4, UR5, UR23, UR17 ;  /* 0x00000017050472a4 */ /* 0x000fc6000f8e0211 */
[----:B------:R-:W-:Y:S01]  /*f4a0*/  ULDC UR5, c[0x0][0x610] ;  /* 0x0001840000057ab9 */ /* 0x000fe20000000800 */
[----:B------:R-:W-:Y:S02]  /*f4b0*/  UIMAD UR4, UR4, UR7, UR16 ;  /* 0x00000007040472a4 */ /* 0x000fe4000f8e0210 */
[----:B------:R-:W-:-:S04]  /*f4c0*/  UIMAD UR44, UR44, UR5, UR21 ;  /* 0x000000052c2c72a4 */ /* 0x000fc8000f8e0215 */
[----:B------:R-:W-:Y:S02]  /*f4d0*/  USEL UR43, UR4, UR44, !UP0 ;  /* 0x0000002c042b7287 */ /* 0x000fe4000c000000 */
[----:B------:R-:W-:-:S12]  /*f4e0*/  USEL UR44, UR44, UR4, !UP0 ;  /* 0x000000042c2c7287 */ /* 0x000fd8000c000000 */
.L_x_485:
[----:B------:R-:W-:-:S13]  /*f4f0*/  LOP3.LUT P0, RZ, R0, 0xff, RZ, 0xc0, !PT ;  /* 0x000000ff00ff7812 */ /* 0x000fda000780c0ff */
[----:B------:R-:W-:Y:S05]  /*f500*/  @P0 BRA `(.L_x_488) ;  /* 0xffffff1c00c80947 */ /* 0x000fea000383ffff */
[----:B------:R-:W-:Y:S05]  /*f510*/  EXIT ;  /* 0x000000000000794d */ /* 0x000fea0003800000 */
.L_x_7:
[----:B------:R-:W2:Y:S01]  /*f520*/  LDL R5, [R1+0x4c] ;  /* 0x00004c0001057983 */ /* 0x000ea20000100800 */
[----:B------:R-:W-:-:S03]  /*f530*/  ULDC.64 UR4, c[0x0][0x650] ;  /* 0x0001940000047ab9 */ /* 0x000fc60000000a00 */
[----:B------:R-:W3:Y:S01]  /*f540*/  LDL R4, [R1+0x48] ;  /* 0x0000480001047983 */ /* 0x000ee20000100800 */
[----:B0-----:R-:W-:Y:S01]  /*f550*/  PRMT R0, RZ, 0x7610, R0 ;  /* 0x00007610ff007816 */ /* 0x001fe20000000000 */
[----:B------:R-:W-:Y:S02]  /*f560*/  IMAD.MOV.U32 R2, RZ, RZ, -0x1 ;  /* 0xffffffffff027424 */ /* 0x000fe400078e00ff */
[----:B------:R-:W-:Y:S02]  /*f570*/  IMAD.MOV.U32 R3, RZ, RZ, -0x1 ;  /* 0xffffffffff037424 */ /* 0x000fe400078e00ff */
[----:B------:R-:W-:Y:S01]  /*f580*/  IMAD.MOV.U32 R10, RZ, RZ, -0x1 ;  /* 0xffffffffff0a7424 */ /* 0x000fe200078e00ff */
[----:B--2---:R-:W-:-:S04]  /*f590*/  ISETP.GE.U32.AND P0, PT, R5, UR4, PT ;  /* 0x0000000405007c0c */ /* 0x004fc8000bf06070 */
[----:B---3--:R-:W-:-:S13]  /*f5a0*/  ISETP.GE.U32.AND.EX P0, PT, R4, UR5, PT, P0 ;  /* 0x0000000504007c0c */ /* 0x008fda000bf06100 */
        /* <DEDUP_REMOVED lines=21> */
.L_x_490:
[----:B------:R-:W-:Y:S01]  /*f700*/  USHF.R.U64 UR4, UR14, UR19, UR15 ;  /* 0x000000130e047299 */ /* 0x000fe2000800120f */
[----:B------:R-:W-:Y:S01]  /*f710*/  R2UR UR7, R4 ;  /* 0x00000000040772ca */ /* 0x000fe200000e0000 */
[----:B------:R-:W-:Y:S02]  /*f720*/  USHF.R.U32.HI UR5, URZ, UR19, UR15 ;  /* 0x000000133f057299 */ /* 0x000fe4000801160f */
[----:B------:R-:W-:Y:S01]  /*f730*/  UIADD3 UR13, UP0, URZ, -UR4, URZ ;  /* 0x800000043f0d7290 */ /* 0x000fe2000ff1e03f */
[----:B------:R-:W-:Y:S01]  /*f740*/  ULDC.64 UR14, c[0x0][0x620] ;  /* 0x00018800000e7ab9 */ /* 0x000fe20000000a00 */
[----:B------:R-:W-:Y:S02]  /*f750*/  UMOV UR6, UR20 ;  /* 0x0000001400067c82 */ /* 0x000fe40008000000 */
[----:B------:R-:W-:Y:S02]  /*f760*/  UIADD3.X UR5, URZ, ~UR5, URZ, UP0, !UPT ;  /* 0x800000053f057290 */ /* 0x000fe400087fe43f */
[----:B------:R-:W-:-:S02]  /*f770*/  UISETP.NE.AND UP1, UPT, UR39, URZ, UPT ;  /* 0x0000003f2700728c */ /* 0x000fc4000bf25270 */
[----:B------:R-:W-:Y:S02]  /*f780*/  UIMAD UR5, UR5, UR14, URZ ;  /* 0x0000000e050572a4 */ /* 0x000fe4000f8e023f */
[----:B------:R-:W-:Y:S02]  /*f790*/  UIMAD.WIDE.U32 UR6, UR13, UR14, UR6 ;  /* 0x0000000e0d0672a5 */ /* 0x000fe4000f8e0006 */
[----:B------:R-:W-:Y:S01]  /*f7a0*/  UIMAD UR5, UR13, UR15, UR5 ;  /* 0x0000000f0d0572a4 */ /* 0x000fe2000f8e0205 */
[----:B------:R-:W-:Y:S02]  /*f7b0*/  ULDC UR14, c[0x0][0x608] ;  /* 0x00018200000e7ab9 */ /* 0x000fe40000000800 */
[----:B------:R-:W-:Y:S01]  /*f7c0*/  ULDC UR13, c[0x0][0x618] ;  /* 0x00018600000d7ab9 */ /* 0x000fe20000000800 */
[----:B------:R-:W-:Y:S01]  /*f7d0*/  UIADD3 UR5, UR7, UR5, URZ ;  /* 0x0000000507057290 */ /* 0x000fe2000fffe03f */
[----:B------:R-:W-:Y:S01]  /*f7e0*/  ULDC UR22, c[0x0][0x658] ;  /* 0x0001960000167ab9 */ /* 0x000fe20000000800 */
[----:B------:R-:W-:-:S02]  /*f7f0*/  @UP1 UIMAD UR8, UR11, UR12, UR10 ;  /* 0x0000000c0b0812a4 */ /* 0x000fc4000f8e020a */
[----:B------:R-:W-:Y:S02]  /*f800*/  USHF.R.U64 UR17, UR6, UR13, UR5 ;  /* 0x0000000d06117299 */ /* 0x000fe40008001205 */
[----:B------:R-:W-:Y:S01]  /*f810*/  USHF.R.U32.HI UR5, URZ, UR13, UR5 ;  /* 0x0000000d3f057299 */ /* 0x000fe20008011605 */
[----:B------:R-:W-:Y:S01]  /*f820*/  ULDC.64 UR6, c[0x0][0x640] ;  /* 0x0001900000067ab9 */ /* 0x000fe20000000a00 */
[----:B------:R-:W-:Y:S01]  /*f830*/  UMOV UR10, 0xffffffff ;  /* 0xffffffff000a7882 */ /* 0x000fe20000000000 */
[----:B------:R-:W-:Y:S01]  /*f840*/  ISETP.NE.U32.AND P0, PT, RZ, UR6, PT ;  /* 0x00000006ff007c0c */ /* 0x000fe2000bf05070 */
[----:B------:R-:W-:Y:S02]  /*f850*/  USHF.R.U64 UR18, UR17, UR14, UR5 ;  /* 0x0000000e11127299 */ /* 0x000fe40008001205 */
[----:B------:R-:W-:Y:S01]  /*f860*/  USHF.R.U32.HI UR5, URZ, UR14, UR5 ;  /* 0x0000000e3f057299 */ /* 0x000fe20008011605 */
[----:B------:R-:W-:Y:S01]  /*f870*/  ISETP.NE.AND.EX P0, PT, RZ, UR7, PT, P0 ;  /* 0x00000007ff007c0c */ /* 0x000fe2000bf05300 */
[----:B------:R-:W-:-:S02]  /*f880*/  USHF.L.U32 UR11, UR10, UR22, URZ ;  /* 0x000000160a0b7299 */ /* 0x000fc4000800063f */
[----:B------:R-:W-:Y:S01]  /*f890*/  USHF.R.U64 UR19, UR18, UR22, UR5 ;  /* 0x0000001612137299 */ /* 0x000fe20008001205 */
[----:B------:R-:W-:Y:S01]  /*f8a0*/  ULDC UR20, c[0x0][0x600] ;  /* 0x0001800000147ab9 */ /* 0x000fe20000000800 */
[----:B------:R-:W-:Y:S02]  /*f8b0*/  USHF.R.U32.HI UR10, URZ, UR22, UR5 ;  /* 0x000000163f0a7299 */ /* 0x000fe40008011605 */
[----:B------:R-:W-:Y:S02]  /*f8c0*/  UIADD3 UR21, UR20, -0x1, URZ ;  /* 0xffffffff14157890 */ /* 0x000fe4000fffe03f */
[----:B------:R-:W-:Y:S01]  /*f8d0*/  ULOP3.LUT UR26, URZ, UR11, URZ, 0x33, !UPT ;  /* 0x0000000b3f1a7292 */ /* 0x000fe2000f8e333f */
        /* <DEDUP_REMOVED lines=17> */
.L_x_491:
[----:B------:R-:W-:Y:S01]  /*f9f0*/  USHF.R.U64 UR6, UR5, UR23, UR10 ;  /* 0x0000001705067299 */ /* 0x000fe2000800120a */
[----:B------:R-:W-:Y:S01]  /*fa00*/  IMAD.MOV.U32 R0, RZ, RZ, 0x1 ;  /* 0x00000001ff007424 */ /* 0x000fe200078e00ff */
[----:B------:R-:W-:Y:S01]  /*fa10*/  USHF.L.U32 UR25, UR25, UR22, URZ ;  /* 0x0000001619197299 */ /* 0x000fe2000800063f */
[----:B------:R-:W-:Y:S01]  /*fa20*/  IMAD.U32 R10, RZ, RZ, UR4 ;  /* 0x00000004ff0a7e24 */ /* 0x000fe2000f8e00ff */
[----:B------:R-:W-:Y:S02]  /*fa30*/  ULOP3.LUT UR5, UR18, UR26, URZ, 0xc0, !UPT ;  /* 0x0000001a12057292 */ /* 0x000fe4000f8ec03f */
[----:B------:R-:W-:Y:S02]  /*fa40*/  UIADD3 UR7, -UR6, URZ, URZ ;  /* 0x0000003f06077290 */ /* 0x000fe4000fffe13f */
[----:B------:R-:W-:Y:S02]  /*fa50*/  UIMAD UR6, UR25, UR6, UR5 ;  /* 0x00000006190672a4 */ /* 0x000fe4000f8e0205 */
[----:B------:R-:W-:-:S02]  /*fa60*/  ULOP3.LUT UR17, UR17, UR21, URZ, 0xc0, !UPT ;  /* 0x0000001511117292 */ /* 0x000fc4000f8ec03f */
[----:B------:R-:W-:Y:S02]  /*fa70*/  UIMAD UR5, UR7, UR24, UR19 ;  /* 0x00000018070572a4 */ /* 0x000fe4000f8e0213 */
[----:B------:R-:W-:Y:S01]  /*fa80*/  UISETP.NE.AND UP0, UPT, UR39, URZ, UPT ;  /* 0x0000003f2700728c */ /* 0x000fe2000bf05270 */
[----:B------:R-:W-:Y:S01]  /*fa90*/  ULDC UR7, c[0x0][0x610] ;  /* 0x0001840000077ab9 */ /* 0x000fe20000000800 */
[----:B------:R-:W-:Y:S02]  /*faa0*/  UIMAD UR5, UR5, UR20, UR17 ;  /* 0x00000014050572a4 */ /* 0x000fe4000f8e0211 */
[----:B------:R-:W-:-:S04]  /*fab0*/  UIMAD UR8, UR6, UR7, UR8 ;  /* 0x00000007060872a4 */ /* 0x000fc8000f8e0208 */
[----:B------:R-:W-:Y:S02]  /*fac0*/  USEL UR6, UR5, UR8, !UP0 ;  /* 0x0000000805067287 */ /* 0x000fe4000c000000 */
[----:B------:R-:W-:-:S04]  /*fad0*/  USEL UR8, UR8, UR5, !UP0 ;  /* 0x0000000508087287 */ /* 0x000fc8000c000000 */
[----:B------:R-:W-:Y:S02]  /*fae0*/  IMAD.U32 R3, RZ, RZ, UR6 ;  /* 0x00000006ff037e24 */ /* 0x000fe4000f8e00ff */
[----:B------:R-:W-:-:S07]  /*faf0*/  IMAD.U32 R2, RZ, RZ, UR8 ;  /* 0x00000008ff027e24 */ /* 0x000fce000f8e00ff */
.L_x_489:
[----:B------:R-:W-:-:S08]  /*fb00*/  NOP ;  /* 0x0000000000007918 */ /* 0x000fd00000000000 */
[----:B-1----:R-:W0:-:S00]  /*fb10*/  USETMAXREG.DEALLOC.CTAPOOL 0x18 ;  /* 0x00000018000079c8 */ /* 0x002e0000080e0500 */
[----:B------:R-:W-:-:S13]  /*fb20*/  ISETP.NE.AND P0, PT, RZ, UR9, PT ;  /* 0x00000009ff007c0c */ /* 0x000fda000bf05270 */
[----:B------:R-:W-:Y:S05]  /*fb30*/  @P0 EXIT ;  /* 0x000000000000094d */ /* 0x000fea0003800000 */
[----:B0-----:R-:W-:Y:S01]  /*fb40*/  LOP3.LUT P0, RZ, R0, 0xff, RZ, 0xc0, !PT ;  /* 0x000000ff00ff7812 */ /* 0x001fe2000780c0ff */
[----:B------:R-:W-:Y:S02]  /*fb50*/  IMAD.MOV.U32 R7, RZ, RZ, 0x1 ;  /* 0x00000001ff077424 */ /* 0x000fe400078e00ff */
[----:B------:R-:W-:-:S10]  /*fb60*/  IMAD.MOV.U32 R6, RZ, RZ, RZ ;  /* 0x000000ffff067224 */ /* 0x000fd400078e00ff */
[----:B------:R-:W-:Y:S05]  /*fb70*/  @!P0 BRA `(.L_x_492) ;  /* 0x0000000c007c8947 */ /* 0x000fea0003800000 */
[----:B------:R-:W0:Y:S01]  /*fb80*/  S2R R0, SR_CgaCtaId ;  /* 0x0000000000007919 */ /* 0x000e220000008800 */
[----:B------:R-:W-:Y:S01]  /*fb90*/  ULDC UR4, c[0x0][0x28c] ;  /* 0x0000a30000047ab9 */ /* 0x000fe20000000800 */
[----:B------:R-:W-:Y:S01]  /*fba0*/  ULDC UR6, c[0x0][0x658] ;  /* 0x0001960000067ab9 */ /* 0x000fe20000000800 */
[----:B------:R-:W-:Y:S01]  /*fbb0*/  UIADD3 UR10, UR4, 0x3f, URZ ;  /* 0x0000003f040a7890 */ /* 0x000fe2000fffe03f */
[----:B------:R-:W-:Y:S01]  /*fbc0*/  IMAD.MOV.U32 R5, RZ, RZ, 0x1c00 ;  /* 0x00001c00ff057424 */ /* 0x000fe200078e00ff */
[----:B------:R-:W-:Y:S01]  /*fbd0*/  UMOV UR7, 0xffffffff ;  /* 0xffffffff00077882 */ /* 0x000fe20000000000 */
[----:B------:R-:W-:Y:S01]  /*fbe0*/  ULDC UR5, c[0x0][0x600] ;  /* 0x0001800000057ab9 */ /* 0x000fe20000000800 */
[----:B------:R-:W-:Y:S01]  /*fbf0*/  UMOV UR9, 0x1 ;  /* 0x0000000100097882 */ /* 0x000fe20000000000 */
[----:B------:R-:W-:Y:S01]  /*fc00*/  USHF.L.U32 UR7, UR7, UR6, URZ ;  /* 0x0000000607077299 */ /* 0x000fe2000800063f */
[----:B------:R-:W-:Y:S01]  /*fc10*/  BSSY B0, `(.L_x_492) ;  /* 0x00000d5000007945 */ /* 0x000fe20003800000 */
[----:B------:R-:W-:Y:S01]  /*fc20*/  UIADD3 UR4, UR5, -0x1, URZ ;  /* 0xffffffff05047890 */ /* 0x000fe2000fffe03f */
[----:B------:R-:W-:Y:S01]  /*fc30*/  IMAD.MOV.U32 R9, RZ, RZ, 0x1 ;  /* 0x00000001ff097424 */ /* 0x000fe200078e00ff */
[----:B------:R-:W-:Y:S01]  /*fc40*/  USHF.R.S32.HI UR11, URZ, 0x1f, UR10 ;  /* 0x0000001f3f0b7899 */ /* 0x000fe2000801140a */
[----:B------:R-:W-:Y:S01]  /*fc50*/  IMAD.MOV.U32 R7, RZ, RZ, 0x1 ;  /* 0x00000001ff077424 */ /* 0x000fe200078e00ff */
[----:B------:R-:W-:Y:S01]  /*fc60*/  ULDC UR8, c[0x0][0xc] ;  /* 0x0000030000087ab9 */ /* 0x000fe20000000800 */
[----:B------:R-:W-:Y:S01]  /*fc70*/  USHF.L.U32 UR5, UR9, UR6, URZ ;  /* 0x0000000609057299 */ /* 0x000fe2000800063f */
[----:B------:R-:W-:Y:S01]  /*fc80*/  IMAD.MOV.U32 R6, RZ, RZ, RZ ;  /* 0x000000ffff067224 */ /* 0x000fe200078e00ff */
[----:B------:R-:W-:Y:S01]  /*fc90*/  ULEA.HI UR11, UR11, UR10, URZ, 0x6 ;  /* 0x0000000a0b0b7291 */ /* 0x000fe2000f8f303f */
[----:B------:R-:W-:Y:S01]  /*fca0*/  ULDC UR9, c[0x0][0x10] ;  /* 0x0000040000097ab9 */ /* 0x000fe20000000800 */
[----:B------:R-:W-:-:S02]  /*fcb0*/  ULOP3.LUT UR6, URZ, UR7, URZ, 0x33, !UPT ;  /* 0x000000073f067292 */ /* 0x000fc4000f8e333f */
[----:B------:R-:W-:Y:S01]  /*fcc0*/  UIMAD.WIDE.U32 UR8, UR8, UR9, URZ ;  /* 0x00000009080872a5 */ /* 0x000fe2000f8e003f */
[----:B------:R-:W-:Y:S01]  /*fcd0*/  ULDC UR7, c[0x0][0x14] ;  /* 0x0000050000077ab9 */ /* 0x000fe20000000800 */
[----:B------:R-:W-:Y:S02]  /*fce0*/  USHF.R.S32.HI UR19, URZ, 0x6, UR11 ;  /* 0x000000063f137899 */ /* 0x000fe4000801140b */
[----:B------:R-:W-:Y:S02]  /*fcf0*/  UIMAD.WIDE.U32 UR22, UR8, UR7, URZ ;  /* 0x00000007081672a5 */ /* 0x000fe4000f8e003f */
[----:B------:R-:W-:Y:S02]  /*fd00*/  UIMAD UR13, UR9, UR7, URZ ;  /* 0x00000007090d72a4 */ /* 0x000fe4000f8e023f */
[----:B------:R-:W-:Y:S01]  /*fd10*/  ULOP3.LUT UR26, UR38, 0x2, URZ, 0xfc, !UPT ;  /* 0x00000002261a7892 */ /* 0x000fe2000f8efc3f */
[----:B0-----:R-:W-:Y:S01]  /*fd20*/  LOP3.LUT R0, R0, 0x1, RZ, 0xc0, !PT ;  /* 0x0000000100007812 */ /* 0x001fe200078ec0ff */
[----:B------:R-:W-:-:S02]  /*fd30*/  UIADD3 UR13, UR23, UR13, URZ ;  /* 0x0000000d170d7290 */ /* 0x000fc4000fffe03f */
[----:B------:R-:W-:Y:S02]  /*fd40*/  UIADD3 UR27, UR19, 0x1, URZ ;  /* 0x00000001131b7890 */ /* 0x000fe4000fffe03f */
[----:B------:R-:W-:Y:S01]  /*fd50*/  IMAD R16, R0, R5, 0x1c180 ;  /* 0x0001c18000107424 */ /* 0x000fe200078e0205 */
[----:B------:R-:W-:-:S09]  /*fd60*/  ULDC.64 UR24, c[0x0][0x198] ;  /* 0x0000660000187ab9 */ /* 0x000fd20000000a00 */
.L_x_503:
[----:B------:R-:W-:-:S03]  /*fd70*/  UMOV UR7, 0xffffffff ;  /* 0xffffffff00077882 */ /* 0x000fc60000000000 */
[----:B------:R-:W-:Y:S05]  /*fd80*/  BRA.DIV UR7, `(.L_x_493) ;  /* 0x0000001207507947 */ /* 0x000fea000b800000 */
[----:B------:R-:W-:-:S13]  /*fd90*/  ELECT P6, URZ, PT ;  /* 0x00000000003f782f */ /* 0x000fda00038c0000 */
.L_x_517:
[----:B------:R-:W0:Y:S01]  /*fda0*/  LDC R4, c[0x0][0x28c] ;  /* 0x0000a300ff047b82 */ /* 0x000e220000000800 */
[----:B------:R-:W-:Y:S01]  /*fdb0*/  BSSY B1, `(.L_x_494) ;  /* 0x000003b000017945 */ /* 0x000fe20003800000 */
[----:B0-----:R-:W-:-:S13]  /*fdc0*/  ISETP.LT.OR P6, PT, R4, 0x1, !P6 ;  /* 0x000000010400780c */ /* 0x001fda00077c1670 */
[----:B------:R-:W-:Y:S05]  /*fdd0*/  @P6 BRA `(.L_x_495) ;  /* 0x0000000000e06947 */ /* 0x000fea0003800000 */
[----:B------:R-:W-:Y:S02]  /*fde0*/  IMAD R3, R3, 0x2, R0 ;  /* 0x0000000203037824 */ /* 0x000fe400078e0200 */
[----:B------:R-:W-:Y:S02]  /*fdf0*/  IMAD.SHL.U32 R2, R2, 0x100, RZ ;  /* 0x0000010002027824 */ /* 0x000fe400078e00ff */
[----:B------:R-:W-:Y:S02]  /*fe00*/  IMAD R3, R3, 0x70, RZ ;  /* 0x0000007003037824 */ /* 0x000fe400078e02ff */
[----:B------:R-:W-:Y:S02]  /*fe10*/  IMAD.MOV.U32 R12, RZ, RZ, RZ ;  /* 0x000000ffff0c7224 */ /* 0x000fe400078e00ff */
[----:B------:R-:W-:Y:S02]  /*fe20*/  IMAD.U32 R13, RZ, RZ, UR27 ;  /* 0x0000001bff0d7e24 */ /* 0x000fe4000f8e00ff */
[----:B------:R-:W-:-:S02]  /*fe30*/  IMAD.MOV.U32 R4, RZ, RZ, R7 ;  /* 0x000000ffff047224 */ /* 0x000fc400078e0007 */
[----:B------:R-:W-:-:S07]  /*fe40*/  IMAD.MOV.U32 R5, RZ, RZ, R6 ;  /* 0x000000ffff057224 */ /* 0x000fce00078e0006 */
.L_x_498:
[----:B------:R-:W0:Y:S01]  /*fe50*/  S2R R11, SR_CgaCtaId ;  /* 0x00000000000b7919 */ /* 0x000e220000008800 */
[----:B------:R-:W-:Y:S01]  /*fe60*/  MOV R8, 0x400 ;  /* 0x0000040000087802 */ /* 0x000fe20000000f00 */
[----:B------:R-:W1:Y:S03]  /*fe70*/  S2R R15, SR_TID.X ;  /* 0x00000000000f7919 */ /* 0x000e660000002100 */
[----:B0-----:R-:W-:Y:S02]  /*fe80*/  LEA R14, R11, R8, 0x18 ;  /* 0x000000080b0e7211 */ /* 0x001fe400078ec0ff */
[----:B------:R-:W-:Y:S02]  /*fe90*/  SHF.L.U32 R8, R4, 0x1f, RZ ;  /* 0x0000001f04087819 */ /* 0x000fe400000006ff */
[----:B-1----:R-:W-:Y:S01]  /*fea0*/  LOP3.LUT P1, RZ, R15, 0x7f, RZ, 0xc0, !PT ;  /* 0x0000007f0fff7812 */ /* 0x002fe2000782c0ff */
[----:B------:R-:W-:-:S04]  /*feb0*/  IMAD R11, R5, 0x8, R14 ;  /* 0x00000008050b7824 */ /* 0x000fc800078e020e */
[----:B------:R-:W0:Y:S02]  /*fec0*/  SYNCS.PHASECHK.TRANS64.TRYWAIT P0, [R11+URZ+0x38], R8 ;  /* 0x000038080b0075a7 */ /* 0x000e24000800017f */
[----:B0-----:R-:W-:Y:S06]  /*fed0*/  @!P0 BRA `(.L_x_496) ;  /* 0x00000010001c8947 */ /* 0x001fec0003800000 */
.L_x_518:
[----:B0-----:R-:W0:Y:S01]  /*fee0*/  @!P1 LDC R8, c[0x0][0x500] ;  /* 0x00014000ff089b82 */ /* 0x001e220000000800 */
[----:B------:R-:W-:-:S04]  /*fef0*/  UPRMT UR7, UR26, 0x9910, URZ ;  /* 0x000099101a077896 */ /* 0x000fc8000800003f */
[----:B------:R-:W-:-:S06]  /*ff00*/  UISETP.NE.AND UP0, UPT, UR7, 0x2, UPT ;  /* 0x000000020700788c */ /* 0x000fcc000bf05270 */
[----:B------:R-:W-:Y:S01]  /*ff10*/  PLOP3.LUT P0, PT, PT, PT, UP0, 0x80, 0x0 ;  /* 0x000000000000781c */ /* 0x000fe20003f0f008 */
[----:B0-----:R0:W-:-:S12]  /*ff20*/  @!P1 SYNCS.ARRIVE.TRANS64 RZ, [R11+URZ], R8 ;  /* 0x000000080bff99a7 */ /* 0x0011d8000800003f */
[----:B------:R-:W-:Y:S05]  /*ff30*/  @P0 BRA `(.L_x_497) ;  /* 0x0000000000040947 */ /* 0x000fea0003800000 */
[----:B------:R-:W-:Y:S01]  /*ff40*/  BPT.TRAP 0x1 ;  /* 0x000000040000795c */ /* 0x000fe20000300000 */
.L_x_497:
[----:B------:R-:W-:Y:S01]  /*ff50*/  R2UR UR20, R14 ;  /* 0x000000000e1472ca */ /* 0x000fe200000e0000 */
[----:B------:R-:W-:Y:S01]  /*ff60*/  IMAD R14, R5, 0x4000, R14 ;  /* 0x00004000050e7824 */ /* 0x000fe200078e020e */
[----:B------:R-:W-:Y:S01]  /*ff70*/  R2UR UR9, R11 ;  /* 0x000000000b0972ca */ /* 0x000fe200000e0000 */
[----:B0-----:R-:W-:Y:S01]  /*ff80*/  IMAD R8, R5, 0x3800, R16 ;  /* 0x0000380005087824 */ /* 0x001fe200078e0210 */
[----:B------:R-:W-:Y:S01]  /*ff90*/  UIADD3 UR14, UP0, UR24, 0xf0, URZ ;  /* 0x000000f0180e7890 */ /* 0x000fe2000ff1e03f */
[----:B------:R-:W-:Y:S01]  /*ffa0*/  VIADD R13, R13, 0xffffffff ;  /* 0xffffffff0d0d7836 */ /* 0x000fe20000000000 */
[----:B------:R-:W-:Y:S01]  /*ffb0*/  R2UR UR7, R14 ;  /* 0x000000000e0772ca */ /* 0x000fe200000e0000 */
[----:B------:R-:W-:Y:S01]  /*ffc0*/  UIADD3 UR28, UP1, UR24, 0x1f0, URZ ;  /* 0x000001f0181c7890 */ /* 0x000fe2000ff3e03f */
[----:B------:R-:W-:Y:S01]  /*ffd0*/  R2UR UR8, R8 ;  /* 0x00000000080872ca */ /* 0x000fe200000e0000 */
[----:B------:R-:W-:Y:S01]  /*ffe0*/  UIADD3.X UR15, URZ, UR25, URZ, UP0, !UPT ;  /* 0x000000193f0f7290 */ /* 0x000fe200087fe43f */
[----:B------:R-:W-:Y:S01]  /*fff0*/  R2UR UR11, R2 ;  /* 0x00000000020b72ca */ /* 0x000fe200000e0000 */
[----:B------:R-:W-:Y:S01]  /*10000*/  VIADD R5, R5, 0x1 ;  /* 0x0000000105057836 */ /* 0x000fe20000000000 */
[----:B------:R-:W-:Y:S01]  /*10010*/  R2UR UR10, R12 ;  /* 0x000000000c0a72ca */ /* 0x000fe200000e0000 */
[----:B------:R-:W-:Y:S01]  /*10020*/  UIADD3.X UR29, URZ, UR25, URZ, UP1, !UPT ;  /* 0x000000193f1d7290 */ /* 0x000fe20008ffe43f */
[----:B------:R-:W-:Y:S01]  /*10030*/  R2UR UR12, R10 ;  /* 0x000000000a0c72ca */ /* 0x000fe200000e0000 */
[----:B------:R-:W-:Y:S01]  /*10040*/  UMOV UR16, 0x0 ;  /* 0x0000000000107882 */ /* 0x000fe20000000000 */
[----:B------:R-:W-:Y:S01]  /*10050*/  R2UR UR21, R3 ;  /* 0x00000000031572ca */ /* 0x000fe200000e0000 */
[----:B------:R-:W-:Y:S01]  /*10060*/  UMOV UR17, 0x10000000 ;  /* 0x1000000000117882 */ /* 0x000fe20000000000 */
[----:B------:R-:W-:Y:S01]  /*10070*/  ISETP.GT.AND P1, PT, R13, 0x1, PT ;  /* 0x000000010d00780c */ /* 0x000fe20003f24270 */
[----:B------:R-:W-:Y:S01]  /*10080*/  UIADD3 UR18, UR7, 0x180, URZ ;  /* 0x0000018007127890 */ /* 0x000fe2000fffe03f */
[----:B------:R-:W-:Y:S01]  /*10090*/  ISETP.NE.AND P0, PT, R5, 0x7, PT ;  /* 0x000000070500780c */ /* 0x000fe20003f05270 */
[----:B------:R-:W-:Y:S01]  /*100a0*/  UIADD3 UR7, UR20, UR8, URZ ;  /* 0x0000000814077290 */ /* 0x000fe2000fffe03f */
[----:B------:R-:W-:Y:S01]  /*100b0*/  VIADD R12, R12, 0x40 ;  /* 0x000000400c0c7836 */ /* 0x000fe20000000000 */
[----:B------:R-:W-:Y:S01]  /*100c0*/  UMOV UR30, 0x30000 ;  /* 0x00030000001e7882 */ /* 0x000fe20000000000 */
[----:B------:R-:W-:-:S02]  /*100d0*/  SEL R11, RZ, 0x1, P0 ;  /* 0x00000001ff0b7807 */ /* 0x000fc40000000000 */
[----:B------:R-:W-:Y:S01]  /*100e0*/  UMOV UR8, UR18 ;  /* 0x0000001200087c82 */ /* 0x000fe20008000000 */
[----:B------:R-:W-:Y:S01]  /*100f0*/  SEL R5, R5, RZ, P0 ;  /* 0x000000ff05057207 */ /* 0x000fe20000000000 */
[----:B------:R0:W-:Y:S01]  /*10100*/  UTMALDG.3D [UR8], [UR14], desc[UR16] ;  /* 0x000010080e0075b4 */ /* 0x0001e20008011000 */
[----:B------:R-:W-:Y:S01]  /*10110*/  LOP3.LUT R4, R4, R11, RZ, 0x3c, !PT ;  /* 0x0000000b04047212 */ /* 0x000fe200078e3cff */
[----:B0-----:R-:W-:Y:S01]  /*10120*/  UMOV UR11, UR21 ;  /* 0x00000015000b7c82 */ /* 0x001fe20008000000 */
[----:B------:R-:W-:Y:S02]  /*10130*/  UMOV UR8, UR7 ;  /* 0x0000000700087c82 */ /* 0x000fe40008000000 */
[----:B------:R0:W-:Y:S02]  /*10140*/  UTMALDG.3D.MULTICAST [UR8], [UR28], UR30, desc[UR16] ;  /* 0x000010081c0073b4 */ /* 0x0001e4000801181e */
[----:B0-----:R-:W-:Y:S05]  /*10150*/  @P1 BRA `(.L_x_498) ;  /* 0xfffffffc003c1947 */ /* 0x001fea000383ffff */
.L_x_495:
[----:B------:R-:W-:Y:S05]  /*10160*/  BSYNC B1 ;  /* 0x0000000000017941 */ /* 0x000fea0003800000 */
.L_x_494:
[----:B------:R-:W2:Y:S01]  /*10170*/  LDL.LU R15, [R1+0x48] ;  /* 0x00004800010f7983 */ /* 0x000ea20000300800 */
[----:B------:R-:W-:Y:S01]  /*10180*/  LOP3.LUT P1, RZ, R9, 0xff, RZ, 0xc0, !PT ;  /* 0x000000ff09ff7812 */ /* 0x000fe2000782c0ff */
[----:B------:R-:W-:Y:S01]  /*10190*/  VIADD R5, R6, UR19 ;  /* 0x0000001306057c36 */ /* 0x000fe20008000000 */
[----:B------:R-:W-:Y:S01]  /*101a0*/  ULDC.64 UR8, c[0x0][0x650] ;  /* 0x0001940000087ab9 */ /* 0x000fe20000000a00 */
[----:B------:R-:W3:Y:S01]  /*101b0*/  LDL.LU R14, [R1+0x4c] ;  /* 0x00004c00010e7983 */ /* 0x000ee20000300800 */
[----:B------:R-:W-:Y:S01]  /*101c0*/  IMAD.U32 R4, RZ, RZ, UR19 ;  /* 0x00000013ff047e24 */ /* 0x000fe2000f8e00ff */
[----:B------:R-:W-:Y:S01]  /*101d0*/  UISETP.GE.U32.AND UP0, UPT, UR19, 0x7, UPT ;  /* 0x000000071300788c */ /* 0x000fe2000bf06070 */
[C---:B------:R-:W-:Y:S01]  /*101e0*/  IMAD.WIDE.U32 R2, R5.reuse, 0x24924925, RZ ;  /* 0x2492492505027825 */ /* 0x040fe200078e00ff */
[C---:B------:R-:W-:Y:S01]  /*101f0*/  ISETP.GT.U32.AND P0, PT, R5.reuse, 0x6, PT ;  /* 0x000000060500780c */ /* 0x040fe20003f04070 */
[----:B------:R-:W-:Y:S02]  /*10200*/  BSSY B1, `(.L_x_499) ;  /* 0x0000073000017945 */ /* 0x000fe40003800000 */
[----:B------:R-:W-:Y:S01]  /*10210*/  IMAD.IADD R2, R5, 0x1, -R3 ;  /* 0x0000000105027824 */ /* 0x000fe200078e0a03 */
[----:B------:R-:W-:Y:S01]  /*10220*/  ISETP.LT.U32.AND P0, PT, R4, 0x7, P0 ;  /* 0x000000070400780c */ /* 0x000fe20000701070 */
[----:B------:R-:W-:Y:S01]  /*10230*/  IMAD.MOV.U32 R10, RZ, RZ, -0x1 ;  /* 0xffffffffff0a7424 */ /* 0x000fe200078e00ff */
[----:B------:R-:W0:Y:S01]  /*10240*/  @P1 S2R R9, SR_CgaCtaId ;  /* 0x0000000000091919 */ /* 0x000e220000008800 */
[----:B------:R-:W-:-:S02]  /*10250*/  PRMT R4, RZ, 0x7610, R4 ;  /* 0x00007610ff047816 */ /* 0x000fc40000000004 */
[----:B------:R-:W-:Y:S02]  /*10260*/  LEA.HI R3, R2, R3, RZ, 0x1f ;  /* 0x0000000302037211 */ /* 0x000fe400078ff8ff */
[----:B------:R-:W-:Y:S02]  /*10270*/  @P1 MOV R2, 0x400 ;  /* 0x0000040000021802 */ /* 0x000fe40000000f00 */
[----:B------:R-:W-:Y:S01]  /*10280*/  SHF.R.U32.HI R6, RZ, 0x2, R3 ;  /* 0x00000002ff067819 */ /* 0x000fe20000011603 */
[----:B------:R-:W-:Y:S01]  /*10290*/  IMAD.MOV.U32 R3, RZ, RZ, -0x1 ;  /* 0xffffffffff037424 */ /* 0x000fe200078e00ff */
[----:B0-----:R-:W-:Y:S02]  /*102a0*/  @P1 LEA R2, R9, R2, 0x18 ;  /* 0x0000000209021211 */ /* 0x001fe400078ec0ff */
[----:B------:R-:W-:Y:S02]  /*102b0*/  PRMT R9, RZ, 0x7610, R9 ;  /* 0x00007610ff097816 */ /* 0x000fe40000000009 */
[----:B------:R0:W-:Y:S01]  /*102c0*/  @P1 SYNCS.ARRIVE.TRANS64.A1T0 RZ, [R2+URZ+0x88], RZ ;  /* 0x000088ff02ff19a7 */ /* 0x0001e2000810003f */
[----:B------:R-:W-:-:S02]  /*102d0*/  PLOP3.LUT P1, PT, PT, PT, UP0, 0x80, 0x0 ;  /* 0x000000000000781c */ /* 0x000fc40003f2f008 */
[----:B0-----:R-:W-:-:S04]  /*102e0*/  SEL R2, RZ, 0x1, !P0 ;  /* 0x00000001ff027807 */ /* 0x001fc80004000000 */
[----:B------:R-:W-:Y:S01]  /*102f0*/  LOP3.LUT R7, R7, R2, RZ, 0x3c, !PT ;  /* 0x0000000207077212 */ /* 0x000fe200078e3cff */
[----:B------:R-:W-:-:S06]  /*10300*/  IMAD.MOV.U32 R2, RZ, RZ, -0x1 ;  /* 0xffffffffff027424 */ /* 0x000fcc00078e00ff */
[----:B------:R-:W-:Y:S01]  /*10310*/  @P1 LOP3.LUT R7, R7, 0x1, R6, 0x78, !PT ;  /* 0x0000000107071812 */ /* 0x000fe200078e7806 */
[----:B------:R-:W-:Y:S01]  /*10320*/  IMAD R6, R6, -0x7, R5 ;  /* 0xfffffff906067824 */ /* 0x000fe200078e0205 */
[----:B---3--:R-:W-:-:S04]  /*10330*/  IADD3 R14, P0, R14, UR22, RZ ;  /* 0x000000160e0e7c10 */ /* 0x008fc8000ff1e0ff */
[----:B--2---:R-:W-:Y:S01]  /*10340*/  IADD3.X R15, R15, UR13, RZ, P0, !PT ;  /* 0x0000000d0f0f7c10 */ /* 0x004fe200087fe4ff */
[----:B------:R0:W-:Y:S01]  /*10350*/  STL [R1+0x4c], R14 ;  /* 0x00004c0e01007387 */ /* 0x0001e20000100800 */
[----:B------:R-:W-:-:S03]  /*10360*/  ISETP.GE.U32.AND P0, PT, R14, UR8, PT ;  /* 0x000000080e007c0c */ /* 0x000fc6000bf06070 */
[----:B------:R0:W-:Y:S01]  /*10370*/  STL [R1+0x48], R15 ;  /* 0x0000480f01007387 */ /* 0x0001e20000100800 */
[----:B------:R-:W-:-:S13]  /*10380*/  ISETP.GE.U32.AND.EX P0, PT, R15, UR9, PT, P0 ;  /* 0x000000090f007c0c */ /* 0x000fda000bf06100 */
[----:B0-----:R-:W-:Y:S05]  /*10390*/  @P0 BRA `(.L_x_500) ;  /* 0x0000000400640947 */ /* 0x001fea0003800000 */
[----:B------:R-:W0:Y:S01]  /*103a0*/  S2R R8, SR_CTAID.X ;  /* 0x0000000000087919 */ /* 0x000e220000002500 */
[----:B------:R-:W-:Y:S01]  /*103b0*/  ULDC UR7, c[0x0][0x150] ;  /* 0x0000540000077ab9 */ /* 0x000fe20000000800 */
[----:B------:R-:W1:Y:S01]  /*103c0*/  LDC R3, c[0x0][0x144] ;  /* 0x00005100ff037b82 */ /* 0x000e620000000800 */
[----:B------:R-:W-:Y:S01]  /*103d0*/  UISETP.NE.AND UP0, UPT, UR39, URZ, UPT ;  /* 0x0000003f2700728c */ /* 0x000fe2000bf05270 */
[----:B------:R-:W2:Y:S01]  /*103e0*/  S2R R5, SR_CTAID.Y ;  /* 0x0000000000057919 */ /* 0x000ea20000002600 */
[----:B------:R-:W-:Y:S01]  /*103f0*/  ULDC.64 UR8, c[0x0][0x628] ;  /* 0x00018a0000087ab9 */ /* 0x000fe20000000a00 */
[----:B------:R-:W-:-:S03]  /*10400*/  ULDC UR10, c[0x0][0x630] ;  /* 0x00018c00000a7ab9 */ /* 0x000fc60000000800 */
[----:B------:R-:W-:Y:S01]  /*10410*/  PLOP3.LUT P0, PT, PT, PT, UP0, 0x80, 0x0 ;  /* 0x000000000000781c */ /* 0x000fe20003f0f008 */
[----:B------:R-:W3:Y:S01]  /*10420*/  LDC R12, c[0x0][0x148] ;  /* 0x00005200ff0c7b82 */ /* 0x000ee20000000800 */
[----:B0-----:R-:W-:Y:S02]  /*10430*/  I2FP.F32.U32 R2, R8 ;  /* 0x0000000800027245 */ /* 0x001fe40000201000 */
[----:B--2---:R-:W-:-:S03]  /*10440*/  I2FP.F32.U32 R4, R5 ;  /* 0x0000000500047245 */ /* 0x004fc60000201000 */
[----:B------:R-:W-:Y:S01]  /*10450*/  FMUL R2, R2, UR7 ;  /* 0x0000000702027c20 */ /* 0x000fe20008400000 */
[----:B------:R-:W-:Y:S02]  /*10460*/  ULDC UR7, c[0x0][0x154] ;  /* 0x0000550000077ab9 */ /* 0x000fe40000000800 */
[----:B------:R-:W-:-:S03]  /*10470*/  FMUL R10, R4, UR7 ;  /* 0x00000007040a7c20 */ /* 0x000fc60008400000 */
[----:B------:R-:W0:Y:S08]  /*10480*/  F2I.U32.TRUNC.NTZ R2, R2 ;  /* 0x0000000200027305 */ /* 0x000e30000020f000 */
[----:B------:R-:W2:Y:S01]  /*10490*/  F2I.U32.TRUNC.NTZ R10, R10 ;  /* 0x0000000a000a7305 */ /* 0x000ea2000020f000 */
[----:B0-----:R-:W-:Y:S02]  /*104a0*/  IMAD.MOV R4, RZ, RZ, -R2 ;  /* 0x000000ffff047224 */ /* 0x001fe400078e0a02 */
[----:B------:R-:W-:-:S02]  /*104b0*/  IMAD.MOV.U32 R2, RZ, RZ, R14 ;  /* 0x000000ffff027224 */ /* 0x000fc400078e000e */
[----:B-1----:R-:W-:Y:S02]  /*104c0*/  IMAD R8, R3, R4, R8 ;  /* 0x0000000403087224 */ /* 0x002fe400078e0208 */
[----:B--2---:R-:W-:-:S04]  /*104d0*/  IMAD.MOV R3, RZ, RZ, -R10 ;  /* 0x000000ffff037224 */ /* 0x004fc800078e0a0a */
[----:B---3--:R-:W-:Y:S01]  /*104e0*/  @P0 IMAD R8, R12, R3, R5 ;  /* 0x000000030c080224 */ /* 0x008fe200078e0205 */
[----:B------:R-:W-:Y:S01]  /*104f0*/  ISETP.NE.U32.AND P0, PT, RZ, UR8, PT ;  /* 0x00000008ff007c0c */ /* 0x000fe2000bf05070 */
[----:B------:R-:W-:-:S03]  /*10500*/  IMAD.MOV.U32 R3, RZ, RZ, R15 ;  /* 0x000000ffff037224 */ /* 0x000fc600078e000f */
[----:B------:R-:W-:-:S13]  /*10510*/  ISETP.NE.AND.EX P0, PT, RZ, UR9, PT, P0 ;  /* 0x00000009ff007c0c */ /* 0x000fda000bf05300 */
[----:B------:R-:W-:Y:S05]  /*10520*/  @!P0 BRA `(.L_x_501) ;  /* 0x0000000000288947 */ /* 0x000fea0003800000 */
[----:B------:R-:W-:Y:S02]  /*10530*/  ULDC UR7, c[0x0][0x634] ;  /* 0x00018d0000077ab9 */ /* 0x000fe40000000800 */
[----:B------:R-:W-:-:S05]  /*10540*/  IADD3 R3, P0, R14, UR7, RZ ;  /* 0x000000070e037c10 */ /* 0x000fca000ff1e0ff */
[----:B------:R-:W-:-:S04]  /*10550*/  IMAD.X R11, RZ, RZ, R15, P0 ;  /* 0x000000ffff0b7224 */ /* 0x000fc800000e060f */
[----:B------:R-:W-:-:S04]  /*10560*/  IMAD.WIDE.U32 R4, R11, UR8, RZ ;  /* 0x000000080b047c25 */ /* 0x000fc8000f8e00ff */
[----:B------:R-:W-:-:S04]  /*10570*/  IMAD.WIDE.U32 R4, P0, R3, UR9, R4 ;  /* 0x0000000903047c25 */ /* 0x000fc8000f800004 */
[----:B------:R-:W-:-:S04]  /*10580*/  IMAD.WIDE.U32 R2, R3, UR8, RZ ;  /* 0x0000000803027c25 */ /* 0x000fc8000f8e00ff */
[----:B------:R-:W-:Y:S01]  /*10590*/  IMAD.MOV.U32 R2, RZ, RZ, R5 ;  /* 0x000000ffff027224 */ /* 0x000fe200078e0005 */
[----:B------:R-:W-:Y:S01]  /*105a0*/  IADD3 RZ, P1, R3, R4, RZ ;  /* 0x0000000403ff7210 */ /* 0x000fe20007f3e0ff */
[----:B------:R-:W-:-:S04]  /*105b0*/  IMAD.X R3, RZ, RZ, RZ, P0 ;  /* 0x000000ffff037224 */ /* 0x000fc800000e06ff */
[----:B------:R-:W-:-:S08]  /*105c0*/  IMAD.WIDE.U32.X R2, R11, UR9, R2, P1 ;  /* 0x000000090b027c25 */ /* 0x000fd000088e0402 */
.L_x_501:
[--C-:B------:R-:W-:Y:S01]  /*105d0*/  SHF.R.U64 R10, R2, UR10, R3.reuse ;  /* 0x0000000a020a7c19 */ /* 0x100fe20008001203 */
[----:B------:R-:W-:Y:S01]  /*105e0*/  ULDC.64 UR8, c[0x0][0x620] ;  /* 0x0001880000087ab9 */ /* 0x000fe20000000a00 */
[----:B------:R-:W-:Y:S01]  /*105f0*/  SHF.R.U32.HI R2, RZ, UR10, R3 ;  /* 0x0000000aff027c19 */ /* 0x000fe20008011603 */
[----:B------:R-:W-:Y:S01]  /*10600*/  IMAD.MOV.U32 R3, RZ, RZ, R15 ;  /* 0x000000ffff037224 */ /* 0x000fe200078e000f */
[----:B------:R-:W-:Y:S01]  /*10610*/  IADD3 R11, P0, RZ, -R10, RZ ;  /* 0x8000000aff0b7210 */ /* 0x000fe20007f1e0ff */
[----:B------:R-:W-:-:S04]  /*10620*/  ULDC UR7, c[0x0][0x618] ;  /* 0x0001860000077ab9 */ /* 0x000fc80000000800 */
[----:B------:R-:W-:-:S04]  /*10630*/  IMAD.X R2, RZ, RZ, ~R2, P0 ;  /* 0x000000ffff027224 */ /* 0x000fc800000e0e02 */
[----:B------:R-:W-:-:S04]  /*10640*/  IMAD R2, R2, UR8, RZ ;  /* 0x0000000802027c24 */ /* 0x000fc8000f8e02ff */
[----:B------:R-:W-:Y:S02]  /*10650*/  IMAD R5, R11, UR9, R2 ;  /* 0x000000090b057c24 */ /* 0x000fe4000f8e0202 */
[----:B------:R-:W-:-:S04]  /*10660*/  IMAD.MOV.U32 R2, RZ, RZ, R14 ;  /* 0x000000ffff027224 */ /* 0x000fc800078e000e */
[----:B------:R-:W-:Y:S01]  /*10670*/  IMAD.WIDE.U32 R2, R11, UR8, R2 ;  /* 0x000000080b027c25 */ /* 0x000fe2000f8e0002 */
[----:B------:R-:W-:Y:S02]  /*10680*/  ULDC.64 UR8, c[0x0][0x640] ;  /* 0x0001900000087ab9 */ /* 0x000fe40000000a00 */
[----:B------:R-:W-:Y:S01]  /*10690*/  ISETP.NE.U32.AND P0, PT, RZ, UR8, PT ;  /* 0x00000008ff007c0c */ /* 0x000fe2000bf05070 */
[----:B------:R-:W-:-:S03]  /*106a0*/  IMAD.IADD R3, R3, 0x1, R5 ;  /* 0x0000000103037824 */ /* 0x000fc600078e0205 */
[----:B------:R-:W-:Y:S02]  /*106b0*/  ISETP.NE.AND.EX P0, PT, RZ, UR9, PT, P0 ;  /* 0x00000009ff007c0c */ /* 0x000fe4000bf05300 */
[--C-:B------:R-:W-:Y:S02]  /*106c0*/  SHF.R.U64 R11, R2, UR7, R3.reuse ;  /* 0x00000007020b7c19 */ /* 0x100fe40008001203 */
[----:B------:R-:W-:Y:S01]  /*106d0*/  SHF.R.U32.HI R2, RZ, UR7, R3 ;  /* 0x00000007ff027c19 */ /* 0x000fe20008011603 */
[----:B------:R-:W-:-:S03]  /*106e0*/  ULDC UR7, c[0x0][0x608] ;  /* 0x0001820000077ab9 */ /* 0x000fc60000000800 */
[--C-:B------:R-:W-:Y:S02]  /*106f0*/  SHF.R.U64 R12, R11, UR7, R2.reuse ;  /* 0x000000070b0c7c19 */ /* 0x100fe40008001202 */
[----:B------:R-:W-:Y:S01]  /*10700*/  SHF.R.U32.HI R3, RZ, UR7, R2 ;  /* 0x00000007ff037c19 */ /* 0x000fe20008011602 */
[----:B------:R-:W-:-:S03]  /*10710*/  ULDC UR7, c[0x0][0x658] ;  /* 0x0001960000077ab9 */ /* 0x000fc60000000800 */
[--C-:B------:R-:W-:Y:S02]  /*10720*/  SHF.R.U64 R13, R12, UR7, R3.reuse ;  /* 0x000000070c0d7c19 */ /* 0x100fe40008001203 */
[----:B------:R-:W-:-:S03]  /*10730*/  SHF.R.U32.HI R14, RZ, UR7, R3 ;  /* 0x00000007ff0e7c19 */ /* 0x000fc60008011603 */
[----:B------:R-:W-:Y:S02]  /*10740*/  IMAD.MOV.U32 R2, RZ, RZ, R13 ;  /* 0x000000ffff027224 */ /* 0x000fe400078e000d */
[----:B------:R-:W-:Y:S01]  /*10750*/  IMAD.MOV.U32 R3, RZ, RZ, R14 ;  /* 0x000000ffff037224 */ /* 0x000fe200078e000e */
[----:B------:R-:W-:Y:S06]  /*10760*/  @!P0 BRA `(.L_x_502) ;  /* 0x0000000000288947 */ /* 0x000fec0003800000 */
        /* <DEDUP_REMOVED lines=10> */
.L_x_502:
[----:B------:R-:W-:Y:S01]  /*10810*/  ULDC UR7, c[0x0][0x648] ;  /* 0x0001920000077ab9 */ /* 0x000fe20000000800 */
[----:B------:R-:W-:Y:S01]  /*10820*/  LOP3.LUT R12, R12, UR6, RZ, 0xc0, !PT ;  /* 0x000000060c0c7c12 */ /* 0x000fe2000f8ec0ff */
[----:B------:R-:W-:Y:S01]  /*10830*/  UISETP.NE.AND UP0, UPT, UR39, URZ, UPT ;  /* 0x0000003f2700728c */ /* 0x000fe2000bf05270 */
[----:B------:R-:W-:Y:S01]  /*10840*/  SHF.R.U64 R3, R2, UR7, R3 ;  /* 0x0000000702037c19 */ /* 0x000fe20008001203 */
[----:B------:R-:W-:Y:S01]  /*10850*/  ULDC UR7, c[0x0][0x638] ;  /* 0x00018e0000077ab9 */ /* 0x000fe20000000800 */
[----:B------:R-:W-:-:S03]  /*10860*/  IMAD.MOV.U32 R4, RZ, RZ, 0x1 ;  /* 0x00000001ff047424 */ /* 0x000fc600078e00ff */
[----:B------:R-:W-:Y:S01]  /*10870*/  IMAD.MOV R2, RZ, RZ, -R3 ;  /* 0x000000ffff027224 */ /* 0x000fe200078e0a03 */
[----:B------:R-:W-:Y:S01]  /*10880*/  PLOP3.LUT P0, PT, PT, PT, UP0, 0x40, 0x0 ;  /* 0x000000000000781c */ /* 0x000fe20003f0e808 */
[----:B------:R-:W-:Y:S01]  /*10890*/  IMAD R5, R3, UR5, R12 ;  /* 0x0000000503057c24 */ /* 0x000fe2000f8e020c */
[----:B------:R-:W-:Y:S01]  /*108a0*/  PLOP3.LUT P1, PT, PT, PT, UP0, 0x40, 0x0 ;  /* 0x000000000000781c */ /* 0x000fe20003f2e808 */
[----:B------:R-:W-:Y:S01]  /*108b0*/  IMAD R13, R2, UR7, R13 ;  /* 0x00000007020d7c24 */ /* 0x000fe2000f8e020d */
[----:B------:R-:W-:Y:S01]  /*108c0*/  ULDC UR7, c[0x0][0x610] ;  /* 0x0001840000077ab9 */ /* 0x000fe20000000800 */
[----:B------:R-:W-:Y:S01]  /*108d0*/  LOP3.LUT R2, R11, UR4, RZ, 0xc0, !PT ;  /* 0x000000040b027c12 */ /* 0x000fe2000f8ec0ff */
[----:B------:R-:W-:Y:S01]  /*108e0*/  IMAD R8, R5, UR7, R8 ;  /* 0x0000000705087c24 */ /* 0x000fe2000f8e0208 */
[----:B------:R-:W-:-:S03]  /*108f0*/  ULDC UR7, c[0x0][0x600] ;  /* 0x0001800000077ab9 */ /* 0x000fc60000000800 */
[----:B------:R-:W-:-:S05]  /*10900*/  IMAD R13, R13, UR7, R2 ;  /* 0x000000070d0d7c24 */ /* 0x000fca000f8e0202 */
[----:B------:R-:W-:Y:S02]  /*10910*/  SEL R3, R13, R8, P0 ;  /* 0x000000080d037207 */ /* 0x000fe40000000000 */
[----:B------:R-:W-:-:S07]  /*10920*/  SEL R2, R8, R13, P1 ;  /* 0x0000000d08027207 */ /* 0x000fce0000800000 */
.L_x_500:
[----:B------:R-:W-:Y:S05]  /*10930*/  BSYNC B1 ;  /* 0x0000000000017941 */ /* 0x000fea0003800000 */
.L_x_499:
[----:B------:R-:W-:-:S13]  /*10940*/  LOP3.LUT P0, RZ, R4, 0xff, RZ, 0xc0, !PT ;  /* 0x000000ff04ff7812 */ /* 0x000fda000780c0ff */
[----:B------:R-:W-:Y:S05]  /*10950*/  @P0 BRA `(.L_x_503) ;  /* 0xfffffff400040947 */ /* 0x000fea000383ffff */
[----:B------:R-:W-:Y:S05]  /*10960*/  BSYNC B0 ;  /* 0x0000000000007941 */ /* 0x000fea0003800000 */
.L_x_492:
[----:B------:R-:W-:-:S03]  /*10970*/  UMOV UR7, 0xffffffff ;  /* 0xffffffff00077882 */ /* 0x000fc60000000000 */
[----:B------:R-:W-:Y:S05]  /*10980*/  BRA.DIV UR7, `(.L_x_504) ;  /* 0x0000000607847947 */ /* 0x000fea000b800000 */
[----:B------:R-:W-:-:S13]  /*10990*/  ELECT P6, URZ, PT ;  /* 0x00000000003f782f */ /* 0x000fda00038c0000 */
.L_x_521:
[----:B------:R-:W-:Y:S04]  /*109a0*/  BSSY B0, `(.L_x_505) ;  /* 0x0000047000007945 */ /* 0x000fe80003800000 */
[----:B------:R-:W-:Y:S05]  /*109b0*/  @!P6 BRA `(.L_x_506) ;  /* 0x000000040014e947 */ /* 0x000fea0003800000 */
[----:B------:R-:W-:-:S04]  /*109c0*/  ULOP3.LUT UR7, UR38, 0x2, URZ, 0xfc, !UPT ;  /* 0x0000000226077892 */ /* 0x000fc8000f8efc3f */
[----:B------:R-:W-:-:S06]  /*109d0*/  UISETP.NE.AND UP0, UPT, UR7, 0x3, UPT ;  /* 0x000000030700788c */ /* 0x000fcc000bf05270 */
[----:B------:R-:W-:-:S13]  /*109e0*/  PLOP3.LUT P0, PT, PT, PT, UP0, 0x80, 0x0 ;  /* 0x000000000000781c */ /* 0x000fda0003f0f008 */
[----:B------:R-:W-:Y:S05]  /*109f0*/  @!P0 BRA `(.L_x_507) ;  /* 0x0000000000048947 */ /* 0x000fea0003800000 */
[----:B------:R-:W-:Y:S01]  /*10a00*/  BPT.TRAP 0x1 ;  /* 0x000000040000795c */ /* 0x000fe20000300000 */
.L_x_507:
[----:B------:R-:W0:Y:S01]  /*10a10*/  S2R R3, SR_CgaCtaId ;  /* 0x0000000000037919 */ /* 0x000e220000008800 */
[----:B------:R-:W-:-:S04]  /*10a20*/  MOV R0, 0x400 ;  /* 0x0000040000007802 */ /* 0x000fc80000000f00 */
[----:B0-----:R-:W-:Y:S02]  /*10a30*/  LEA R3, R3, R0, 0x18 ;  /* 0x0000000003037211 */ /* 0x001fe400078ec0ff */
[----:B------:R-:W-:-:S03]  /*10a40*/  SHF.L.U32 R0, R7, 0x1f, RZ ;  /* 0x0000001f07007819 */ /* 0x000fc600000006ff */
[----:B------:R-:W-:-:S04]  /*10a50*/  VIADD R3, R3, 0x38 ;  /* 0x0000003803037836 */ /* 0x000fc80000000000 */
[----:B------:R-:W-:-:S04]  /*10a60*/  IMAD R5, R6, 0x8, R3 ;  /* 0x0000000806057824 */ /* 0x000fc800078e0203 */
[----:B------:R-:W0:Y:S02]  /*10a70*/  SYNCS.PHASECHK.TRANS64.TRYWAIT P0, [R5+URZ], R0 ;  /* 0x00000000050075a7 */ /* 0x000e24000800017f */
[----:B0-----:R-:W-:Y:S05]  /*10a80*/  @!P0 BRA `(.L_x_508) ;  /* 0x0000000400648947 */ /* 0x001fea0003800000 */
.L_x_522:
[----:B------:R-:W-:-:S05]  /*10a90*/  VIADD R6, R6, 0x1 ;  /* 0x0000000106067836 */ /* 0x000fca0000000000 */
[----:B------:R-:W-:-:S04]  /*10aa0*/  ISETP.NE.AND P0, PT, R6, 0x7, PT ;  /* 0x000000070600780c */ /* 0x000fc80003f05270 */
[----:B0-----:R-:W-:Y:S02]  /*10ab0*/  SEL R0, RZ, 0x1, P0 ;  /* 0x00000001ff007807 */ /* 0x001fe40000000000 */
[----:B------:R-:W-:Y:S02]  /*10ac0*/  SEL R6, R6, RZ, P0 ;  /* 0x000000ff06067207 */ /* 0x000fe40000000000 */
[----:B------:R-:W-:-:S03]  /*10ad0*/  LOP3.LUT R7, R7, R0, RZ, 0x3c, !PT ;  /* 0x0000000007077212 */ /* 0x000fc600078e3cff */
[----:B------:R-:W-:Y:S01]  /*10ae0*/  IMAD R5, R6, 0x8, R3 ;  /* 0x0000000806057824 */ /* 0x000fe200078e0203 */
[----:B------:R-:W-:-:S04]  /*10af0*/  SHF.L.U32 R0, R7, 0x1f, RZ ;  /* 0x0000001f07007819 */ /* 0x000fc800000006ff */
[----:B------:R-:W0:Y:S02]  /*10b00*/  SYNCS.PHASECHK.TRANS64.TRYWAIT P0, [R5+URZ], R0 ;  /* 0x00000000050075a7 */ /* 0x000e24000800017f */
[----:B0-----:R-:W-:Y:S05]  /*10b10*/  @!P0 BRA `(.L_x_509) ;  /* 0x0000000400548947 */ /* 0x001fea0003800000 */
.L_x_523:
[----:B0-----:R-:W-:-:S05]  /*10b20*/  VIADD R0, R6, 0x1 ;  /* 0x0000000106007836 */ /* 0x001fca0000000000 */
[----:B------:R-:W-:-:S04]  /*10b30*/  ISETP.NE.AND P0, PT, R0, 0x7, PT ;  /* 0x000000070000780c */ /* 0x000fc80003f05270 */
[----:B------:R-:W-:Y:S02]  /*10b40*/  SEL R2, RZ, 0x1, P0 ;  /* 0x00000001ff027807 */ /* 0x000fe40000000000 */
[----:B------:R-:W-:Y:S02]  /*10b50*/  SEL R4, R0, RZ, P0 ;  /* 0x000000ff00047207 */ /* 0x000fe40000000000 */
[----:B------:R-:W-:-:S03]  /*10b60*/  LOP3.LUT R7, R7, R2, RZ, 0x3c, !PT ;  /* 0x0000000207077212 */ /* 0x000fc600078e3cff */
[----:B------:R-:W-:Y:S01]  /*10b70*/  IMAD R5, R4, 0x8, R3 ;  /* 0x0000000804057824 */ /* 0x000fe200078e0203 */
[----:B------:R-:W-:-:S04]  /*10b80*/  SHF.L.U32 R0, R7, 0x1f, RZ ;  /* 0x0000001f07007819 */ /* 0x000fc800000006ff */
[----:B------:R-:W0:Y:S02]  /*10b90*/  SYNCS.PHASECHK.TRANS64.TRYWAIT P0, [R5+URZ], R0 ;  /* 0x00000000050075a7 */ /* 0x000e24000800017f */
[----:B0-----:R-:W-:Y:S05]  /*10ba0*/  @!P0 BRA `(.L_x_510) ;  /* 0x0000000400448947 */ /* 0x001fea0003800000 */
.L_x_524:
        /* <DEDUP_REMOVED lines=9> */
.L_x_525:
        /* <DEDUP_REMOVED lines=9> */
.L_x_526:
        /* <DEDUP_REMOVED lines=9> */
.L_x_527:
[----:B0-----:R-:W-:-:S05]  /*10d60*/  VIADD R0, R4, 0x1 ;  /* 0x0000000104007836 */ /* 0x001fca0000000000 */
[----:B------:R-:W-:-:S04]  /*10d70*/  ISETP.NE.AND P0, PT, R0, 0x7, PT ;  /* 0x000000070000780c */ /* 0x000fc80003f05270 */
[----:B------:R-:W-:Y:S02]  /*10d80*/  SEL R2, RZ, 0x1, P0 ;  /* 0x00000001ff027807 */ /* 0x000fe40000000000 */
[----:B------:R-:W-:Y:S02]  /*10d90*/  SEL R0, R0, RZ, P0 ;  /* 0x000000ff00007207 */ /* 0x000fe40000000000 */
[----:B------:R-:W-:-:S03]  /*10da0*/  LOP3.LUT R2, R7, R2, RZ, 0x3c, !PT ;  /* 0x0000000207027212 */ /* 0x000fc600078e3cff */
[----:B------:R-:W-:Y:S01]  /*10db0*/  IMAD R3, R0, 0x8, R3 ;  /* 0x0000000800037824 */ /* 0x000fe200078e0203 */
[----:B------:R-:W-:-:S07]  /*10dc0*/  SHF.L.U32 R0, R2, 0x1f, RZ ;  /* 0x0000001f02007819 */ /* 0x000fce00000006ff */
.L_x_514:
[----:B0-----:R0:W1:Y:S02]  /*10dd0*/  SYNCS.PHASECHK.TRANS64.TRYWAIT P0, [R3+URZ], R0 ;  /* 0x00000000030075a7 */ /* 0x001064000800017f */
[----:B-1----:R-:W-:Y:S05]  /*10de0*/  @!P0 NANOSLEEP.SYNCS 0x989680 ;  /* 0x009896800000895d */ /* 0x002fea0003900000 */
[----:B------:R-:W1:Y:S02]  /*10df0*/  @!P0 SYNCS.PHASECHK.TRANS64 P0, [R3+URZ], R0 ;  /* 0x00000000030085a7 */ /* 0x000e64000800007f */
[----:B-1----:R-:W-:Y:S05]  /*10e00*/  @!P0 BRA `(.L_x_514) ;  /* 0xfffffffc00f08947 */ /* 0x002fea000383ffff */
.L_x_506:
[----:B------:R-:W-:Y:S05]  /*10e10*/  BSYNC B0 ;  /* 0x0000000000007941 */ /* 0x000fea0003800000 */
.L_x_505:
[----:B------:R-:W-:Y:S05]  /*10e20*/  EXIT ;  /* 0x000000000000794d */ /* 0x000fea0003800000 */
.L_x_21:
[----:B--2---:R2:W3:Y:S02]  /*10e30*/  SYNCS.PHASECHK.TRANS64.TRYWAIT P1, [R4+URZ], R3 ;  /* 0x00000003040075a7 */ /* 0x0044e4000802017f */
[----:B---3--:R-:W-:Y:S05]  /*10e40*/  @!P1 NANOSLEEP.SYNCS 0x989680 ;  /* 0x009896800000995d */ /* 0x008fea0003900000 */
[----:B------:R-:W3:Y:S02]  /*10e50*/  @!P1 SYNCS.PHASECHK.TRANS64 P1, [R4+URZ], R3 ;  /* 0x00000003040095a7 */ /* 0x000ee4000802007f */
[----:B---3--:R-:W-:Y:S05]  /*10e60*/  @!P1 BRA `(.L_x_21) ;  /* 0xfffffffc00f09947 */ /* 0x008fea000383ffff */
[----:B------:R-:W-:Y:S05]  /*10e70*/  BRA `(.L_x_20) ;  /* 0xffffff0800447947 */ /* 0x000fea000383ffff */
.L_x_26:
[----:B-1----:R1:W2:Y:S02]  /*10e80*/  SYNCS.PHASECHK.TRANS64.TRYWAIT P1, [R7+URZ], R4 ;  /* 0x00000004070075a7 */ /* 0x0022a4000802017f */
[----:B--2---:R-:W-:Y:S05]  /*10e90*/  @!P1 NANOSLEEP.SYNCS 0x989680 ;  /* 0x009896800000995d */ /* 0x004fea0003900000 */
[----:B------:R-:W2:Y:S02]  /*10ea0*/  @!P1 SYNCS.PHASECHK.TRANS64 P1, [R7+URZ], R4 ;  /* 0x00000004070095a7 */ /* 0x000ea4000802007f */
[----:B--2---:R-:W-:Y:S05]  /*10eb0*/  @!P1 BRA `(.L_x_26) ;  /* 0xfffffffc00f09947 */ /* 0x004fea000383ffff */
[----:B------:R-:W-:Y:S05]  /*10ec0*/  BRA `(.L_x_25) ;  /* 0xffffff1800547947 */ /* 0x000fea000383ffff */
.L_x_493:
[----:B------:R-:W-:Y:S01]  /*10ed0*/  BSSY B1, `(.L_x_515) ;  /* 0x0000006000017945 */ /* 0x000fe20003800000 */
[----:B------:R-:W-:-:S07]  /*10ee0*/  IMAD.MOV.U32 R15, RZ, RZ, -0x1 ;  /* 0xffffffffff0f7424 */ /* 0x000fce00078e00ff */
[----:B------:R-:W-:Y:S05]  /*10ef0*/  WARPSYNC.COLLECTIVE R15, `(.L_x_516) ;  /* 0x000000000f0c7348 */ /* 0x000fea0003c00000 */
[----:B------:R-:W-:Y:S02]  /*10f00*/  ELECT P6, UR62, PT ;  /* 0x00000000003e782f */ /* 0x000fe400038c0000 */
[----:B------:R-:W-:Y:S01]  /*10f10*/  MOV R14, UR62 ;  /* 0x0000003e000e7c02 */ /* 0x000fe20008000f00 */
[----:B------:R-:W-:Y:S10]  /*10f20*/  ENDCOLLECTIVE ;  /* 0x000000000000791b */ /* 0x000ff40003800000 */
.L_x_516:
[----:B------:R-:W-:Y:S05]  /*10f30*/  BSYNC B1 ;  /* 0x0000000000017941 */ /* 0x000fea0003800000 */
.L_x_515:
[----:B------:R-:W-:Y:S05]  /*10f40*/  BRA `(.L_x_517) ;  /* 0xffffffec00947947 */ /* 0x000fea000383ffff */
.L_x_496:
[----:B0-----:R0:W1:Y:S02]  /*10f50*/  SYNCS.PHASECHK.TRANS64.TRYWAIT P0, [R11+URZ+0x38], R8 ;  /* 0x000038080b0075a7 */ /* 0x001064000800017f */
[----:B-1----:R-:W-:Y:S05]  /*10f60*/  @!P0 NANOSLEEP.SYNCS 0x989680 ;  /* 0x009896800000895d */ /* 0x002fea0003900000 */
[----:B------:R-:W1:Y:S02]  /*10f70*/  @!P0 SYNCS.PHASECHK.TRANS64 P0, [R11+URZ+0x38], R8 ;  /* 0x000038080b0085a7 */ /* 0x000e64000800007f */
[----:B-1----:R-:W-:Y:S05]  /*10f80*/  @!P0 BRA `(.L_x_496) ;  /* 0xfffffffc00f08947 */ /* 0x002fea000383ffff */
[----:B------:R-:W-:Y:S05]  /*10f90*/  BRA `(.L_x_518) ;  /* 0xffffffec00d07947 */ /* 0x000fea000383ffff */
.L_x_504:
[----:B------:R-:W-:Y:S01]  /*10fa0*/  BSSY B0, `(.L_x_519) ;  /* 0x0000006000007945 */ /* 0x000fe20003800000 */
[----:B------:R-:W-:-:S07]  /*10fb0*/  IMAD.MOV.U32 R15, RZ, RZ, -0x1 ;  /* 0xffffffffff0f7424 */ /* 0x000fce00078e00ff */
[----:B------:R-:W-:Y:S05]  /*10fc0*/  WARPSYNC.COLLECTIVE R15, `(.L_x_520) ;  /* 0x000000000f0c7348 */ /* 0x000fea0003c00000 */
[----:B------:R-:W-:Y:S02]  /*10fd0*/  ELECT P6, UR62, PT ;  /* 0x00000000003e782f */ /* 0x000fe400038c0000 */
[----:B------:R-:W-:Y:S01]  /*10fe0*/  MOV R14, UR62 ;  /* 0x0000003e000e7c02 */ /* 0x000fe20008000f00 */
[----:B------:R-:W-:Y:S10]  /*10ff0*/  ENDCOLLECTIVE ;  /* 0x000000000000791b */ /* 0x000ff40003800000 */
.L_x_520:
[----:B------:R-:W-:Y:S05]  /*11000*/  BSYNC B0 ;  /* 0x0000000000007941 */ /* 0x000fea0003800000 */
.L_x_519:
[----:B------:R-:W-:Y:S05]  /*11010*/  BRA `(.L_x_521) ;  /* 0xfffffff800607947 */ /* 0x000fea000383ffff */
.L_x_508:
[----:B0-----:R0:W1:Y:S02]  /*11020*/  SYNCS.PHASECHK.TRANS64.TRYWAIT P0, [R5+URZ], R0 ;  /* 0x00000000050075a7 */ /* 0x001064000800017f */
[----:B-1----:R-:W-:Y:S05]  /*11030*/  @!P0 NANOSLEEP.SYNCS 0x989680 ;  /* 0x009896800000895d */ /* 0x002fea0003900000 */
[----:B------:R-:W1:Y:S02]  /*11040*/  @!P0 SYNCS.PHASECHK.TRANS64 P0, [R5+URZ], R0 ;  /* 0x00000000050085a7 */ /* 0x000e64000800007f */
[----:B-1----:R-:W-:Y:S05]  /*11050*/  @!P0 BRA `(.L_x_508) ;  /* 0xfffffffc00f08947 */ /* 0x002fea000383ffff */
[----:B------:R-:W-:Y:S05]  /*11060*/  BRA `(.L_x_522) ;  /* 0xfffffff800887947 */ /* 0x000fea000383ffff */
.L_x_509:
[----:B0-----:R0:W1:Y:S02]  /*11070*/  SYNCS.PHASECHK.TRANS64.TRYWAIT P0, [R5+URZ], R0 ;  /* 0x00000000050075a7 */ /* 0x001064000800017f */
[----:B-1----:R-:W-:Y:S05]  /*11080*/  @!P0 NANOSLEEP.SYNCS 0x989680 ;  /* 0x009896800000895d */ /* 0x002fea0003900000 */
[----:B------:R-:W1:Y:S02]  /*11090*/  @!P0 SYNCS.PHASECHK.TRANS64 P0, [R5+URZ], R0 ;  /* 0x00000000050085a7 */ /* 0x000e64000800007f */
[----:B-1----:R-:W-:Y:S05]  /*110a0*/  @!P0 BRA `(.L_x_509) ;  /* 0xfffffffc00f08947 */ /* 0x002fea000383ffff */
[----:B------:R-:W-:Y:S05]  /*110b0*/  BRA `(.L_x_523) ;  /* 0xfffffff800987947 */ /* 0x000fea000383ffff */
.L_x_510:
[----:B0-----:R0:W1:Y:S02]  /*110c0*/  SYNCS.PHASECHK.TRANS64.TRYWAIT P0, [R5+URZ], R0 ;  /* 0x00000000050075a7 */ /* 0x001064000800017f */
[----:B-1----:R-:W-:Y:S05]  /*110d0*/  @!P0 NANOSLEEP.SYNCS 0x989680 ;  /* 0x009896800000895d */ /* 0x002fea0003900000 */
[----:B------:R-:W1:Y:S02]  /*110e0*/  @!P0 SYNCS.PHASECHK.TRANS64 P0, [R5+URZ], R0 ;  /* 0x00000000050085a7 */ /* 0x000e64000800007f */
[----:B-1----:R-:W-:Y:S05]  /*110f0*/  @!P0 BRA `(.L_x_510) ;  /* 0xfffffffc00f08947 */ /* 0x002fea000383ffff */
[----:B------:R-:W-:Y:S05]  /*11100*/  BRA `(.L_x_524) ;  /* 0xfffffff800a87947 */ /* 0x000fea000383ffff */
.L_x_511:
[----:B0-----:R0:W1:Y:S02]  /*11110*/  SYNCS.PHASECHK.TRANS64.TRYWAIT P0, [R5+URZ], R0 ;  /* 0x00000000050075a7 */ /* 0x001064000800017f */
[----:B-1----:R-:W-:Y:S05]  /*11120*/  @!P0 NANOSLEEP.SYNCS 0x989680 ;  /* 0x009896800000895d */ /* 0x002fea0003900000 */
[----:B------:R-:W1:Y:S02]  /*11130*/  @!P0 SYNCS.PHASECHK.TRANS64 P0, [R5+URZ], R0 ;  /* 0x00000000050085a7 */ /* 0x000e64000800007f */
[----:B-1----:R-:W-:Y:S05]  /*11140*/  @!P0 BRA `(.L_x_511) ;  /* 0xfffffffc00f08947 */ /* 0x002fea000383ffff */
[----:B------:R-:W-:Y:S05]  /*11150*/  BRA `(.L_x_525) ;  /* 0xfffffff800b87947 */ /* 0x000fea000383ffff */
.L_x_512:
[----:B0-----:R0:W1:Y:S02]  /*11160*/  SYNCS.PHASECHK.TRANS64.TRYWAIT P0, [R5+URZ], R0 ;  /* 0x00000000050075a7 */ /* 0x001064000800017f */
[----:B-1----:R-:W-:Y:S05]  /*11170*/  @!P0 NANOSLEEP.SYNCS 0x989680 ;  /* 0x009896800000895d */ /* 0x002fea0003900000 */
[----:B------:R-:W1:Y:S02]  /*11180*/  @!P0 SYNCS.PHASECHK.TRANS64 P0, [R5+URZ], R0 ;  /* 0x00000000050085a7 */ /* 0x000e64000800007f */
[----:B-1----:R-:W-:Y:S05]  /*11190*/  @!P0 BRA `(.L_x_512) ;  /* 0xfffffffc00f08947 */ /* 0x002fea000383ffff */
[----:B------:R-:W-:Y:S05]  /*111a0*/  BRA `(.L_x_526) ;  /* 0xfffffff800c87947 */ /* 0x000fea000383ffff */
.L_x_513:
[----:B0-----:R0:W1:Y:S02]  /*111b0*/  SYNCS.PHASECHK.TRANS64.TRYWAIT P0, [R5+URZ], R0 ;  /* 0x00000000050075a7 */ /* 0x001064000800017f */
[----:B-1----:R-:W-:Y:S05]  /*111c0*/  @!P0 NANOSLEEP.SYNCS 0x989680 ;  /* 0x009896800000895d */ /* 0x002fea0003900000 */
[----:B------:R-:W1:Y:S02]  /*111d0*/  @!P0 SYNCS.PHASECHK.TRANS64 P0, [R5+URZ], R0 ;  /* 0x00000000050085a7 */ /* 0x000e64000800007f */
[----:B-1----:R-:W-:Y:S05]  /*111e0*/  @!P0 BRA `(.L_x_513) ;  /* 0xfffffffc00f08947 */ /* 0x002fea000383ffff */
[----:B------:R-:W-:Y:S05]  /*111f0*/  BRA `(.L_x_527) ;  /* 0xfffffff800d87947 */ /* 0x000fea000383ffff */
.L_x_528:
[----:B------:R-:W-:-:S00]  /*11200*/  BRA `(.L_x_528) ;  /* 0xfffffffc00fc7947 */ /* 0x000fc0000383ffff */
[----:B------:R-:W-:-:S00]  /*11210*/  NOP ;  /* 0x0000000000007918 */ /* 0x000fc00000000000 */
        /* <DEDUP_REMOVED lines=14> */
.L_x_529:


//--------------------- .nv.global.init           --------------------------
	.section	.nv.global.init,"aw",@progbits
.nv.global.init:
	.type		$str$22,@object
	.size		$str$22,($str$23 - $str$22)
$str$22:
        /*0000*/ 	.byte	0x6b, 0x5f, 0x74, 0x69, 0x6c, 0x65, 0x5f, 0x63, 0x6f, 0x75, 0x6e, 0x74, 0x20, 0x3e, 0x3d, 0x20
        /*0010*/ 	.byte	0x31, 0x00
	.type		$str$23,@object
	.size		$str$23,(__unnamed_1 - $str$23)
$str$23:
        /*0012*/ 	.byte	0x2f, 0x74, 0x6d, 0x70, 0x2f, 0x63, 0x75, 0x74, 0x6c, 0x61, 0x73, 0x73, 0x5f, 0x73, 0x77, 0x65
        /*0022*/ 	.byte	0x65, 0x70, 0x5f, 0x73, 0x72, 0x63, 0x2f, 0x69, 0x6e, 0x63, 0x6c, 0x75, 0x64, 0x65, 0x2f, 0x63
        /*0032*/ 	.byte	0x75, 0x74, 0x6c, 0x61, 0x73, 0x73, 0x2f, 0x67, 0x65, 0x6d, 0x6d, 0x2f, 0x63, 0x6f, 0x6c, 0x6c
        /*0042*/ 	.byte	0x65, 0x63, 0x74, 0x69, 0x76, 0x65, 0x2f, 0x73, 0x6d, 0x39, 0x30, 0x5f, 0x6d, 0x6d, 0x61, 0x5f
        /*0052*/ 	.byte	0x74, 0x6d, 0x61, 0x5f, 0x67, 0x6d, 0x6d, 0x61, 0x5f, 0x73, 0x73, 0x5f, 0x77, 0x61, 0x72, 0x70
        /*0062*/ 	.byte	0x73, 0x70, 0x65, 0x63, 0x69, 0x61, 0x6c, 0x69, 0x7a, 0x65, 0x64, 0x2e, 0x68, 0x70, 0x70, 0x00
	.type		__unnamed_1,@object
	.size		__unnamed_1,(.L_0 - __unnamed_1)
__unnamed_1:
        /* <DEDUP_REMOVED lines=173> */
        /*0b42*/ 	.byte	0x69, 0x64, 0x65, 0x6e, 0x74, 0x69, 0x74, 0x79, 0x5d, 0x00
.L_0:


//--------------------- .nv.shared._ZN7cutlass13device_kernelINS_4gemm6kernel13GemmUniversalIN4cute5tupleIJiiiiEEENS1_10collective13CollectiveMmaINS1_34MainloopSm90TmaGmmaWarpSpecializedILi7ENS5_IJNS4_1CILi2EEENSA_ILi1EEESC_EEENS1_35KernelTmaWarpSpecializedCooperativeEEENS5_IJNSA_ILi256EEENSA_ILi224EEENSA_ILi64EEEEEEaNS5_IJlSC_lEEEaSK_NS4_8TiledMMAINS4_8MMA_AtomIJNS4_4SM904GMMA26MMA_64x32x32_S32S8S8_SS_TNEEEENS4_6LayoutISD_NS5_IJSC_NSA_ILi0EEESS_EEEEENS5_IJNS4_10UnderscoreESV_SV_EEEEENS4_13SM90_TMA_LOADENS4_14ComposedLayoutINS4_7SwizzleILi2ELi4ELi3EEENS4_18smem_ptr_flag_bitsILi8EEENSR_INS5_IJNSA_ILi8EEESI_EEENS5_IJSI_SC_EEEEEEEvNS4_8identityENS4_23SM90_TMA_LOAD_MULTICASTES18_vS19_EENS_8epilogue10collective6detail29Sm90TmaWarpSpecializedAdapterINS1D_15DefaultEpilogueIaSK_SK_NS1C_6thread17LinearCombinationIaLi1EiiLNS1H_9ScaleType4KindE0ELNS_15FloatRoundStyleE2EaEENS1_15EpilogueDefaultEEEEEvvEEEEvNT_6ParamsE --------------------------
	.section	.nv.shared._ZN7cutlass13device_kernelINS_4gemm6kernel13GemmUniversalIN4cute5tupleIJiiiiEEENS1_10collective13CollectiveMmaINS1_34MainloopSm90TmaGmmaWarpSpecializedILi7ENS5_IJNS4_1CILi2EEENSA_ILi1EEESC_EEENS1_35KernelTmaWarpSpecializedCooperativeEEENS5_IJNSA_ILi256EEENSA_ILi224EEENSA_ILi64EEEEEEaNS5_IJlSC_lEEEaSK_NS4_8TiledMMAINS4_8MMA_AtomIJNS4_4SM904GMMA26MMA_64x32x32_S32S8S8_SS_TNEEEENS4_6LayoutISD_NS5_IJSC_NSA_ILi0EEESS_EEEEENS5_IJNS4_10UnderscoreESV_SV_EEEEENS4_13SM90_TMA_LOADENS4_14ComposedLayoutINS4_7SwizzleILi2ELi4ELi3EEENS4_18smem_ptr_flag_bitsILi8EEENSR_INS5_IJNSA_ILi8EEESI_EEENS5_IJSI_SC_EEEEEEEvNS4_8identityENS4_23SM90_TMA_LOAD_MULTICASTES18_vS19_EENS_8epilogue10collective6detail29Sm90TmaWarpSpecializedAdapterINS1D_15DefaultEpilogueIaSK_SK_NS1C_6thread17LinearCombinationIaLi1EiiLNS1H_9ScaleType4KindE0ELNS_15FloatRoundStyleE2EaEENS1_15EpilogueDefaultEEEEEvvEEEEvNT_6ParamsE,"aw",@nobits
	.sectionflags	@""
	.align	16
	.zero		1024


//--------------------- .nv.shared.reserved.0     --------------------------
	.section	.nv.shared.reserved.0,"aw",@nobits
	.weak		__nv_reservedSMEM_offset_0_alias
	.size		__nv_reservedSMEM_offset_0_alias, 0, 0
	.other		__nv_reservedSMEM_offset_0_alias,@"STO_CUDA_RESERVED_SHARED STV_DEFAULT"
__nv_reservedSMEM_offset_0_alias:
	.zero		0


//--------------------- .nv.global                --------------------------
	.section	.nv.global,"aw",@nobits
.nv.global:
	.type		_ZN40_INTERNAL_90c3f7a6_4_k_cu_248de343_136504cute1_E,@object
	.size		_ZN40_INTERNAL_90c3f7a6_4_k_cu_248de343_136504cute1_E,(_ZN40_INTERNAL_90c3f7a6_4_k_cu_248de343_136504cuda3std3__45__cpo6cbeginE - _ZN40_INTERNAL_90c3f7a6_4_k_cu_248de343_136504cute1_E)
_ZN40_INTERNAL_90c3f7a6_4_k_cu_248de343_136504cute1_E:
	.zero		1
	.type		_ZN40_INTERNAL_90c3f7a6_4_k_cu_248de343_136504cuda3std3__45__cpo6cbeginE,@object
	.size		_ZN40_INTERNAL_90c3f7a6_4_k_cu_248de343_136504cuda3std3__45__cpo6cbeginE,(_ZN40_INTERNAL_90c3f7a6_4_k_cu_248de343_136504cuda3std3__48in_placeE - _ZN40_INTERNAL_90c3f7a6_4_k_cu_248de343_136504cuda3std3__45__cpo6cbeginE)
_ZN40_INTERNAL_90c3f7a6_4_k_cu_248de343_136504cuda3std3__45__cpo6cbeginE:
	.zero		1
	.type		_ZN40_INTERNAL_90c3f7a6_4_k_cu_248de343_136504cuda3std3__48in_placeE,@object
	.size		_ZN40_INTERNAL_90c3f7a6_4_k_cu_248de343_136504cuda3std3__48in_placeE,(_ZN40_INTERNAL_90c3f7a6_4_k_cu_248de343_136504cuda3std6ranges3__45__cpo9iter_moveE - _ZN40_INTERNAL_90c3f7a6_4_k_cu_248de343_136504cuda3std3__48in_placeE)
_ZN40_INTERNAL_90c3f7a6_4_k_cu_248de343_136504cuda3std3__48in_placeE:
	.zero		1
	.type		_ZN40_INTERNAL_90c3f7a6_4_k_cu_248de343_136504cuda3std6ranges3__45__cpo9iter_moveE,@object
	.size		_ZN40_INTERNAL_90c3f7a6_4_k_cu_248de343_136504cuda3std6ranges3__45__cpo9iter_moveE,(_ZN40_INTERNAL_90c3f7a6_4_k_cu_248de343_136504cuda3std3__45__cpo5beginE - _ZN40_INTERNAL_90c3f7a6_4_k_cu_248de343_136504cuda3std6ranges3__45__cpo9iter_moveE)
_ZN40_INTERNAL_90c3f7a6_4_k_cu_248de343_136504cuda3std6ranges3__45__cpo9iter_moveE:
	.zero		1
	.type		_ZN40_INTERNAL_90c3f7a6_4_k_cu_248de343_136504cuda3std3__45__cpo5beginE,@object
	.size		_ZN40_INTERNAL_90c3f7a6_4_k_cu_248de343_136504cuda3std3__45__cpo5beginE,(_ZN40_INTERNAL_90c3f7a6_4_k_cu_248de343_136504cuda3std3__442_GLOBAL__N__90c3f7a6_4_k_cu_248de343_136506ignoreE - _ZN40_INTERNAL_90c3f7a6_4_k_cu_248de343_136504cuda3std3__45__cpo5beginE)
_ZN40_INTERNAL_90c3f7a6_4_k_cu_248de343_136504cuda3std3__45__cpo5beginE:
	.zero		1
	.type		_ZN40_INTERNAL_90c3f7a6_4_k_cu_248de343_136504cuda3std3__442_GLOBAL__N__90c3f7a6_4_k_cu_248de343_136506ignoreE,@object
	.size		_ZN40_INTERNAL_90c3f7a6_4_k_cu_248de343_136504cuda3std3__442_GLOBAL__N__90c3f7a6_4_k_cu_248de343_136506ignoreE,(_ZN40_INTERNAL_90c3f7a6_4_k_cu_248de343_136504cute7productE - _ZN40_INTERNAL_90c3f7a6_4_k_cu_248de343_136504cuda3std3__442_GLOBAL__N__90c3f7a6_4_k_cu_248de343_136506ignoreE)
_ZN40_INTERNAL_90c3f7a6_4_k_cu_248de343_136504cuda3std3__442_GLOBAL__N__90c3f7a6_4_k_cu_248de343_136506ignoreE:
	.zero		1
	.type		_ZN40_INTERNAL_90c3f7a6_4_k_cu_248de343_136504cute7productE,@object
	.size		_ZN40_INTERNAL_90c3f7a6_4_k_cu_248de343_136504cute7productE,(_ZN40_INTERNAL_90c3f7a6_4_k_cu_248de343_136504cuda3std3__45__cpo3endE - _ZN40_INTERNAL_90c3f7a6_4_k_cu_248de343_136504cute7productE)
_ZN40_INTERNAL_90c3f7a6_4_k_cu_248de343_136504cute7productE:
	.zero		1
	.type		_ZN40_INTERNAL_90c3f7a6_4_k_cu_248de343_136504cuda3std3__45__cpo3endE,@object
	.size		_ZN40_INTERNAL_90c3f7a6_4_k_cu_248de343_136504cuda3std3__45__cpo3endE,(_ZN40_INTERNAL_90c3f7a6_4_k_cu_248de343_136504cuda3std3__419piecewise_constructE - _ZN40_INTERNAL_90c3f7a6_4_k_cu_248de343_136504cuda3std3__45__cpo3endE)
_ZN40_INTERNAL_90c3f7a6_4_k_cu_248de343_136504cuda3std3__45__cpo3endE:
	.zero		1
	.type		_ZN40_INTERNAL_90c3f7a6_4_k_cu_248de343_136504cuda3std3__419piecewise_constructE,@object
	.size		_ZN40_INTERNAL_90c3f7a6_4_k_cu_248de343_136504cuda3std3__419piecewise_constructE,(_ZN40_INTERNAL_90c3f7a6_4_k_cu_248de343_136504cuda3std3__45__cpo4cendE - _ZN40_INTERNAL_90c3f7a6_4_k_cu_248de343_136504cuda3std3__419piecewise_constructE)
_ZN40_INTERNAL_90c3f7a6_4_k_cu_248de343_136504cuda3std3__419piecewise_constructE:
	.zero		1
	.type		_ZN40_INTERNAL_90c3f7a6_4_k_cu_248de343_136504cuda3std3__45__cpo4cendE,@object
	.size		_ZN40_INTERNAL_90c3f7a6_4_k_cu_248de343_136504cuda3std3__45__cpo4cendE,(_ZN40_INTERNAL_90c3f7a6_4_k_cu_248de343_136504cuda3std6ranges3__45__cpo4swapE - _ZN40_INTERNAL_90c3f7a6_4_k_cu_248de343_136504cuda3std3__45__cpo4cendE)
_ZN40_INTERNAL_90c3f7a6_4_k_cu_248de343_136504cuda3std3__45__cpo4cendE:
	.zero		1
	.type		_ZN40_INTERNAL_90c3f7a6_4_k_cu_248de343_136504cuda3std6ranges3__45__cpo4swapE,@object
	.size		_ZN40_INTERNAL_90c3f7a6_4_k_cu_248de343_136504cuda3std6ranges3__45__cpo4swapE,(.L_8 - _ZN40_INTERNAL_90c3f7a6_4_k_cu_248de343_136504cuda3std6ranges3__45__cpo4swapE)
_ZN40_INTERNAL_90c3f7a6_4_k_cu_248de343_136504cuda3std6ranges3__45__cpo4swapE:
	.zero		1
.L_8:


//--------------------- .nv.constant0._ZN7cutlass13device_kernelINS_4gemm6kernel13GemmUniversalIN4cute5tupleIJiiiiEEENS1_10collective13CollectiveMmaINS1_34MainloopSm90TmaGmmaWarpSpecializedILi7ENS5_IJNS4_1CILi2EEENSA_ILi1EEESC_EEENS1_35KernelTmaWarpSpecializedCooperativeEEENS5_IJNSA_ILi256EEENSA_ILi224EEENSA_ILi64EEEEEEaNS5_IJlSC_lEEEaSK_NS4_8TiledMMAINS4_8MMA_AtomIJNS4_4SM904GMMA26MMA_64x32x32_S32S8S8_SS_TNEEEENS4_6LayoutISD_NS5_IJSC_NSA_ILi0EEESS_EEEEENS5_IJNS4_10UnderscoreESV_SV_EEEEENS4_13SM90_TMA_LOADENS4_14ComposedLayoutINS4_7SwizzleILi2ELi4ELi3EEENS4_18smem_ptr_flag_bitsILi8EEENSR_INS5_IJNSA_ILi8EEESI_EEENS5_IJSI_SC_EEEEEEEvNS4_8identityENS4_23SM90_TMA_LOAD_MULTICASTES18_vS19_EENS_8epilogue10collective6detail29Sm90TmaWarpSpecializedAdapterINS1D_15DefaultEpilogueIaSK_SK_NS1C_6thread17LinearCombinationIaLi1EiiLNS1H_9ScaleType4KindE0ELNS_15FloatRoundStyleE2EaEENS1_15EpilogueDefaultEEEEEvvEEEEvNT_6ParamsE --------------------------
	.section	.nv.constant0._ZN7cutlass13device_kernelINS_4gemm6kernel13GemmUniversalIN4cute5tupleIJiiiiEEENS1_10collective13CollectiveMmaINS1_34MainloopSm90TmaGmmaWarpSpecializedILi7ENS5_IJNS4_1CILi2EEENSA_ILi1EEESC_EEENS1_35KernelTmaWarpSpecializedCooperativeEEENS5_IJNSA_ILi256EEENSA_ILi224EEENSA_ILi64EEEEEEaNS5_IJlSC_lEEEaSK_NS4_8TiledMMAINS4_8MMA_AtomIJNS4_4SM904GMMA26MMA_64x32x32_S32S8S8_SS_TNEEEENS4_6LayoutISD_NS5_IJSC_NSA_ILi0EEESS_EEEEENS5_IJNS4_10UnderscoreESV_SV_EEEEENS4_13SM90_TMA_LOADENS4_14ComposedLayoutINS4_7SwizzleILi2ELi4ELi3EEENS4_18smem_ptr_flag_bitsILi8EEENSR_INS5_IJNSA_ILi8EEESI_EEENS5_IJSI_SC_EEEEEEEvNS4_8identityENS4_23SM90_TMA_LOAD_MULTICASTES18_vS19_EENS_8epilogue10collective6detail29Sm90TmaWarpSpecializedAdapterINS1D_15DefaultEpilogueIaSK_SK_NS1C_6thread17LinearCombinationIaLi1EiiLNS1H_9ScaleType4KindE0ELNS_15FloatRoundStyleE2EaEENS1_15EpilogueDefaultEEEEEvvEEEEvNT_6ParamsE,"a",@progbits
	.sectionflags	@""
	.align	4
.nv.constant0._ZN7cutlass13device_kernelINS_4gemm6kernel13GemmUniversalIN4cute5tupleIJiiiiEEENS1_10collective13CollectiveMmaINS1_34MainloopSm90TmaGmmaWarpSpecializedILi7ENS5_IJNS4_1CILi2EEENSA_ILi1EEESC_EEENS1_35KernelTmaWarpSpecializedCooperativeEEENS5_IJNSA_ILi256EEENSA_ILi224EEENSA_ILi64EEEEEEaNS5_IJlSC_lEEEaSK_NS4_8TiledMMAINS4_8MMA_AtomIJNS4_4SM904GMMA26MMA_64x32x32_S32S8S8_SS_TNEEEENS4_6LayoutISD_NS5_IJSC_NSA_ILi0EEESS_EEEEENS5_IJNS4_10UnderscoreESV_SV_EEEEENS4_13SM90_TMA_LOADENS4_14ComposedLayoutINS4_7SwizzleILi2ELi4ELi3EEENS4_18smem_ptr_flag_bitsILi8EEENSR_INS5_IJNSA_ILi8EEESI_EEENS5_IJSI_SC_EEEEEEEvNS4_8identityENS4_23SM90_TMA_LOAD_MULTICASTES18_vS19_EENS_8epilogue10collective6detail29Sm90TmaWarpSpecializedAdapterINS1D_15DefaultEpilogueIaSK_SK_NS1C_6thread17LinearCombinationIaLi1EiiLNS1H_9ScaleType4KindE0ELNS_15FloatRoundStyleE2EaEENS1_15EpilogueDefaultEEEEEvvEEEEvNT_6ParamsE:
	.zero		1664


//--------------------- SYMBOLS --------------------------

	.type		.nv.reservedSmem.offset0,@object
	.size		.nv.reservedSmem.offset0,0x4
	.type		__assertfail,@function
